def matmul_kernel(
    a_ptr,
    b_ptr,
    c_ptr,
    M,
    N,
    K,
    stride_am,
    stride_ak,
    stride_bk,
    stride_bn,
    stride_cm,
    stride_cn,
    BLOCK_M: tl.constexpr,
    BLOCK_N: tl.constexpr,
    BLOCK_K: tl.constexpr,
    GROUP_M: tl.constexpr,
):
    pid = tl.program_id(axis=0)
    num_pid_m = tl.cdiv(M, BLOCK_M)
    num_pid_n = tl.cdiv(N, BLOCK_N)
    num_pid_in_group = GROUP_M * num_pid_n
    group_id = pid // num_pid_in_group
    first_pid_m = group_id * GROUP_M
    group_size_m = min(num_pid_m - first_pid_m, GROUP_M)
    pid_m = first_pid_m + ((pid % num_pid_in_group) % group_size_m)
    pid_n = (pid % num_pid_in_group) // group_size_m

    offs_am = (pid_m * BLOCK_M + tl.arange(0, BLOCK_M)) % M
    offs_bn = (pid_n * BLOCK_N + tl.arange(0, BLOCK_N)) % N
    offs_k = tl.arange(0, BLOCK_K)
    a_ptrs = a_ptr + offs_am[:, None] * stride_am + offs_k[None, :] * stride_ak
    b_ptrs = b_ptr + offs_k[:, None] * stride_bk + offs_bn[None, :] * stride_bn

    acc = tl.zeros((BLOCK_M, BLOCK_N), dtype=tl.float32)
    for kk in range(0, tl.cdiv(K, BLOCK_K)):
        a = tl.load(a_ptrs, mask=offs_k[None, :] < K - kk * BLOCK_K, other=0.0)
        b = tl.load(b_ptrs, mask=offs_k[:, None] < K - kk * BLOCK_K, other=0.0)
        acc = tl.dot(a, b, acc)
        a_ptrs += BLOCK_K * stride_ak
        b_ptrs += BLOCK_K * stride_bk

    c = acc.to(c_ptr.dtype.element_ty)
    offs_cm = pid_m * BLOCK_M + tl.arange(0, BLOCK_M)
    offs_cn = pid_n * BLOCK_N + tl.arange(0, BLOCK_N)
    c_ptrs = c_ptr + offs_cm[:, None] * stride_cm + offs_cn[None, :] * stride_cn
    mask = (offs_cm[:, None] < M) & (offs_cn[None, :] < N)
    tl.store(c_ptrs, c, mask=mask)

# config = {"BLOCK_K": 64, "BLOCK_M": 512, "BLOCK_N": 128, "GROUP_M": 8, "arch": "sm_80", "dtype": "fp32", "num_ctas": 1, "num_stages": 6, "num_warps": 4}
# arch = sm_80


// ===== COMPILED SASS (sm_80) =====

	.target	sm_80

	.elftype	@"ET_EXEC"


//--------------------- .note.nv.tkinfo           --------------------------
	.section	.note.nv.tkinfo,"",@"SHT_NOTE"
	.sectionflags	@"SHF_NOTE_NV_TKINFO"
	.tkinfo
        /*0018*/ 	.word	0x00000002
        /*0030*/ 	.string	""
        /*0030*/ 	.string	"ptxas"
        /*0030*/ 	.string	"Cuda compilation tools, release 13.0, V13.0.88"
        /*0030*/ 	.string	"Build cuda_13.0.r13.0/compiler.36424714_0"
        /*0030*/ 	.string	"-v  -suppress-debug-info  -lineinfo  -arch sm_80 "



//--------------------- .note.nv.cuinfo           --------------------------
	.section	.note.nv.cuinfo,"",@"SHT_NOTE"
	.sectionflags	@"SHF_NOTE_NV_CUINFO"
        /*0018*/ 	.short	0x0002
        /*001a*/ 	.short	0x0050
        /*001c*/ 	.short	0x0082
	.zero		2


//--------------------- .nv.info                  --------------------------
	.section	.nv.info,"",@"SHT_CUDA_INFO"
	.align	4


	//----- nvinfo : EIATTR_REGCOUNT
	.align		4
        /*0000*/ 	.byte	0x04, 0x2f
        /*0002*/ 	.short	(.L_1 - .L_0)
	.align		4
.L_0:
        /*0004*/ 	.word	index@(matmul_kernel)
        /*0008*/ 	.word	0x000000ff


	//----- nvinfo : EIATTR_FRAME_SIZE
	.align		4
.L_1:
        /*000c*/ 	.byte	0x04, 0x11
        /*000e*/ 	.short	(.L_3 - .L_2)
	.align		4
.L_2:
        /*0010*/ 	.word	index@(matmul_kernel)
        /*0014*/ 	.word	0x00001bd8


	//----- nvinfo : EIATTR_MIN_STACK_SIZE
	.align		4
.L_3:
        /*0018*/ 	.byte	0x04, 0x12
        /*001a*/ 	.short	(.L_5 - .L_4)
	.align		4
.L_4:
        /*001c*/ 	.word	index@(matmul_kernel)
        /*0020*/ 	.word	0x00001bd8
.L_5:


//--------------------- .nv.info.matmul_kernel    --------------------------
	.section	.nv.info.matmul_kernel,"",@"SHT_CUDA_INFO"
	.sectionflags	@""
	.align	4


	//----- nvinfo : EIATTR_CUDA_API_VERSION
	.align		4
        /*0000*/ 	.byte	0x04, 0x37
        /*0002*/ 	.short	(.L_7 - .L_6)
.L_6:
        /*0004*/ 	.word	0x00000082


	//----- nvinfo : EIATTR_SW2861232_WAR
	.align		4
.L_7:
        /*0008*/ 	.byte	0x01, 0x35
	.zero		2


	//----- nvinfo : EIATTR_PARAM_CBANK
	.align		4
        /*000c*/ 	.byte	0x04, 0x0a
        /*000e*/ 	.short	(.L_9 - .L_8)
	.align		4
.L_8:
        /*0010*/ 	.word	index@(.nv.constant0.matmul_kernel)
        /*0014*/ 	.short	0x0160
        /*0016*/ 	.short	0x0050


	//----- nvinfo : EIATTR_CBANK_PARAM_SIZE
	.align		4
.L_9:
        /*0018*/ 	.byte	0x03, 0x19
        /*001a*/ 	.short	0x0050


	//----- nvinfo : EIATTR_KPARAM_INFO
	.align		4
        /*001c*/ 	.byte	0x04, 0x17
        /*001e*/ 	.short	(.L_11 - .L_10)
.L_10:
        /*0020*/ 	.word	0x00000000
        /*0024*/ 	.short	0x000d
        /*0026*/ 	.short	0x0048
        /*0028*/ 	.byte	0x00, 0xf4, 0x21, 0x00


	//----- nvinfo : EIATTR_KPARAM_INFO
	.align		4
.L_11:
        /*002c*/ 	.byte	0x04, 0x17
        /*002e*/ 	.short	(.L_13 - .L_12)
.L_12:
        /*0030*/ 	.word	0x00000000
        /*0034*/ 	.short	0x000c
        /*0036*/ 	.short	0x0040
        /*0038*/ 	.byte	0x00, 0xf4, 0x21, 0x00


	//----- nvinfo : EIATTR_KPARAM_INFO
	.align		4
.L_13:
        /*003c*/ 	.byte	0x04, 0x17
        /*003e*/ 	.short	(.L_15 - .L_14)
.L_14:
        /*0040*/ 	.word	0x00000000
        /*0044*/ 	.short	0x000b
        /*0046*/ 	.short	0x0038
        /*0048*/ 	.byte	0x00, 0xf0, 0x11, 0x00


	//----- nvinfo : EIATTR_KPARAM_INFO
	.align		4
.L_15:
        /*004c*/ 	.byte	0x04, 0x17
        /*004e*/ 	.short	(.L_17 - .L_16)
.L_16:
        /*0050*/ 	.word	0x00000000
        /*0054*/ 	.short	0x000a
        /*0056*/ 	.short	0x0034
        /*0058*/ 	.byte	0x00, 0xf0, 0x11, 0x00


	//----- nvinfo : EIATTR_KPARAM_INFO
	.align		4
.L_17:
        /*005c*/ 	.byte	0x04, 0x17
        /*005e*/ 	.short	(.L_19 - .L_18)
.L_18:
        /*0060*/ 	.word	0x00000000
        /*0064*/ 	.short	0x0009
        /*0066*/ 	.short	0x0030
        /*0068*/ 	.byte	0x00, 0xf0, 0x11, 0x00


	//----- nvinfo : EIATTR_KPARAM_INFO
	.align		4
.L_19:
        /*006c*/ 	.byte	0x04, 0x17
        /*006e*/ 	.short	(.L_21 - .L_20)
.L_20:
        /*0070*/ 	.word	0x00000000
        /*0074*/ 	.short	0x0008
        /*0076*/ 	.short	0x002c
        /*0078*/ 	.byte	0x00, 0xf0, 0x11, 0x00


	//----- nvinfo : EIATTR_KPARAM_INFO
	.align		4
.L_21:
        /*007c*/ 	.byte	0x04, 0x17
        /*007e*/ 	.short	(.L_23 - .L_22)
.L_22:
        /*0080*/ 	.word	0x00000000
        /*0084*/ 	.short	0x0007
        /*0086*/ 	.short	0x0028
        /*0088*/ 	.byte	0x00, 0xf0, 0x11, 0x00


	//----- nvinfo : EIATTR_KPARAM_INFO
	.align		4
.L_23:
        /*008c*/ 	.byte	0x04, 0x17
        /*008e*/ 	.short	(.L_25 - .L_24)
.L_24:
        /*0090*/ 	.word	0x00000000
        /*0094*/ 	.short	0x0006
        /*0096*/ 	.short	0x0024
        /*0098*/ 	.byte	0x00, 0xf0, 0x11, 0x00


	//----- nvinfo : EIATTR_KPARAM_INFO
	.align		4
.L_25:
        /*009c*/ 	.byte	0x04, 0x17
        /*009e*/ 	.short	(.L_27 - .L_26)
.L_26:
        /*00a0*/ 	.word	0x00000000
        /*00a4*/ 	.short	0x0005
        /*00a6*/ 	.short	0x0020
        /*00a8*/ 	.byte	0x00, 0xf0, 0x11, 0x00


	//----- nvinfo : EIATTR_KPARAM_INFO
	.align		4
.L_27:
        /*00ac*/ 	.byte	0x04, 0x17
        /*00ae*/ 	.short	(.L_29 - .L_28)
.L_28:
        /*00b0*/ 	.word	0x00000000
        /*00b4*/ 	.short	0x0004
        /*00b6*/ 	.short	0x001c
        /*00b8*/ 	.byte	0x00, 0xf0, 0x11, 0x00


	//----- nvinfo : EIATTR_KPARAM_INFO
	.align		4
.L_29:
        /*00bc*/ 	.byte	0x04, 0x17
        /*00be*/ 	.short	(.L_31 - .L_30)
.L_30:
        /*00c0*/ 	.word	0x00000000
        /*00c4*/ 	.short	0x0003
        /*00c6*/ 	.short	0x0018
        /*00c8*/ 	.byte	0x00, 0xf0, 0x11, 0x00


	//----- nvinfo : EIATTR_KPARAM_INFO
	.align		4
.L_31:
        /*00cc*/ 	.byte	0x04, 0x17
        /*00ce*/ 	.short	(.L_33 - .L_32)
.L_32:
        /*00d0*/ 	.word	0x00000000
        /*00d4*/ 	.short	0x0002
        /*00d6*/ 	.short	0x0010
        /*00d8*/ 	.byte	0x00, 0xf4, 0x21, 0x00


	//----- nvinfo : EIATTR_KPARAM_INFO
	.align		4
.L_33:
        /*00dc*/ 	.byte	0x04, 0x17
        /*00de*/ 	.short	(.L_35 - .L_34)
.L_34:
        /*00e0*/ 	.word	0x00000000
        /*00e4*/ 	.short	0x0001
        /*00e6*/ 	.short	0x0008
        /*00e8*/ 	.byte	0x00, 0xf4, 0x21, 0x00


	//----- nvinfo : EIATTR_KPARAM_INFO
	.align		4
.L_35:
        /*00ec*/ 	.byte	0x04, 0x17
        /*00ee*/ 	.short	(.L_37 - .L_36)
.L_36:
        /*00f0*/ 	.word	0x00000000
        /*00f4*/ 	.short	0x0000
        /*00f6*/ 	.short	0x0000
        /*00f8*/ 	.byte	0x00, 0xf4, 0x21, 0x00


	//----- nvinfo : EIATTR_MAXREG_COUNT
	.align		4
.L_37:
        /*00fc*/ 	.byte	0x03, 0x1b
        /*00fe*/ 	.short	0x00ff


	//----- nvinfo : EIATTR_NUM_BARRIERS
	.align		4
        /*0100*/ 	.byte	0x02, 0x4c
        /*0102*/ 	.byte	0x01
	.zero		1


	//----- nvinfo : EIATTR_ANNOTATIONS
	.align		4
        /*0104*/ 	.byte	0x04, 0x55
        /*0106*/ 	.short	(.L_39 - .L_38)


	//   ....[0]....
.L_38:
        /*0108*/ 	.word	0x00000001
        /*010c*/ 	.byte	0xc0, 0x05, 0x00, 0x00, 0x01, 0x00, 0x00, 0x00, 0x70, 0x07, 0x00, 0x00, 0x01, 0x00, 0x00, 0x00
        /* <DEDUP_REMOVED lines=881> */
        /*382c*/ 	.byte	0x20, 0x8e, 0x01, 0x00, 0x01, 0x00, 0x00, 0x00, 0x40, 0x8e, 0x01, 0x00


	//----- nvinfo : EIATTR_MERCURY_ISA_VERSION
	.align		4
.L_39:
        /*3838*/ 	.byte	0x03, 0x5f
        /*383a*/ 	.short	0x0000


	//----- nvinfo : EIATTR_EXIT_INSTR_OFFSETS
	.align		4
        /*383c*/ 	.byte	0x04, 0x1c
        /*383e*/ 	.short	(.L_41 - .L_40)


	//   ....[0]....
.L_40:
        /*3840*/ 	.word	0x000586e0


	//   ....[1]....
        /*3844*/ 	.word	0x00058700


	//----- nvinfo : EIATTR_REQNTID
	.align		4
.L_41:
        /*3848*/ 	.byte	0x04, 0x10
        /*384a*/ 	.short	(.L_43 - .L_42)
.L_42:
        /*384c*/ 	.word	0x00000080
        /*3850*/ 	.word	0x00000001
        /*3854*/ 	.word	0x00000001
.L_43:


//--------------------- .nv.callgraph             --------------------------
	.section	.nv.callgraph,"",@"SHT_CUDA_CALLGRAPH"
	.align	4
	.sectionentsize	8
	.align		4
        /*0000*/ 	.word	0x00000000
	.align		4
        /*0004*/ 	.word	0xffffffff
	.align		4
        /*0008*/ 	.word	0x00000000
	.align		4
        /*000c*/ 	.word	0xfffffffe
	.align		4
        /*0010*/ 	.word	0x00000000
	.align		4
        /*0014*/ 	.word	0xfffffffd
	.align		4
        /*0018*/ 	.word	0x00000000
	.align		4
        /*001c*/ 	.word	0xfffffffc


//--------------------- .nv.rel.action            --------------------------
	.section	.nv.rel.action,"",@"SHT_CUDA_RELOCINFO"
	.align	8
	.sectionentsize	8
        /*0000*/ 	.byte	0x73, 0x00, 0x00, 0x00, 0x00, 0x00, 0x00, 0x00, 0x00, 0x00, 0x00, 0x11, 0x25, 0x00, 0x05, 0x36


//--------------------- .nv.constant0.matmul_kernel --------------------------
	.section	.nv.constant0.matmul_kernel,"a",@progbits
	.sectionflags	@""
	.align	4
.nv.constant0.matmul_kernel:
	.zero		432


//--------------------- .text.matmul_kernel       --------------------------
	.section	.text.matmul_kernel,"ax",@progbits
	.sectioninfo	@"SHI_REGISTERS=255"
	.align	128
        .global         matmul_kernel
        .type           matmul_kernel,@function
        .size           matmul_kernel,(.L_x_3 - matmul_kernel)
        .other          matmul_kernel,@"STO_CUDA_ENTRY STV_DEFAULT"
matmul_kernel:
.text.matmul_kernel:
[----:B------:R-:W-:-:S03]  /*0000*/  IMAD.MOV.U32 R1, RZ, RZ, c[0x0][0x28] ;  /* 0x00000a00ff017624 */ /* 0x000fc600078e00ff */
[----:B------:R-:W-:Y:S01]  /*0010*/  IMAD.MOV.U32 R0, RZ, RZ, c[0x0][0x17c] ;  /* 0x00005f00ff007624 */ /* 0x000fe200078e00ff */
[----:B------:R-:W1:Y:S01]  /*0020*/  S2R R5, SR_CTAID.X ;  /* 0x0000000000057919 */ /* 0x000e620000002500 */
[----:B------:R-:W-:Y:S01]  /*0030*/  IADD3 R1, R1, -0x1bd8, RZ ;  /* 0xffffe42801017810 */ /* 0x000fe20007ffe0ff */
[----:B------:R-:W-:Y:S01]  /*0040*/  ULDC.64 UR8, c[0x0][0x118] ;  /* 0x0000460000087ab9 */ /* 0x000fe20000000a00 */
[----:B------:R-:W-:Y:S01]  /*0050*/  MOV R252, c[0x0][0x180] ;  /* 0x0000600000fc7a02 */ /* 0x000fe20000000f00 */
[----:B------:R-:W2:Y:S01]  /*0060*/  S2R R102, SR_TID.X ;  /* 0x0000000000667919 */ /* 0x000ea20000002100 */
[----:B------:R-:W-:Y:S02]  /*0070*/  IADD3 R0, R0, 0x7f, RZ ;  /* 0x0000007f00007810 */ /* 0x000fe40007ffe0ff */
[----:B------:R-:W-:Y:S02]  /*0080*/  IADD3 R140, R252, -0x11, RZ ;  /* 0xffffffeffc8c7810 */ /* 0x000fe40007ffe0ff */
[----:B------:R-:W-:-:S04]  /*0090*/  SHF.R.S32.HI R3, RZ, 0x1f, R0 ;  /* 0x0000001fff037819 */ /* 0x000fc80000011400 */
[----:B------:R-:W-:-:S04]  /*00a0*/  LEA.HI R3, R3, R0, RZ, 0x7 ;  /* 0x0000000003037211 */ /* 0x000fc800078f38ff */
[----:B------:R-:W-:-:S05]  /*00b0*/  SHF.R.S32.HI R3, RZ, 0x7, R3 ;  /* 0x00000007ff037819 */ /* 0x000fca0000011403 */
[----:B------:R-:W-:Y:S01]  /*00c0*/  IMAD.SHL.U32 R4, R3, 0x8, RZ ;  /* 0x0000000803047824 */ /* 0x000fe200078e00ff */
[----:B-1----:R-:W-:-:S04]  /*00d0*/  IABS R8, R5 ;  /* 0x0000000500087213 */ /* 0x002fc80000000000 */
[-C--:B------:R-:W-:Y:S02]  /*00e0*/  IABS R7, R4.reuse ;  /* 0x0000000400077213 */ /* 0x080fe40000000000 */
[----:B------:R-:W-:Y:S02]  /*00f0*/  IABS R10, R4 ;  /* 0x00000004000a7213 */ /* 0x000fe40000000000 */
[----:B------:R-:W1:Y:S01]  /*0100*/  I2F.RP R0, R7 ;  /* 0x0000000700007306 */ /* 0x000e620000209400 */
[----:B--2---:R-:W-:-:S05]  /*0110*/  LOP3.LUT R212, R102, 0x7f, RZ, 0xc0, !PT ;  /* 0x0000007f66d47812 */ /* 0x004fca00078ec0ff */
[----:B------:R-:W-:Y:S02]  /*0120*/  IMAD.SHL.U32 R172, R212, 0x4, RZ ;  /* 0x00000004d4ac7824 */ /* 0x000fe400078e00ff */
[----:B-1----:R-:W1:Y:S02]  /*0130*/  MUFU.RCP R0, R0 ;  /* 0x0000000000007308 */ /* 0x002e640000001000 */
[----:B-1----:R-:W-:Y:S01]  /*0140*/  IADD3 R2, R0, 0xffffffe, RZ ;  /* 0x0ffffffe00027810 */ /* 0x002fe20007ffe0ff */
[----:B------:R-:W-:Y:S01]  /*0150*/  IMAD.MOV R0, RZ, RZ, -R10 ;  /* 0x000000ffff007224 */ /* 0x000fe200078e0a0a */
[----:B------:R-:W-:-:S04]  /*0160*/  SHF.R.U32.HI R10, RZ, 0x6, R102 ;  /* 0x00000006ff0a7819 */ /* 0x000fc80000011666 */
[----:B------:R1:W2:Y:S01]  /*0170*/  F2I.FTZ.U32.TRUNC.NTZ R3, R2 ;  /* 0x0000000200037305 */ /* 0x0002a2000021f000 */
[----:B------:R-:W-:Y:S01]  /*0180*/  SGXT.U32 R10, R10, 0x1 ;  /* 0x000000010a0a781a */ /* 0x000fe20000000000 */
[----:B-1----:R-:W-:Y:S01]  /*0190*/  IMAD.MOV.U32 R2, RZ, RZ, RZ ;  /* 0x000000ffff027224 */ /* 0x002fe200078e00ff */
[----:B--2---:R-:W-:-:S05]  /*01a0*/  IADD3 R6, RZ, -R3, RZ ;  /* 0x80000003ff067210 */ /* 0x004fca0007ffe0ff */
[----:B------:R-:W-:Y:S02]  /*01b0*/  IMAD R9, R6, R7, RZ ;  /* 0x0000000706097224 */ /* 0x000fe400078e02ff */
[----:B------:R-:W-:Y:S02]  /*01c0*/  IMAD.MOV.U32 R6, RZ, RZ, R8 ;  /* 0x000000ffff067224 */ /* 0x000fe400078e0008 */
[----:B------:R-:W-:-:S06]  /*01d0*/  IMAD.HI.U32 R3, R3, R9, R2 ;  /* 0x0000000903037227 */ /* 0x000fcc00078e0002 */
[----:B------:R-:W-:-:S04]  /*01e0*/  IMAD.HI.U32 R3, R3, R6, RZ ;  /* 0x0000000603037227 */ /* 0x000fc800078e00ff */
[----:B------:R-:W-:-:S05]  /*01f0*/  IMAD R0, R3, R0, R6 ;  /* 0x0000000003007224 */ /* 0x000fca00078e0206 */
[----:B------:R-:W-:-:S13]  /*0200*/  ISETP.GT.U32.AND P1, PT, R7, R0, PT ;  /* 0x000000000700720c */ /* 0x000fda0003f24070 */
[-C--:B------:R-:W-:Y:S02]  /*0210*/  @!P1 IADD3 R0, R0, -R7.reuse, RZ ;  /* 0x8000000700009210 */ /* 0x080fe40007ffe0ff */
[----:B------:R-:W-:Y:S02]  /*0220*/  @!P1 IADD3 R3, R3, 0x1, RZ ;  /* 0x0000000103039810 */ /* 0x000fe40007ffe0ff */
[----:B------:R-:W-:Y:S02]  /*0230*/  ISETP.GE.U32.AND P0, PT, R0, R7, PT ;  /* 0x000000070000720c */ /* 0x000fe40003f06070 */
[----:B------:R-:W-:Y:S02]  /*0240*/  LOP3.LUT R0, R5, R4, RZ, 0x3c, !PT ;  /* 0x0000000405007212 */ /* 0x000fe400078e3cff */
[----:B------:R-:W-:Y:S02]  /*0250*/  ISETP.NE.AND P1, PT, R4, RZ, PT ;  /* 0x000000ff0400720c */ /* 0x000fe40003f25270 */
[----:B------:R-:W-:Y:S01]  /*0260*/  ISETP.GE.AND P2, PT, R0, RZ, PT ;  /* 0x000000ff0000720c */ /* 0x000fe20003f46270 */
[----:B------:R-:W-:-:S05]  /*0270*/  IMAD.MOV.U32 R0, RZ, RZ, c[0x0][0x178] ;  /* 0x00005e00ff007624 */ /* 0x000fca00078e00ff */
[----:B------:R-:W-:Y:S02]  /*0280*/  IADD3 R0, R0, 0x1ff, RZ ;  /* 0x000001ff00007810 */ /* 0x000fe40007ffe0ff */
[----:B------:R-:W-:-:S05]  /*0290*/  @P0 IADD3 R3, R3, 0x1, RZ ;  /* 0x0000000103030810 */ /* 0x000fca0007ffe0ff */
[----:B------:R-:W-:Y:S01]  /*02a0*/  IMAD.MOV.U32 R2, RZ, RZ, R3 ;  /* 0x000000ffff027224 */ /* 0x000fe200078e0003 */
[----:B------:R-:W-:-:S03]  /*02b0*/  SHF.R.S32.HI R3, RZ, 0x1f, R0 ;  /* 0x0000001fff037819 */ /* 0x000fc60000011400 */
[----:B------:R-:W-:Y:S01]  /*02c0*/  @!P2 IMAD.MOV R2, RZ, RZ, -R2 ;  /* 0x000000ffff02a224 */ /* 0x000fe200078e0a02 */
[----:B------:R-:W-:Y:S02]  /*02d0*/  @!P1 LOP3.LUT R2, RZ, R4, RZ, 0x33, !PT ;  /* 0x00000004ff029212 */ /* 0x000fe400078e33ff */
[----:B------:R-:W-:Y:S02]  /*02e0*/  LEA.HI R3, R3, R0, RZ, 0x9 ;  /* 0x0000000003037211 */ /* 0x000fe400078f48ff */
[----:B------:R-:W-:Y:S01]  /*02f0*/  SHF.L.U32 R12, R2, 0x3, RZ ;  /* 0x00000003020c7819 */ /* 0x000fe200000006ff */
[----:B------:R-:W-:-:S03]  /*0300*/  IMAD.MOV R2, RZ, RZ, -R2 ;  /* 0x000000ffff027224 */ /* 0x000fc600078e0a02 */
[----:B------:R-:W-:Y:S01]  /*0310*/  LEA.HI.SX32 R3, R3, -R12, 0x17 ;  /* 0x8000000c03037211 */ /* 0x000fe200078fbaff */
[----:B------:R-:W-:Y:S02]  /*0320*/  IMAD R15, R4, R2, R5 ;  /* 0x00000002040f7224 */ /* 0x000fe400078e0205 */
[----:B------:R-:W-:Y:S01]  /*0330*/  IMAD.MOV.U32 R2, RZ, RZ, RZ ;  /* 0x000000ffff027224 */ /* 0x000fe200078e00ff */
[----:B------:R-:W-:Y:S02]  /*0340*/  IMNMX R14, R3, 0x8, PT ;  /* 0x00000008030e7817 */ /* 0x000fe40003800200 */
[----:B------:R-:W-:Y:S02]  /*0350*/  IABS R4, R15 ;  /* 0x0000000f00047213 */ /* 0x000fe40000000000 */
[----:B------:R-:W-:-:S04]  /*0360*/  IABS R7, R14 ;  /* 0x0000000e00077213 */ /* 0x000fc80000000000 */
[----:B------:R-:W1:Y:S08]  /*0370*/  I2F.RP R0, R7 ;  /* 0x0000000700007306 */ /* 0x000e700000209400 */
[----:B-1----:R-:W1:Y:S02]  /*0380*/  MUFU.RCP R0, R0 ;  /* 0x0000000000007308 */ /* 0x002e640000001000 */
[----:B-1----:R-:W-:-:S02]  /*0390*/  IADD3 R3, R0, 0xffffffe, RZ ;  /* 0x0ffffffe00037810 */ /* 0x002fc40007ffe0ff */
[----:B------:R-:W-:-:S04]  /*03a0*/  IABS R0, c[0x0][0x17c] ;  /* 0x00005f0000007a13 */ /* 0x000fc80000000000 */
[----:B------:R-:W1:Y:S02]  /*03b0*/  F2I.FTZ.U32.TRUNC.NTZ R3, R3 ;  /* 0x0000000300037305 */ /* 0x000e64000021f000 */
[----:B-1----:R-:W-:-:S04]  /*03c0*/  IMAD.MOV R6, RZ, RZ, -R3 ;  /* 0x000000ffff067224 */ /* 0x002fc800078e0a03 */
[----:B------:R-:W-:Y:S01]  /*03d0*/  IMAD R5, R6, R7, RZ ;  /* 0x0000000706057224 */ /* 0x000fe200078e02ff */
[----:B------:R-:W-:-:S03]  /*03e0*/  IABS R6, R14 ;  /* 0x0000000e00067213 */ /* 0x000fc60000000000 */
[----:B------:R-:W-:Y:S01]  /*03f0*/  IMAD.HI.U32 R2, R3, R5, R2 ;  /* 0x0000000503027227 */ /* 0x000fe200078e0002 */
[----:B------:R-:W-:Y:S02]  /*0400*/  IADD3 R5, RZ, -R6, RZ ;  /* 0x80000006ff057210 */ /* 0x000fe40007ffe0ff */
[----:B------:R-:W1:Y:S03]  /*0410*/  I2F.RP R6, R0 ;  /* 0x0000000000067306 */ /* 0x000e660000209400 */
[----:B------:R-:W-:-:S04]  /*0420*/  IMAD.HI.U32 R3, R2, R4, RZ ;  /* 0x0000000402037227 */ /* 0x000fc800078e00ff */
[----:B------:R-:W-:Y:S01]  /*0430*/  IMAD R2, R3, R5, R4 ;  /* 0x0000000503027224 */ /* 0x000fe200078e0204 */
[----:B------:R-:W-:-:S04]  /*0440*/  IABS R4, c[0x0][0x178] ;  /* 0x00005e0000047a13 */ /* 0x000fc80000000000 */
[----:B------:R-:W-:Y:S01]  /*0450*/  ISETP.GT.U32.AND P1, PT, R7, R2, PT ;  /* 0x000000020700720c */ /* 0x000fe20003f24070 */
[----:B-1----:R-:W1:-:S12]  /*0460*/  MUFU.RCP R6, R6 ;  /* 0x0000000600067308 */ /* 0x002e580000001000 */
[----:B------:R-:W-:Y:S01]  /*0470*/  @!P1 IMAD.IADD R2, R2, 0x1, -R7 ;  /* 0x0000000102029824 */ /* 0x000fe200078e0a07 */
[----:B------:R-:W-:Y:S02]  /*0480*/  @!P1 IADD3 R3, R3, 0x1, RZ ;  /* 0x0000000103039810 */ /* 0x000fe40007ffe0ff */
[----:B------:R-:W-:Y:S02]  /*0490*/  ISETP.NE.AND P1, PT, R14, RZ, PT ;  /* 0x000000ff0e00720c */ /* 0x000fe40003f25270 */
[----:B------:R-:W-:Y:S01]  /*04a0*/  ISETP.GE.U32.AND P0, PT, R2, R7, PT ;  /* 0x000000070200720c */ /* 0x000fe20003f06070 */
[----:B------:R-:W-:Y:S01]  /*04b0*/  IMAD.MOV.U32 R2, RZ, RZ, R4 ;  /* 0x000000ffff027224 */ /* 0x000fe200078e0004 */
[----:B------:R-:W-:Y:S02]  /*04c0*/  LOP3.LUT R4, R15, R14, RZ, 0x3c, !PT ;  /* 0x0000000e0f047212 */ /* 0x000fe400078e3cff */
[----:B-1----:R-:W-:Y:S01]  /*04d0*/  IADD3 R8, R6, 0xffffffe, RZ ;  /* 0x0ffffffe06087810 */ /* 0x002fe20007ffe0ff */
[----:B------:R-:W1:Y:S01]  /*04e0*/  I2F.RP R5, R2 ;  /* 0x0000000200057306 */ /* 0x000e620000209400 */
[----:B------:R-:W-:-:S07]  /*04f0*/  ISETP.GE.AND P2, PT, R4, RZ, PT ;  /* 0x000000ff0400720c */ /* 0x000fce0003f46270 */
[----:B------:R-:W-:Y:S01]  /*0500*/  @P0 IADD3 R3, R3, 0x1, RZ ;  /* 0x0000000103030810 */ /* 0x000fe20007ffe0ff */
[----:B------:R2:W3:Y:S04]  /*0510*/  F2I.FTZ.U32.TRUNC.NTZ R9, R8 ;  /* 0x0000000800097305 */ /* 0x0004e8000021f000 */
[----:B------:R-:W-:-:S04]  /*0520*/  IMAD.MOV.U32 R13, RZ, RZ, R3 ;  /* 0x000000ffff0d7224 */ /* 0x000fc800078e0003 */
[----:B-1----:R-:W1:Y:S01]  /*0530*/  MUFU.RCP R5, R5 ;  /* 0x0000000500057308 */ /* 0x002e620000001000 */
[----:B------:R-:W-:Y:S01]  /*0540*/  @!P2 IADD3 R13, -R13, RZ, RZ ;  /* 0x000000ff0d0da210 */ /* 0x000fe20007ffe1ff */
[----:B--2---:R-:W-:Y:S01]  /*0550*/  IMAD.MOV.U32 R8, RZ, RZ, RZ ;  /* 0x000000ffff087224 */ /* 0x004fe200078e00ff */
[----:B------:R-:W-:-:S05]  /*0560*/  @!P1 LOP3.LUT R13, RZ, R14, RZ, 0x33, !PT ;  /* 0x0000000eff0d9212 */ /* 0x000fca00078e33ff */
[----:B------:R-:W-:Y:S02]  /*0570*/  IMAD.SHL.U32 R11, R13, 0x80, RZ ;  /* 0x000000800d0b7824 */ /* 0x000fe400078e00ff */
[----:B---3--:R-:W-:Y:S02]  /*0580*/  IMAD.MOV R3, RZ, RZ, -R9 ;  /* 0x000000ffff037224 */ /* 0x008fe400078e0a09 */
[----:B------:R-:W-:Y:S01]  /*0590*/  IMAD.MOV R13, RZ, RZ, -R13 ;  /* 0x000000ffff0d7224 */ /* 0x000fe200078e0a0d */
[----:B------:R-:W-:Y:S01]  /*05a0*/  LOP3.LUT R10, R11, R10, RZ, 0xfc, !PT ;  /* 0x0000000a0b0a7212 */ /* 0x000fe200078efcff */
[----:B------:R-:W-:Y:S01]  /*05b0*/  IMAD R3, R3, R0, RZ ;  /* 0x0000000003037224 */ /* 0x000fe200078e02ff */
[----:B------:R2:W-:Y:S01]  /*05c0*/  STL [R1+0x930], R11 ;  /* 0x0009300b01007387 */ /* 0x0005e20000100800 */
[----:B-1----:R-:W-:Y:S01]  /*05d0*/  IADD3 R6, R5, 0xffffffe, RZ ;  /* 0x0ffffffe05067810 */ /* 0x002fe20007ffe0ff */
[----:B------:R-:W-:Y:S01]  /*05e0*/  IMAD R13, R14, R13, R15 ;  /* 0x0000000d0e0d7224 */ /* 0x000fe200078e020f */
[C---:B------:R-:W-:Y:S01]  /*05f0*/  LOP3.LUT R17, R10.reuse, 0x7e, RZ, 0xfc, !PT ;  /* 0x0000007e0a117812 */ /* 0x040fe200078efcff */
[----:B------:R-:W-:Y:S01]  /*0600*/  IMAD.HI.U32 R8, R9, R3, R8 ;  /* 0x0000000309087227 */ /* 0x000fe200078e0008 */
[----:B------:R-:W-:Y:S01]  /*0610*/  IABS R5, R10 ;  /* 0x0000000a00057213 */ /* 0x000fe20000000000 */
[----:B------:R1:W3:Y:S01]  /*0620*/  F2I.FTZ.U32.TRUNC.NTZ R7, R6 ;  /* 0x0000000600077305 */ /* 0x0002e2000021f000 */
[----:B------:R-:W-:-:S02]  /*0630*/  LOP3.LUT R16, R10, 0x2, RZ, 0xfc, !PT ;  /* 0x000000020a107812 */ /* 0x000fc400078efcff */
[----:B------:R-:W-:Y:S01]  /*0640*/  LOP3.LUT R18, R10, 0x4, RZ, 0xfc, !PT ;  /* 0x000000040a127812 */ /* 0x000fe200078efcff */
[----:B------:R-:W-:Y:S01]  /*0650*/  IMAD.HI.U32 R3, R8, R5, RZ ;  /* 0x0000000508037227 */ /* 0x000fe200078e00ff */
[----:B--2---:R-:W-:Y:S02]  /*0660*/  IABS R11, R17 ;  /* 0x00000011000b7213 */ /* 0x004fe40000000000 */
[----:B------:R-:W-:Y:S01]  /*0670*/  IABS R14, R18 ;  /* 0x00000012000e7213 */ /* 0x000fe20000000000 */
[----:B------:R-:W-:Y:S01]  /*0680*/  IMAD.MOV R3, RZ, RZ, -R3 ;  /* 0x000000ffff037224 */ /* 0x000fe200078e0a03 */
[----:B------:R-:W-:Y:S01]  /*0690*/  LOP3.LUT R19, R10, 0x6, RZ, 0xfc, !PT ;  /* 0x000000060a137812 */ /* 0x000fe200078efcff */
[----:B------:R-:W-:Y:S01]  /*06a0*/  IMAD.HI.U32 R4, R8, R11, RZ ;  /* 0x0000000b08047227 */ /* 0x000fe200078e00ff */
[----:B------:R-:W-:Y:S02]  /*06b0*/  IADD3 R13, R12, R13, RZ ;  /* 0x0000000d0c0d7210 */ /* 0x000fe40007ffe0ff */
[----:B------:R-:W-:Y:S01]  /*06c0*/  IABS R15, R19 ;  /* 0x00000013000f7213 */ /* 0x000fe20000000000 */
[----:B-1----:R-:W-:Y:S01]  /*06d0*/  IMAD.MOV.U32 R6, RZ, RZ, RZ ;  /* 0x000000ffff067224 */ /* 0x002fe200078e00ff */
[----:B------:R-:W-:Y:S01]  /*06e0*/  IADD3 R4, -R4, RZ, RZ ;  /* 0x000000ff04047210 */ /* 0x000fe20007ffe1ff */
[----:B---3--:R-:W-:Y:S01]  /*06f0*/  IMAD.MOV R9, RZ, RZ, -R7 ;  /* 0x000000ffff097224 */ /* 0x008fe200078e0a07 */
[----:B------:R-:W-:Y:S01]  /*0700*/  ISETP.GE.AND P5, PT, R18, RZ, PT ;  /* 0x000000ff1200720c */ /* 0x000fe20003fa6270 */
[----:B------:R-:W-:Y:S01]  /*0710*/  IMAD R68, R13, 0x200, R212 ;  /* 0x000002000d447824 */ /* 0x000fe200078e02d4 */
[----:B------:R-:W-:Y:S01]  /*0720*/  ISETP.GE.AND P2, PT, R16, RZ, PT ;  /* 0x000000ff1000720c */ /* 0x000fe20003f46270 */
[C---:B------:R-:W-:Y:S01]  /*0730*/  IMAD R11, R0.reuse, R4, R11 ;  /* 0x00000004000b7224 */ /* 0x040fe200078e020b */
[----:B------:R-:W-:Y:S01]  /*0740*/  ISETP.GE.AND P3, PT, R19, RZ, PT ;  /* 0x000000ff1300720c */ /* 0x000fe20003f66270 */
[----:B------:R-:W-:Y:S01]  /*0750*/  IMAD R4, R0, R3, R5 ;  /* 0x0000000300047224 */ /* 0x000fe200078e0205 */
[----:B------:R-:W-:Y:S01]  /*0760*/  IABS R3, R16 ;  /* 0x0000001000037213 */ /* 0x000fe20000000000 */
[----:B------:R1:W-:Y:S01]  /*0770*/  STL [R1+0x934], R68 ;  /* 0x0009344401007387 */ /* 0x0003e20000100800 */
[----:B------:R-:W-:-:S02]  /*0780*/  MOV R5, R9 ;  /* 0x0000000900057202 */ /* 0x000fc40000000f00 */
[C---:B------:R-:W-:Y:S01]  /*0790*/  ISETP.GT.U32.AND P0, PT, R0.reuse, R4, PT ;  /* 0x000000040000720c */ /* 0x040fe20003f04070 */
[----:B------:R-:W-:Y:S01]  /*07a0*/  IMAD.MOV.U32 R9, RZ, RZ, R3 ;  /* 0x000000ffff097224 */ /* 0x000fe200078e0003 */
[----:B------:R-:W-:Y:S01]  /*07b0*/  ISETP.GT.U32.AND P1, PT, R0, R11, PT ;  /* 0x0000000b0000720c */ /* 0x000fe20003f24070 */
[----:B------:R-:W-:Y:S01]  /*07c0*/  IMAD R5, R5, R2, RZ ;  /* 0x0000000205057224 */ /* 0x000fe200078e02ff */
[----:B------:R-:W-:Y:S01]  /*07d0*/  LOP3.LUT R18, R10, 0xe, RZ, 0xfc, !PT ;  /* 0x0000000e0a127812 */ /* 0x000fe200078efcff */
[----:B------:R-:W-:Y:S01]  /*07e0*/  IMAD.HI.U32 R3, R8, R9, RZ ;  /* 0x0000000908037227 */ /* 0x000fe200078e00ff */
[----:B------:R-:W-:Y:S02]  /*07f0*/  LOP3.LUT R20, R10, 0x10, RZ, 0xfc, !PT ;  /* 0x000000100a147812 */ /* 0x000fe400078efcff */
[----:B------:R-:W-:Y:S01]  /*0800*/  IABS R16, R18 ;  /* 0x0000001200107213 */ /* 0x000fe20000000000 */
[----:B------:R-:W-:Y:S01]  /*0810*/  IMAD.HI.U32 R6, R7, R5, R6 ;  /* 0x0000000507067227 */ /* 0x000fe200078e0006 */
[----:B------:R-:W-:-:S02]  /*0820*/  IABS R19, R20 ;  /* 0x0000001400137213 */ /* 0x000fc40000000000 */
[C---:B------:R-:W-:Y:S01]  /*0830*/  LOP3.LUT R22, R10.reuse, 0x12, RZ, 0xfc, !PT ;  /* 0x000000120a167812 */ /* 0x040fe200078efcff */
[----:B------:R-:W-:Y:S01]  /*0840*/  IMAD.MOV.U32 R7, RZ, RZ, R14 ;  /* 0x000000ffff077224 */ /* 0x000fe200078e000e */
[----:B------:R-:W-:Y:S01]  /*0850*/  LOP3.LUT R14, R10, 0x8, RZ, 0xfc, !PT ;  /* 0x000000080a0e7812 */ /* 0x000fe200078efcff */
[--C-:B------:R-:W-:Y:S01]  /*0860*/  @!P0 IMAD.IADD R4, R4, 0x1, -R0.reuse ;  /* 0x0000000104048824 */ /* 0x100fe200078e0a00 */
[----:B------:R-:W-:Y:S01]  /*0870*/  IABS R21, R22 ;  /* 0x0000001600157213 */ /* 0x000fe20000000000 */
[----:B------:R-:W-:Y:S01]  /*0880*/  IMAD.MOV R5, RZ, RZ, -R3 ;  /* 0x000000ffff057224 */ /* 0x000fe200078e0a03 */
[----:B------:R-:W-:Y:S01]  /*0890*/  IABS R12, R14 ;  /* 0x0000000e000c7213 */ /* 0x000fe20000000000 */
[----:B------:R-:W-:Y:S01]  /*08a0*/  IMAD.HI.U32 R3, R8, R7, RZ ;  /* 0x0000000708037227 */ /* 0x000fe200078e00ff */
[----:B------:R-:W-:Y:S02]  /*08b0*/  ISETP.GT.U32.AND P6, PT, R0, R4, PT ;  /* 0x000000040000720c */ /* 0x000fe40003fc4070 */
[----:B------:R-:W-:Y:S01]  /*08c0*/  LOP3.LUT R26, R10, 0x16, RZ, 0xfc, !PT ;  /* 0x000000160a1a7812 */ /* 0x000fe200078efcff */
[----:B------:R-:W-:Y:S01]  /*08d0*/  IMAD R5, R0, R5, R9 ;  /* 0x0000000500057224 */ /* 0x000fe200078e0209 */
[----:B------:R-:W-:Y:S01]  /*08e0*/  IADD3 R9, -R3, RZ, RZ ;  /* 0x000000ff03097210 */ /* 0x000fe20007ffe1ff */
[----:B------:R-:W-:Y:S01]  /*08f0*/  @!P1 IMAD.IADD R11, R11, 0x1, -R0 ;  /* 0x000000010b0b9824 */ /* 0x000fe200078e0a00 */
[----:B------:R-:W-:Y:S01]  /*0900*/  ISETP.GE.AND P1, PT, R17, RZ, PT ;  /* 0x000000ff1100720c */ /* 0x000fe20003f26270 */
[----:B------:R-:W-:Y:S01]  /*0910*/  IMAD.HI.U32 R3, R8, R15, RZ ;  /* 0x0000000f08037227 */ /* 0x000fe200078e00ff */
[----:B------:R-:W-:-:S02]  /*0920*/  ISETP.GT.U32.AND P0, PT, R0, R5, PT ;  /* 0x000000050000720c */ /* 0x000fc40003f04070 */
[C---:B------:R-:W-:Y:S01]  /*0930*/  ISETP.GT.U32.AND P4, PT, R0.reuse, R11, PT ;  /* 0x0000000b0000720c */ /* 0x040fe20003f84070 */
[----:B------:R-:W-:Y:S01]  /*0940*/  IMAD R7, R0, R9, R7 ;  /* 0x0000000900077224 */ /* 0x000fe200078e0207 */
[----:B------:R-:W-:Y:S01]  /*0950*/  LOP3.LUT R24, R10, 0x14, RZ, 0xfc, !PT ;  /* 0x000000140a187812 */ /* 0x000fe200078efcff */
[----:B------:R-:W-:Y:S01]  /*0960*/  @!P6 IMAD.IADD R4, R4, 0x1, -R0 ;  /* 0x000000010404e824 */ /* 0x000fe200078e0a00 */
[----:B------:R-:W-:Y:S01]  /*0970*/  LOP3.LUT R28, R10, 0x1e, RZ, 0xfc, !PT ;  /* 0x0000001e0a1c7812 */ /* 0x000fe200078efcff */
[----:B------:R-:W-:Y:S01]  /*0980*/  IMAD.MOV R3, RZ, RZ, -R3 ;  /* 0x000000ffff037224 */ /* 0x000fe200078e0a03 */
[C---:B------:R-:W-:Y:S02]  /*0990*/  ISETP.GT.U32.AND P6, PT, R0.reuse, R7, PT ;  /* 0x000000070000720c */ /* 0x040fe40003fc4070 */
[----:B------:R-:W-:Y:S01]  /*09a0*/  IABS R23, R24 ;  /* 0x0000001800177213 */ /* 0x000fe20000000000 */
[----:B------:R-:W-:Y:S01]  /*09b0*/  IMAD R9, R0, R3, R15 ;  /* 0x0000000300097224 */ /* 0x000fe200078e020f */
[C---:B------:R-:W-:Y:S01]  /*09c0*/  LOP3.LUT R30, R10.reuse, 0x20, RZ, 0xfc, !PT ;  /* 0x000000200a1e7812 */ /* 0x040fe200078efcff */
[----:B------:R-:W-:Y:S01]  /*09d0*/  IMAD.MOV.U32 R15, RZ, RZ, R12 ;  /* 0x000000ffff0f7224 */ /* 0x000fe200078e000c */
[----:B------:R-:W-:Y:S01]  /*09e0*/  @!P0 IADD3 R5, R5, -R0, RZ ;  /* 0x8000000005058210 */ /* 0x000fe20007ffe0ff */
[----:B------:R-:W-:Y:S01]  /*09f0*/  @!P4 IMAD.IADD R11, R11, 0x1, -R0 ;  /* 0x000000010b0bc824 */ /* 0x000fe200078e0a00 */
[----:B------:R-:W-:-:S02]  /*0a00*/  ISETP.GE.AND P4, PT, R10, RZ, PT ;  /* 0x000000ff0a00720c */ /* 0x000fc40003f86270 */
[----:B------:R-:W-:Y:S01]  /*0a10*/  ISETP.GT.U32.AND P0, PT, R0, R5, PT ;  /* 0x000000050000720c */ /* 0x000fe20003f04070 */
[----:B------:R-:W-:Y:S01]  /*0a20*/  IMAD.MOV.U32 R3, RZ, RZ, R11 ;  /* 0x000000ffff037224 */ /* 0x000fe200078e000b */
[----:B------:R-:W-:Y:S01]  /*0a30*/  LOP3.LUT R12, R10, 0xa, RZ, 0xfc, !PT ;  /* 0x0000000a0a0c7812 */ /* 0x000fe200078efcff */
[--C-:B------:R-:W-:Y:S01]  /*0a40*/  @!P6 IMAD.IADD R7, R7, 0x1, -R0.reuse ;  /* 0x000000010707e824 */ /* 0x100fe200078e0a00 */
[----:B------:R-:W-:Y:S01]  /*0a50*/  IABS R27, R30 ;  /* 0x0000001e001b7213 */ /* 0x000fe20000000000 */
[----:B------:R-:W-:Y:S01]  /*0a60*/  IMAD.HI.U32 R11, R8, R15, RZ ;  /* 0x0000000f080b7227 */ /* 0x000fe200078e00ff */
[----:B------:R-:W-:Y:S02]  /*0a70*/  IABS R17, R12 ;  /* 0x0000000c00117213 */ /* 0x000fe40000000000 */
[----:B------:R-:W-:Y:S01]  /*0a80*/  ISETP.GT.U32.AND P6, PT, R0, R7, PT ;  /* 0x000000070000720c */ /* 0x000fe20003fc4070 */
[----:B------:R-:W-:Y:S01]  /*0a90*/  @!P1 IMAD.MOV R3, RZ, RZ, -R3 ;  /* 0x000000ffff039224 */ /* 0x000fe200078e0a03 */
[----:B------:R-:W-:Y:S01]  /*0aa0*/  ISETP.GE.AND P1, PT, R14, RZ, PT ;  /* 0x000000ff0e00720c */ /* 0x000fe20003f26270 */
[----:B------:R-:W-:Y:S01]  /*0ab0*/  IMAD.MOV R11, RZ, RZ, -R11 ;  /* 0x000000ffff0b7224 */ /* 0x000fe200078e0a0b */
[----:B------:R-:W-:Y:S01]  /*0ac0*/  @!P4 IADD3 R4, -R4, RZ, RZ ;  /* 0x000000ff0404c210 */ /* 0x000fe20007ffe1ff */
[----:B------:R-:W-:Y:S01]  /*0ad0*/  @!P0 IMAD.IADD R5, R5, 0x1, -R0 ;  /* 0x0000000105058824 */ /* 0x000fe200078e0a00 */
[----:B------:R-:W-:Y:S01]  /*0ae0*/  ISETP.GE.AND P0, PT, R12, RZ, PT ;  /* 0x000000ff0c00720c */ /* 0x000fe20003f06270 */
[----:B------:R-:W-:Y:S01]  /*0af0*/  IMAD.HI.U32 R12, R8, R17, RZ ;  /* 0x00000011080c7227 */ /* 0x000fe200078e00ff */
[----:B------:R-:W-:-:S02]  /*0b00*/  ISETP.GT.U32.AND P4, PT, R0, R9, PT ;  /* 0x000000090000720c */ /* 0x000fc40003f84070 */
[C---:B------:R-:W-:Y:S01]  /*0b10*/  LOP3.LUT R14, R10.reuse, 0xc, RZ, 0xfc, !PT ;  /* 0x0000000c0a0e7812 */ /* 0x040fe200078efcff */
[----:B------:R-:W-:Y:S01]  /*0b20*/  IMAD.MOV R12, RZ, RZ, -R12 ;  /* 0x000000ffff0c7224 */ /* 0x000fe200078e0a0c */
[----:B------:R-:W-:Y:S01]  /*0b30*/  LOP3.LUT R31, R10, 0x22, RZ, 0xfc, !PT ;  /* 0x000000220a1f7812 */ /* 0x000fe200078efcff */
[----:B------:R-:W-:Y:S01]  /*0b40*/  @!P6 IMAD.IADD R7, R7, 0x1, -R0 ;  /* 0x000000010707e824 */ /* 0x000fe200078e0a00 */
[----:B------:R-:W-:Y:S01]  /*0b50*/  ISETP.GE.AND P6, PT, R14, RZ, PT ;  /* 0x000000ff0e00720c */ /* 0x000fe20003fc6270 */
[C---:B------:R-:W-:Y:S01]  /*0b60*/  IMAD R12, R0.reuse, R12, R17 ;  /* 0x0000000c000c7224 */ /* 0x040fe200078e0211 */
[----:B------:R-:W-:Y:S01]  /*0b70*/  MOV R17, R16 ;  /* 0x0000001000117202 */ /* 0x000fe20000000f00 */
[----:B------:R-:W-:Y:S01]  /*0b80*/  @!P5 IMAD.MOV R7, RZ, RZ, -R7 ;  /* 0x000000ffff07d224 */ /* 0x000fe200078e0a07 */
[----:B------:R-:W-:Y:S01]  /*0b90*/  IABS R29, R31 ;  /* 0x0000001f001d7213 */ /* 0x000fe20000000000 */
[C---:B------:R-:W-:Y:S01]  /*0ba0*/  IMAD R11, R0.reuse, R11, R15 ;  /* 0x0000000b000b7224 */ /* 0x040fe200078e020f */
[----:B------:R-:W-:Y:S01]  /*0bb0*/  ISETP.GT.U32.AND P5, PT, R0, R12, PT ;  /* 0x0000000c0000720c */ /* 0x000fe20003fa4070 */
[----:B------:R-:W-:Y:S01]  /*0bc0*/  @!P2 IMAD.MOV R5, RZ, RZ, -R5 ;  /* 0x000000ffff05a224 */ /* 0x000fe200078e0a05 */
[----:B------:R-:W-:Y:S01]  /*0bd0*/  @!P4 IADD3 R9, R9, -R0, RZ ;  /* 0x800000000909c210 */ /* 0x000fe20007ffe0ff */
[----:B------:R-:W-:Y:S01]  /*0be0*/  IMAD.HI.U32 R16, R8, R19, RZ ;  /* 0x0000001308107227 */ /* 0x000fe200078e00ff */
[----:B------:R-:W-:-:S02]  /*0bf0*/  IABS R15, R14 ;  /* 0x0000000e000f7213 */ /* 0x000fc40000000000 */
[C---:B------:R-:W-:Y:S02]  /*0c00*/  ISETP.GT.U32.AND P4, PT, R0.reuse, R9, PT ;  /* 0x000000090000720c */ /* 0x040fe40003f84070 */
[----:B------:R-:W-:Y:S01]  /*0c10*/  ISETP.GT.U32.AND P2, PT, R0, R11, PT ;  /* 0x0000000b0000720c */ /* 0x000fe20003f44070 */
[----:B------:R-:W-:Y:S01]  /*0c20*/  IMAD.HI.U32 R14, R8, R15, RZ ;  /* 0x0000000f080e7227 */ /* 0x000fe200078e00ff */
[----:B------:R-:W-:Y:S02]  /*0c30*/  IADD3 R16, -R16, RZ, RZ ;  /* 0x000000ff10107210 */ /* 0x000fe40007ffe1ff */
[C---:B------:R-:W-:Y:S01]  /*0c40*/  LOP3.LUT R32, R10.reuse, 0x24, RZ, 0xfc, !PT ;  /* 0x000000240a207812 */ /* 0x040fe200078efcff */
[----:B------:R-:W-:Y:S01]  /*0c50*/  IMAD.MOV R14, RZ, RZ, -R14 ;  /* 0x000000ffff0e7224 */ /* 0x000fe200078e0a0e */
[----:B------:R-:W-:Y:S01]  /*0c60*/  LOP3.LUT R34, R10, 0x28, RZ, 0xfc, !PT ;  /* 0x000000280a227812 */ /* 0x000fe200078efcff */
[--C-:B------:R-:W-:Y:S01]  /*0c70*/  @!P5 IMAD.IADD R12, R12, 0x1, -R0.reuse ;  /* 0x000000010c0cd824 */ /* 0x100fe200078e0a00 */
[----:B------:R-:W-:Y:S01]  /*0c80*/  LOP3.LUT R36, R10, 0x2e, RZ, 0xfc, !PT ;  /* 0x0000002e0a247812 */ /* 0x000fe200078efcff */
[----:B------:R-:W-:Y:S01]  /*0c90*/  IMAD R14, R0, R14, R15 ;  /* 0x0000000e000e7224 */ /* 0x000fe200078e020f */
[----:B------:R-:W-:Y:S01]  /*0ca0*/  LOP3.LUT R38, R10, 0x30, RZ, 0xfc, !PT ;  /* 0x000000300a267812 */ /* 0x000fe200078efcff */
[----:B------:R-:W-:Y:S01]  /*0cb0*/  @!P4 IMAD.IADD R9, R9, 0x1, -R0 ;  /* 0x000000010909c824 */ /* 0x000fe200078e0a00 */
[C---:B------:R-:W-:Y:S01]  /*0cc0*/  ISETP.GT.U32.AND P5, PT, R0.reuse, R12, PT ;  /* 0x0000000c0000720c */ /* 0x040fe20003fa4070 */
[C---:B------:R-:W-:Y:S01]  /*0cd0*/  IMAD R16, R0.reuse, R16, R19 ;  /* 0x0000001000107224 */ /* 0x040fe200078e0213 */
[----:B------:R-:W-:Y:S01]  /*0ce0*/  @!P2 IADD3 R11, R11, -R0, RZ ;  /* 0x800000000b0ba210 */ /* 0x000fe20007ffe0ff */
[----:B------:R-:W-:Y:S01]  /*0cf0*/  @!P3 IMAD.MOV R9, RZ, RZ, -R9 ;  /* 0x000000ffff09b224 */ /* 0x000fe200078e0a09 */
[----:B------:R-:W-:Y:S01]  /*0d00*/  ISETP.GT.U32.AND P3, PT, R0, R14, PT ;  /* 0x0000000e0000720c */ /* 0x000fe20003f64070 */
[----:B------:R-:W-:Y:S01]  /*0d10*/  IMAD.HI.U32 R15, R8, R17, RZ ;  /* 0x00000011080f7227 */ /* 0x000fe200078e00ff */
[----:B------:R-:W-:-:S02]  /*0d20*/  ISETP.GT.U32.AND P2, PT, R0, R11, PT ;  /* 0x0000000b0000720c */ /* 0x000fc40003f44070 */
[----:B------:R-:W-:Y:S01]  /*0d30*/  ISETP.GE.AND P4, PT, R18, RZ, PT ;  /* 0x000000ff1200720c */ /* 0x000fe20003f86270 */
[----:B------:R-:W-:Y:S01]  /*0d40*/  IMAD.MOV R15, RZ, RZ, -R15 ;  /* 0x000000ffff0f7224 */ /* 0x000fe200078e0a0f */
[----:B------:R-:W-:Y:S02]  /*0d50*/  IABS R18, R26 ;  /* 0x0000001a00127213 */ /* 0x000fe40000000000 */
[----:B------:R-:W-:Y:S01]  /*0d60*/  IABS R37, R36 ;  /* 0x0000002400257213 */ /* 0x000fe20000000000 */
[--C-:B------:R-:W-:Y:S01]  /*0d70*/  @!P5 IMAD.IADD R12, R12, 0x1, -R0.reuse ;  /* 0x000000010c0cd824 */ /* 0x100fe200078e0a00 */
[C---:B------:R-:W-:Y:S01]  /*0d80*/  ISETP.GT.U32.AND P5, PT, R0.reuse, R16, PT ;  /* 0x000000100000720c */ /* 0x040fe20003fa4070 */
[----:B------:R-:W-:Y:S01]  /*0d90*/  IMAD R15, R0, R15, R17 ;  /* 0x0000000f000f7224 */ /* 0x000fe200078e0211 */
[----:B------:R-:W-:Y:S01]  /*0da0*/  LOP3.LUT R39, R10, 0x32, RZ, 0xfc, !PT ;  /* 0x000000320a277812 */ /* 0x000fe200078efcff */
[----:B------:R-:W-:Y:S01]  /*0db0*/  @!P3 IMAD.IADD R14, R14, 0x1, -R0 ;  /* 0x000000010e0eb824 */ /* 0x000fe200078e0a00 */
[----:B------:R-:W-:Y:S01]  /*0dc0*/  LOP3.LUT R42, R10, 0x3a, RZ, 0xfc, !PT ;  /* 0x0000003a0a2a7812 */ /* 0x000fe200078efcff */
[----:B------:R-:W-:Y:S01]  /*0dd0*/  IMAD.HI.U32 R17, R8, R21, RZ ;  /* 0x0000001508117227 */ /* 0x000fe200078e00ff */
[----:B------:R-:W-:-:S02]  /*0de0*/  LOP3.LUT R40, R10, 0x38, RZ, 0xfc, !PT ;  /* 0x000000380a287812 */ /* 0x000fc400078efcff */
[C---:B------:R-:W-:Y:S01]  /*0df0*/  ISETP.GT.U32.AND P3, PT, R0.reuse, R14, PT ;  /* 0x0000000e0000720c */ /* 0x040fe20003f64070 */
[----:B------:R-:W-:Y:S01]  /*0e00*/  @!P2 IMAD.IADD R11, R11, 0x1, -R0 ;  /* 0x000000010b0ba824 */ /* 0x000fe200078e0a00 */
[----:B------:R-:W-:Y:S01]  /*0e10*/  IADD3 R17, -R17, RZ, RZ ;  /* 0x000000ff11117210 */ /* 0x000fe20007ffe1ff */
[----:B------:R-:W-:Y:S01]  /*0e20*/  @!P0 IMAD.MOV R12, RZ, RZ, -R12 ;  /* 0x000000ffff0c8224 */ /* 0x000fe200078e0a0c */
[----:B------:R-:W-:Y:S01]  /*0e30*/  ISETP.GT.U32.AND P2, PT, R0, R15, PT ;  /* 0x0000000f0000720c */ /* 0x000fe20003f44070 */
[----:B------:R-:W-:Y:S01]  /*0e40*/  @!P5 IMAD.IADD R16, R16, 0x1, -R0 ;  /* 0x000000011010d824 */ /* 0x000fe200078e0a00 */
[----:B------:R-:W-:Y:S01]  /*0e50*/  ISETP.GE.AND P0, PT, R22, RZ, PT ;  /* 0x000000ff1600720c */ /* 0x000fe20003f06270 */
[----:B------:R-:W-:Y:S01]  /*0e60*/  IMAD R17, R0, R17, R21 ;  /* 0x0000001100117224 */ /* 0x000fe200078e0215 */
[----:B------:R-:W-:Y:S01]  /*0e70*/  LOP3.LUT R22, R10, 0x1a, RZ, 0xfc, !PT ;  /* 0x0000001a0a167812 */ /* 0x000fe200078efcff */
[----:B------:R-:W-:Y:S01]  /*0e80*/  IMAD.MOV.U32 R21, RZ, RZ, R18 ;  /* 0x000000ffff157224 */ /* 0x000fe200078e0012 */
[----:B------:R-:W-:Y:S01]  /*0e90*/  ISETP.GT.U32.AND P5, PT, R0, R16, PT ;  /* 0x000000100000720c */ /* 0x000fe20003fa4070 */
[----:B------:R-:W-:Y:S01]  /*0ea0*/  IMAD.HI.U32 R18, R8, R23, RZ ;  /* 0x0000001708127227 */ /* 0x000fe200078e00ff */
[----:B------:R-:W-:-:S02]  /*0eb0*/  IABS R25, R22 ;  /* 0x0000001600197213 */ /* 0x000fc40000000000 */
[----:B------:R-:W-:Y:S01]  /*0ec0*/  @!P3 IADD3 R14, R14, -R0, RZ ;  /* 0x800000000e0eb210 */ /* 0x000fe20007ffe0ff */
[----:B------:R-:W-:Y:S01]  /*0ed0*/  IMAD.MOV R18, RZ, RZ, -R18 ;  /* 0x000000ffff127224 */ /* 0x000fe200078e0a12 */
[----:B------:R-:W-:Y:S01]  /*0ee0*/  ISETP.GT.U32.AND P3, PT, R0, R17, PT ;  /* 0x000000110000720c */ /* 0x000fe20003f64070 */
[--C-:B------:R-:W-:Y:S01]  /*0ef0*/  @!P2 IMAD.IADD R15, R15, 0x1, -R0.reuse ;  /* 0x000000010f0fa824 */ /* 0x100fe200078e0a00 */
[----:B------:R-:W-:Y:S01]  /*0f00*/  @!P6 IADD3 R14, -R14, RZ, RZ ;  /* 0x000000ff0e0ee210 */ /* 0x000fe20007ffe1ff */
[----:B------:R-:W-:Y:S01]  /*0f10*/  IMAD R18, R0, R18, R23 ;  /* 0x0000001200127224 */ /* 0x000fe200078e0217 */
[----:B------:R-:W-:Y:S01]  /*0f20*/  IABS R41, R42 ;  /* 0x0000002a00297213 */ /* 0x000fe20000000000 */
[----:B------:R-:W-:Y:S01]  /*0f30*/  IMAD.HI.U32 R19, R8, R21, RZ ;  /* 0x0000001508137227 */ /* 0x000fe200078e00ff */
[----:B------:R-:W-:Y:S02]  /*0f40*/  ISETP.GT.U32.AND P2, PT, R0, R15, PT ;  /* 0x0000000f0000720c */ /* 0x000fe40003f44070 */
[----:B------:R-:W-:Y:S01]  /*0f50*/  LOP3.LUT R43, R10, 0x3c, RZ, 0xfc, !PT ;  /* 0x0000003c0a2b7812 */ /* 0x000fe200078efcff */
[--C-:B------:R-:W-:Y:S01]  /*0f60*/  @!P5 IMAD.IADD R16, R16, 0x1, -R0.reuse ;  /* 0x000000011010d824 */ /* 0x100fe200078e0a00 */
[----:B------:R-:W-:Y:S01]  /*0f70*/  ISETP.GT.U32.AND P5, PT, R0, R18, PT ;  /* 0x000000120000720c */ /* 0x000fe20003fa4070 */
[----:B------:R-:W-:Y:S01]  /*0f80*/  IMAD.MOV R19, RZ, RZ, -R19 ;  /* 0x000000ffff137224 */ /* 0x000fe200078e0a13 */
[----:B------:R-:W-:Y:S01]  /*0f90*/  LOP3.LUT R44, R10, 0x3e, RZ, 0xfc, !PT ;  /* 0x0000003e0a2c7812 */ /* 0x000fe200078efcff */
[----:B------:R-:W-:Y:S01]  /*0fa0*/  @!P1 IMAD.MOV R11, RZ, RZ, -R11 ;  /* 0x000000ffff0b9224 */ /* 0x000fe200078e0a0b */
[----:B------:R-:W-:Y:S01]  /*0fb0*/  ISETP.GE.AND P1, PT, R20, RZ, PT ;  /* 0x000000ff1400720c */ /* 0x000fe20003f26270 */
[----:B------:R-:W-:Y:S01]  /*0fc0*/  @!P3 IMAD.IADD R17, R17, 0x1, -R0 ;  /* 0x000000011111b824 */ /* 0x000fe200078e0a00 */
[----:B------:R-:W-:Y:S01]  /*0fd0*/  LOP3.LUT R20, R10, 0x18, RZ, 0xfc, !PT ;  /* 0x000000180a147812 */ /* 0x000fe200078efcff */
[----:B------:R-:W-:Y:S01]  /*0fe0*/  IMAD R19, R0, R19, R21 ;  /* 0x0000001300137224 */ /* 0x000fe200078e0215 */
[----:B------:R-:W-:Y:S01]  /*0ff0*/  LOP3.LUT R46, R10, 0x44, RZ, 0xfc, !PT ;  /* 0x000000440a2e7812 */ /* 0x000fe200078efcff */
[----:B------:R-:W-:Y:S01]  /*1000*/  IMAD.HI.U32 R21, R8, R25, RZ ;  /* 0x0000001908157227 */ /* 0x000fe200078e00ff */
[----:B------:R-:W-:-:S02]  /*1010*/  ISETP.GT.U32.AND P3, PT, R0, R17, PT ;  /* 0x000000110000720c */ /* 0x000fc40003f64070 */
[----:B------:R-:W-:Y:S01]  /*1020*/  ISETP.GT.U32.AND P6, PT, R0, R19, PT ;  /* 0x000000130000720c */ /* 0x000fe20003fc4070 */
[----:B------:R-:W-:Y:S01]  /*1030*/  IMAD.MOV R21, RZ, RZ, -R21 ;  /* 0x000000ffff157224 */ /* 0x000fe200078e0a15 */
[----:B------:R-:W-:Y:S02]  /*1040*/  @!P2 IADD3 R15, R15, -R0, RZ ;  /* 0x800000000f0fa210 */ /* 0x000fe40007ffe0ff */
[----:B------:R-:W-:Y:S01]  /*1050*/  IABS R23, R20 ;  /* 0x0000001400177213 */ /* 0x000fe20000000000 */
[----:B------:R-:W-:Y:S01]  /*1060*/  @!P1 IMAD.MOV R16, RZ, RZ, -R16 ;  /* 0x000000ffff109224 */ /* 0x000fe200078e0a10 */
[----:B------:R-:W-:Y:S01]  /*1070*/  @!P5 IADD3 R18, R18, -R0, RZ ;  /* 0x800000001212d210 */ /* 0x000fe20007ffe0ff */
[----:B------:R-:W-:Y:S01]  /*1080*/  @!P4 IMAD.MOV R15, RZ, RZ, -R15 ;  /* 0x000000ffff0fc224 */ /* 0x000fe200078e0a0f */
[----:B------:R-:W-:Y:S01]  /*1090*/  ISETP.GE.AND P1, PT, R20, RZ, PT ;  /* 0x000000ff1400720c */ /* 0x000fe20003f26270 */
[----:B------:R-:W-:Y:S01]  /*10a0*/  IMAD.HI.U32 R20, R8, R23, RZ ;  /* 0x0000001708147227 */ /* 0x000fe200078e00ff */
[----:B------:R-:W-:-:S02]  /*10b0*/  ISETP.GT.U32.AND P5, PT, R0, R18, PT ;  /* 0x000000120000720c */ /* 0x000fc40003fa4070 */
[----:B------:R-:W-:Y:S01]  /*10c0*/  ISETP.GE.AND P4, PT, R26, RZ, PT ;  /* 0x000000ff1a00720c */ /* 0x000fe20003f86270 */
[----:B------:R-:W-:Y:S01]  /*10d0*/  @!P3 IMAD.IADD R17, R17, 0x1, -R0 ;  /* 0x000000011111b824 */ /* 0x000fe200078e0a00 */
[----:B------:R-:W-:Y:S01]  /*10e0*/  LOP3.LUT R26, R10, 0x1c, RZ, 0xfc, !PT ;  /* 0x0000001c0a1a7812 */ /* 0x000fe200078efcff */
[----:B------:R-:W-:Y:S01]  /*10f0*/  IMAD.MOV R20, RZ, RZ, -R20 ;  /* 0x000000ffff147224 */ /* 0x000fe200078e0a14 */
[----:B------:R-:W-:Y:S01]  /*1100*/  ISETP.GE.AND P3, PT, R22, RZ, PT ;  /* 0x000000ff1600720c */ /* 0x000fe20003f66270 */
[--C-:B------:R-:W-:Y:S01]  /*1110*/  @!P6 IMAD.IADD R19, R19, 0x1, -R0.reuse ;  /* 0x000000011313e824 */ /* 0x100fe200078e0a00 */
[----:B------:R-:W-:Y:S01]  /*1120*/  IABS R22, R26 ;  /* 0x0000001a00167213 */ /* 0x000fe20000000000 */
[----:B------:R-:W-:Y:S01]  /*1130*/  IMAD R20, R0, R20, R23 ;  /* 0x0000001400147224 */ /* 0x000fe200078e0217 */
[----:B------:R-:W-:Y:S01]  /*1140*/  ISETP.GE.AND P2, PT, R24, RZ, PT ;  /* 0x000000ff1800720c */ /* 0x000fe20003f46270 */
[C---:B------:R-:W-:Y:S01]  /*1150*/  IMAD R21, R0.reuse, R21, R25 ;  /* 0x0000001500157224 */ /* 0x040fe200078e0219 */
[----:B------:R-:W-:Y:S01]  /*1160*/  ISETP.GT.U32.AND P6, PT, R0, R19, PT ;  /* 0x000000130000720c */ /* 0x000fe20003fc4070 */
[----:B------:R-:W-:Y:S01]  /*1170*/  @!P5 IMAD.IADD R18, R18, 0x1, -R0 ;  /* 0x000000011212d824 */ /* 0x000fe200078e0a00 */
[----:B------:R-:W-:Y:S01]  /*1180*/  MOV R23, R22 ;  /* 0x0000001600177202 */ /* 0x000fe20000000f00 */
[----:B------:R-:W-:Y:S01]  /*1190*/  IMAD.HI.U32 R24, R8, R27, RZ ;  /* 0x0000001b08187227 */ /* 0x000fe200078e00ff */
[----:B------:R-:W-:-:S02]  /*11a0*/  ISETP.GT.U32.AND P5, PT, R0, R20, PT ;  /* 0x000000140000720c */ /* 0x000fc40003fa4070 */
[----:B------:R-:W-:Y:S01]  /*11b0*/  IABS R25, R28 ;  /* 0x0000001c00197213 */ /* 0x000fe20000000000 */
[----:B------:R-:W-:Y:S01]  /*11c0*/  IMAD.HI.U32 R22, R8, R23, RZ ;  /* 0x0000001708167227 */ /* 0x000fe200078e00ff */
[----:B------:R-:W-:Y:S02]  /*11d0*/  @!P0 IADD3 R17, -R17, RZ, RZ ;  /* 0x000000ff11118210 */ /* 0x000fe40007ffe1ff */
[----:B------:R-:W-:Y:S01]  /*11e0*/  IABS R47, R46 ;  /* 0x0000002e002f7213 */ /* 0x000fe20000000000 */
[----:B------:R-:W-:Y:S01]  /*11f0*/  IMAD.MOV R22, RZ, RZ, -R22 ;  /* 0x000000ffff167224 */ /* 0x000fe200078e0a16 */
[----:B------:R-:W-:Y:S01]  /*1200*/  @!P2 IADD3 R18, -R18, RZ, RZ ;  /* 0x000000ff1212a210 */ /* 0x000fe20007ffe1ff */
[----:B------:R-:W-:Y:S01]  /*1210*/  @!P6 IMAD.IADD R19, R19, 0x1, -R0 ;  /* 0x000000011313e824 */ /* 0x000fe200078e0a00 */
[C---:B------:R-:W-:Y:S01]  /*1220*/  ISETP.GT.U32.AND P6, PT, R0.reuse, R21, PT ;  /* 0x000000150000720c */ /* 0x040fe20003fc4070 */
[----:B------:R-:W-:Y:S01]  /*1230*/  IMAD R22, R0, R22, R23 ;  /* 0x0000001600167224 */ /* 0x000fe200078e0217 */
[----:B------:R-:W-:Y:S01]  /*1240*/  LOP3.LUT R50, R10, 0x48, RZ, 0xfc, !PT ;  /* 0x000000480a327812 */ /* 0x000fe200078efcff */
[----:B------:R-:W-:Y:S01]  /*1250*/  IMAD.HI.U32 R23, R8, R25, RZ ;  /* 0x0000001908177227 */ /* 0x000fe200078e00ff */
[----:B------:R-:W-:-:S02]  /*1260*/  @!P5 IADD3 R20, R20, -R0, RZ ;  /* 0x800000001414d210 */ /* 0x000fc40007ffe0ff */
[C---:B------:R-:W-:Y:S01]  /*1270*/  ISETP.GT.U32.AND P5, PT, R0.reuse, R22, PT ;  /* 0x000000160000720c */ /* 0x040fe20003fa4070 */
[----:B------:R-:W-:Y:S01]  /*1280*/  IMAD.MOV R23, RZ, RZ, -R23 ;  /* 0x000000ffff177224 */ /* 0x000fe200078e0a17 */
[----:B------:R-:W-:Y:S01]  /*1290*/  ISETP.GT.U32.AND P0, PT, R0, R20, PT ;  /* 0x000000140000720c */ /* 0x000fe20003f04070 */
[----:B------:R-:W-:Y:S01]  /*12a0*/  IMAD.MOV R24, RZ, RZ, -R24 ;  /* 0x000000ffff187224 */ /* 0x000fe200078e0a18 */
[----:B------:R-:W-:Y:S01]  /*12b0*/  LOP3.LUT R48, R10, 0x46, RZ, 0xfc, !PT ;  /* 0x000000460a307812 */ /* 0x000fe200078efcff */
[----:B------:R-:W-:Y:S01]  /*12c0*/  IMAD R23, R0, R23, R25 ;  /* 0x0000001700177224 */ /* 0x000fe200078e0219 */
[----:B------:R-:W-:Y:S01]  /*12d0*/  LOP3.LUT R51, R10, 0x4a, RZ, 0xfc, !PT ;  /* 0x0000004a0a337812 */ /* 0x000fe200078efcff */
[----:B------:R-:W-:Y:S01]  /*12e0*/  @!P6 IMAD.IADD R21, R21, 0x1, -R0 ;  /* 0x000000011515e824 */ /* 0x000fe200078e0a00 */
[----:B------:R-:W-:Y:S01]  /*12f0*/  ISETP.GE.AND P6, PT, R26, RZ, PT ;  /* 0x000000ff1a00720c */ /* 0x000fe20003fc6270 */
[----:B------:R-:W-:Y:S01]  /*1300*/  IMAD.HI.U32 R25, R8, R29, RZ ;  /* 0x0000001d08197227 */ /* 0x000fe200078e00ff */
[----:B------:R-:W-:-:S02]  /*1310*/  IABS R26, R32 ;  /* 0x00000020001a7213 */ /* 0x000fc40000000000 */
[----:B------:R-:W-:Y:S01]  /*1320*/  IABS R49, R48 ;  /* 0x0000003000317213 */ /* 0x000fe20000000000 */
[--C-:B------:R-:W-:Y:S01]  /*1330*/  @!P5 IMAD.IADD R22, R22, 0x1, -R0.reuse ;  /* 0x000000011616d824 */ /* 0x100fe200078e0a00 */
[C---:B------:R-:W-:Y:S01]  /*1340*/  ISETP.GT.U32.AND P5, PT, R0.reuse, R21, PT ;  /* 0x000000150000720c */ /* 0x040fe20003fa4070 */
[----:B------:R-:W-:Y:S01]  /*1350*/  IMAD R24, R0, R24, R27 ;  /* 0x0000001800187224 */ /* 0x000fe200078e021b */
[----:B------:R-:W-:Y:S01]  /*1360*/  LOP3.LUT R52, R10, 0x4c, RZ, 0xfc, !PT ;  /* 0x0000004c0a347812 */ /* 0x000fe200078efcff */
[----:B------:R-:W-:Y:S01]  /*1370*/  IMAD.MOV R25, RZ, RZ, -R25 ;  /* 0x000000ffff197224 */ /* 0x000fe200078e0a19 */
[C---:B------:R-:W-:Y:S01]  /*1380*/  ISETP.GT.U32.AND P2, PT, R0.reuse, R22, PT ;  /* 0x000000160000720c */ /* 0x040fe20003f44070 */
[----:B------:R-:W-:Y:S01]  /*1390*/  @!P4 IMAD.MOV R19, RZ, RZ, -R19 ;  /* 0x000000ffff13c224 */ /* 0x000fe200078e0a13 */
[C---:B------:R-:W-:Y:S01]  /*13a0*/  ISETP.GT.U32.AND P4, PT, R0.reuse, R24, PT ;  /* 0x000000180000720c */ /* 0x040fe20003f84070 */
[----:B------:R-:W-:Y:S01]  /*13b0*/  IMAD R25, R0, R25, R29 ;  /* 0x0000001900197224 */ /* 0x000fe200078e021d */
[----:B------:R-:W-:Y:S01]  /*13c0*/  LOP3.LUT R54, R10, 0x50, RZ, 0xfc, !PT ;  /* 0x000000500a367812 */ /* 0x000fe200078efcff */
[----:B------:R-:W-:Y:S01]  /*13d0*/  @!P0 IMAD.IADD R20, R20, 0x1, -R0 ;  /* 0x0000000114148824 */ /* 0x000fe200078e0a00 */
[----:B------:R-:W-:Y:S01]  /*13e0*/  ISETP.GT.U32.AND P0, PT, R0, R23, PT ;  /* 0x000000170000720c */ /* 0x000fe20003f04070 */
[----:B------:R-:W-:Y:S01]  /*13f0*/  IMAD.MOV.U32 R27, RZ, RZ, R26 ;  /* 0x000000ffff1b7224 */ /* 0x000fe200078e001a */
[----:B------:R-:W-:Y:S01]  /*1400*/  LOP3.LUT R55, R10, 0x52, RZ, 0xfc, !PT ;  /* 0x000000520a377812 */ /* 0x000fe200078efcff */
[----:B------:R-:W-:Y:S01]  /*1410*/  @!P5 IMAD.IADD R21, R21, 0x1, -R0 ;  /* 0x000000011515d824 */ /* 0x000fe200078e0a00 */
[----:B------:R-:W-:Y:S01]  /*1420*/  ISETP.GT.U32.AND P5, PT, R0, R25, PT ;  /* 0x000000190000720c */ /* 0x000fe20003fa4070 */
[----:B------:R-:W-:Y:S01]  /*1430*/  IMAD.HI.U32 R26, R8, R27, RZ ;  /* 0x0000001b081a7227 */ /* 0x000fe200078e00ff */
[----:B------:R-:W-:-:S02]  /*1440*/  IABS R53, R55 ;  /* 0x0000003700357213 */ /* 0x000fc40000000000 */
[----:B------:R-:W-:Y:S01]  /*1450*/  LOP3.LUT R56, R10, 0x5a, RZ, 0xfc, !PT ;  /* 0x0000005a0a387812 */ /* 0x000fe200078efcff */
[--C-:B------:R-:W-:Y:S01]  /*1460*/  @!P2 IMAD.IADD R22, R22, 0x1, -R0.reuse ;  /* 0x000000011616a824 */ /* 0x100fe200078e0a00 */
[----:B------:R-:W-:Y:S01]  /*1470*/  ISETP.GE.AND P2, PT, R30, RZ, PT ;  /* 0x000000ff1e00720c */ /* 0x000fe20003f46270 */
[----:B------:R-:W-:Y:S01]  /*1480*/  @!P3 IMAD.MOV R21, RZ, RZ, -R21 ;  /* 0x000000ffff15b224 */ /* 0x000fe200078e0a15 */
[----:B------:R-:W-:Y:S01]  /*1490*/  LOP3.LUT R30, R10, 0x26, RZ, 0xfc, !PT ;  /* 0x000000260a1e7812 */ /* 0x000fe200078efcff */
[----:B------:R-:W-:Y:S01]  /*14a0*/  @!P0 IMAD.IADD R23, R23, 0x1, -R0 ;  /* 0x0000000117178824 */ /* 0x000fe200078e0a00 */
[----:B------:R-:W-:Y:S01]  /*14b0*/  @!P4 IADD3 R24, R24, -R0, RZ ;  /* 0x800000001818c210 */ /* 0x000fe20007ffe0ff */
[----:B------:R-:W-:Y:S01]  /*14c0*/  @!P1 IMAD.MOV R20, RZ, RZ, -R20 ;  /* 0x000000ffff149224 */ /* 0x000fe200078e0a14 */
[----:B------:R-:W-:Y:S01]  /*14d0*/  IADD3 R26, -R26, RZ, RZ ;  /* 0x000000ff1a1a7210 */ /* 0x000fe20007ffe1ff */
[----:B------:R-:W-:Y:S01]  /*14e0*/  @!P5 IMAD.IADD R25, R25, 0x1, -R0 ;  /* 0x000000011919d824 */ /* 0x000fe200078e0a00 */
[----:B------:R-:W-:Y:S01]  /*14f0*/  ISETP.GE.AND P0, PT, R31, RZ, PT ;  /* 0x000000ff1f00720c */ /* 0x000fe20003f06270 */
[----:B------:R-:W-:Y:S01]  /*1500*/  @!P6 IMAD.MOV R22, RZ, RZ, -R22 ;  /* 0x000000ffff16e224 */ /* 0x000fe200078e0a16 */
[----:B------:R-:W-:Y:S01]  /*1510*/  IABS R29, R30 ;  /* 0x0000001e001d7213 */ /* 0x000fe20000000000 */
[----:B------:R-:W-:Y:S01]  /*1520*/  IMAD R26, R0, R26, R27 ;  /* 0x0000001a001a7224 */ /* 0x000fe200078e021b */
[----:B------:R-:W-:-:S02]  /*1530*/  IABS R31, R34 ;  /* 0x00000022001f7213 */ /* 0x000fc40000000000 */
[----:B------:R-:W-:Y:S01]  /*1540*/  ISETP.GT.U32.AND P3, PT, R0, R24, PT ;  /* 0x000000180000720c */ /* 0x000fe20003f64070 */
[----:B------:R-:W-:Y:S01]  /*1550*/  IMAD.HI.U32 R27, R8, R29, RZ ;  /* 0x0000001d081b7227 */ /* 0x000fe200078e00ff */
[----:B------:R-:W-:Y:S02]  /*1560*/  ISETP.GE.AND P1, PT, R28, RZ, PT ;  /* 0x000000ff1c00720c */ /* 0x000fe40003f26270 */
[----:B------:R-:W-:Y:S01]  /*1570*/  ISETP.GT.U32.AND P4, PT, R0, R23, PT ;  /* 0x000000170000720c */ /* 0x000fe20003f84070 */
[----:B------:R-:W-:Y:S01]  /*1580*/  IMAD.HI.U32 R28, R8, R31, RZ ;  /* 0x0000001f081c7227 */ /* 0x000fe200078e00ff */
[C---:B------:R-:W-:Y:S02]  /*1590*/  ISETP.GT.U32.AND P5, PT, R0.reuse, R25, PT ;  /* 0x000000190000720c */ /* 0x040fe40003fa4070 */
[----:B------:R-:W-:Y:S01]  /*15a0*/  IADD3 R27, -R27, RZ, RZ ;  /* 0x000000ff1b1b7210 */ /* 0x000fe20007ffe1ff */
[----:B------:R-:W-:Y:S01]  /*15b0*/  IMAD.MOV R28, RZ, RZ, -R28 ;  /* 0x000000ffff1c7224 */ /* 0x000fe200078e0a1c */
[----:B------:R-:W-:-:S02]  /*15c0*/  ISETP.GT.U32.AND P6, PT, R0, R26, PT ;  /* 0x0000001a0000720c */ /* 0x000fc40003fc4070 */
[----:B------:R-:W-:Y:S01]  /*15d0*/  IABS R63, R56 ;  /* 0x00000038003f7213 */ /* 0x000fe20000000000 */
[----:B------:R-:W-:Y:S01]  /*15e0*/  @!P3 IMAD.IADD R24, R24, 0x1, -R0 ;  /* 0x000000011818b824 */ /* 0x000fe200078e0a00 */
[----:B------:R-:W-:Y:S01]  /*15f0*/  ISETP.GE.AND P3, PT, R30, RZ, PT ;  /* 0x000000ff1e00720c */ /* 0x000fe20003f66270 */
[C---:B------:R-:W-:Y:S01]  /*1600*/  IMAD R28, R0.reuse, R28, R31 ;  /* 0x0000001c001c7224 */ /* 0x040fe200078e021f */
[----:B------:R-:W-:Y:S01]  /*1610*/  IABS R30, R38 ;  /* 0x00000026001e7213 */ /* 0x000fe20000000000 */
[----:B------:R-:W-:Y:S01]  /*1620*/  IMAD R27, R0, R27, R29 ;  /* 0x0000001b001b7224 */ /* 0x000fe200078e021d */
[----:B------:R-:W-:Y:S01]  /*1630*/  LOP3.LUT R58, R10, 0x64, RZ, 0xfc, !PT ;  /* 0x000000640a3a7812 */ /* 0x000fe200078efcff */
[----:B------:R-:W-:Y:S01]  /*1640*/  @!P2 IMAD.MOV R24, RZ, RZ, -R24 ;  /* 0x000000ffff18a224 */ /* 0x000fe200078e0a18 */
[----:B------:R-:W-:Y:S01]  /*1650*/  ISETP.GT.U32.AND P2, PT, R0, R28, PT ;  /* 0x0000001c0000720c */ /* 0x000fe20003f44070 */
[--C-:B------:R-:W-:Y:S01]  /*1660*/  @!P4 IMAD.IADD R23, R23, 0x1, -R0.reuse ;  /* 0x000000011717c824 */ /* 0x100fe200078e0a00 */
[----:B------:R-:W-:Y:S01]  /*1670*/  ISETP.GE.AND P4, PT, R32, RZ, PT ;  /* 0x000000ff2000720c */ /* 0x000fe20003f86270 */
[----:B------:R-:W-:Y:S01]  /*1680*/  @!P6 IMAD.IADD R26, R26, 0x1, -R0 ;  /* 0x000000011a1ae824 */ /* 0x000fe200078e0a00 */
[----:B------:R-:W-:Y:S01]  /*1690*/  @!P5 IADD3 R25, R25, -R0, RZ ;  /* 0x800000001919d210 */ /* 0x000fe20007ffe0ff */
[----:B------:R-:W-:Y:S01]  /*16a0*/  IMAD.HI.U32 R31, R8, R37, RZ ;  /* 0x00000025081f7227 */ /* 0x000fe200078e00ff */
[----:B------:R-:W-:-:S02]  /*16b0*/  LOP3.LUT R32, R10, 0x2a, RZ, 0xfc, !PT ;  /* 0x0000002a0a207812 */ /* 0x000fc400078efcff */
[----:B------:R-:W-:Y:S01]  /*16c0*/  ISETP.GT.U32.AND P5, PT, R0, R27, PT ;  /* 0x0000001b0000720c */ /* 0x000fe20003fa4070 */
[----:B------:R-:W-:Y:S01]  /*16d0*/  @!P0 IMAD.MOV R25, RZ, RZ, -R25 ;  /* 0x000000ffff198224 */ /* 0x000fe200078e0a19 */
[----:B------:R-:W-:Y:S02]  /*16e0*/  IABS R33, R32 ;  /* 0x0000002000217213 */ /* 0x000fe40000000000 */
[----:B------:R-:W-:Y:S01]  /*16f0*/  ISETP.GE.AND P6, PT, R34, RZ, PT ;  /* 0x000000ff2200720c */ /* 0x000fe20003fc6270 */
[--C-:B------:R-:W-:Y:S01]  /*1700*/  @!P2 IMAD.IADD R28, R28, 0x1, -R0.reuse ;  /* 0x000000011c1ca824 */ /* 0x100fe200078e0a00 */
[----:B------:R-:W-:Y:S01]  /*1710*/  LOP3.LUT R34, R10, 0x2c, RZ, 0xfc, !PT ;  /* 0x0000002c0a227812 */ /* 0x000fe200078efcff */
[----:B------:R-:W-:Y:S01]  /*1720*/  IMAD.HI.U32 R29, R8, R33, RZ ;  /* 0x00000021081d7227 */ /* 0x000fe200078e00ff */
[----:B------:R-:W-:Y:S02]  /*1730*/  @!P1 IADD3 R23, -R23, RZ, RZ ;  /* 0x000000ff17179210 */ /* 0x000fe40007ffe1ff */
[C---:B------:R-:W-:Y:S01]  /*1740*/  ISETP.GT.U32.AND P2, PT, R0.reuse, R28, PT ;  /* 0x0000001c0000720c */ /* 0x040fe20003f44070 */
[----:B------:R-:W-:Y:S01]  /*1750*/  IMAD.MOV R29, RZ, RZ, -R29 ;  /* 0x000000ffff1d7224 */ /* 0x000fe200078e0a1d */
[----:B------:R-:W-:Y:S01]  /*1760*/  IABS R35, R34 ;  /* 0x0000002200237213 */ /* 0x000fe20000000000 */
[----:B------:R-:W-:Y:S01]  /*1770*/  @!P5 IMAD.IADD R27, R27, 0x1, -R0 ;  /* 0x000000011b1bd824 */ /* 0x000fe200078e0a00 */
[C---:B------:R-:W-:Y:S01]  /*1780*/  ISETP.GT.U32.AND P5, PT, R0.reuse, R26, PT ;  /* 0x0000001a0000720c */ /* 0x040fe20003fa4070 */
[----:B------:R-:W-:Y:S01]  /*1790*/  IMAD R29, R0, R29, R33 ;  /* 0x0000001d001d7224 */ /* 0x000fe200078e0221 */
[----:B------:R-:W-:Y:S01]  /*17a0*/  ISETP.GE.AND P0, PT, R32, RZ, PT ;  /* 0x000000ff2000720c */ /* 0x000fe20003f06270 */
[----:B------:R-:W-:Y:S01]  /*17b0*/  IMAD.MOV.U32 R33, RZ, RZ, R30 ;  /* 0x000000ffff217224 */ /* 0x000fe200078e001e */
[----:B------:R-:W-:Y:S01]  /*17c0*/  ISETP.GT.U32.AND P1, PT, R0, R27, PT ;  /* 0x0000001b0000720c */ /* 0x000fe20003f24070 */
[----:B------:R-:W-:Y:S01]  /*17d0*/  IMAD.HI.U32 R30, R8, R35, RZ ;  /* 0x00000023081e7227 */ /* 0x000fe200078e00ff */
[----:B------:R-:W-:-:S02]  /*17e0*/  IADD3 R31, -R31, RZ, RZ ;  /* 0x000000ff1f1f7210 */ /* 0x000fc40007ffe1ff */
[----:B------:R-:W-:Y:S01]  /*17f0*/  IABS R71, R58 ;  /* 0x0000003a00477213 */ /* 0x000fe20000000000 */
[----:B------:R-:W-:Y:S01]  /*1800*/  IMAD.HI.U32 R32, R8, R33, RZ ;  /* 0x0000002108207227 */ /* 0x000fe200078e00ff */
[-C--:B------:R-:W-:Y:S02]  /*1810*/  @!P2 IADD3 R28, R28, -R0.reuse, RZ ;  /* 0x800000001c1ca210 */ /* 0x080fe40007ffe0ff */
[----:B------:R-:W-:Y:S01]  /*1820*/  LOP3.LUT R60, R10, 0x72, RZ, 0xfc, !PT ;  /* 0x000000720a3c7812 */ /* 0x000fe200078efcff */
[----:B------:R-:W-:Y:S01]  /*1830*/  IMAD.MOV R32, RZ, RZ, -R32 ;  /* 0x000000ffff207224 */ /* 0x000fe200078e0a20 */
[----:B------:R-:W-:Y:S01]  /*1840*/  @!P5 IADD3 R26, R26, -R0, RZ ;  /* 0x800000001a1ad210 */ /* 0x000fe20007ffe0ff */
[C---:B------:R-:W-:Y:S01]  /*1850*/  IMAD R31, R0.reuse, R31, R37 ;  /* 0x0000001f001f7224 */ /* 0x040fe200078e0225 */
[C---:B------:R-:W-:Y:S01]  /*1860*/  ISETP.GT.U32.AND P5, PT, R0.reuse, R29, PT ;  /* 0x0000001d0000720c */ /* 0x040fe20003fa4070 */
[----:B------:R-:W-:Y:S01]  /*1870*/  IMAD.MOV R30, RZ, RZ, -R30 ;  /* 0x000000ffff1e7224 */ /* 0x000fe200078e0a1e */
[----:B------:R-:W-:Y:S01]  /*1880*/  IABS R87, R60 ;  /* 0x0000003c00577213 */ /* 0x000fe20000000000 */
[C---:B------:R-:W-:Y:S01]  /*1890*/  IMAD R32, R0.reuse, R32, R33 ;  /* 0x0000002000207224 */ /* 0x040fe200078e0221 */
[----:B------:R-:W-:Y:S01]  /*18a0*/  ISETP.GT.U32.AND P2, PT, R0, R31, PT ;  /* 0x0000001f0000720c */ /* 0x000fe20003f44070 */
[----:B------:R-:W-:Y:S01]  /*18b0*/  @!P1 IMAD.IADD R27, R27, 0x1, -R0 ;  /* 0x000000011b1b9824 */ /* 0x000fe200078e0a00 */
[----:B------:R-:W-:Y:S01]  /*18c0*/  ISETP.GE.AND P1, PT, R34, RZ, PT ;  /* 0x000000ff2200720c */ /* 0x000fe20003f26270 */
[C---:B------:R-:W-:Y:S01]  /*18d0*/  IMAD R30, R0.reuse, R30, R35 ;  /* 0x0000001e001e7224 */ /* 0x040fe200078e0223 */
[----:B------:R-:W-:Y:S01]  /*18e0*/  IABS R35, R39 ;  /* 0x0000002700237213 */ /* 0x000fe20000000000 */
[----:B------:R-:W-:Y:S01]  /*18f0*/  @!P6 IMAD.MOV R28, RZ, RZ, -R28 ;  /* 0x000000ffff1ce224 */ /* 0x000fe200078e0a1c */
[----:B------:R-:W-:Y:S01]  /*1900*/  ISETP.GT.U32.AND P6, PT, R0, R32, PT ;  /* 0x000000200000720c */ /* 0x000fe20003fc4070 */
[----:B------:R-:W-:Y:S01]  /*1910*/  @!P3 IMAD.MOV R27, RZ, RZ, -R27 ;  /* 0x000000ffff1bb224 */ /* 0x000fe200078e0a1b */
[----:B------:R-:W-:Y:S01]  /*1920*/  ISETP.GE.AND P3, PT, R36, RZ, PT ;  /* 0x000000ff2400720c */ /* 0x000fe20003f66270 */
[----:B------:R-:W-:Y:S01]  /*1930*/  IMAD.HI.U32 R33, R8, R35, RZ ;  /* 0x0000002308217227 */ /* 0x000fe200078e00ff */
[----:B------:R-:W-:-:S02]  /*1940*/  LOP3.LUT R36, R10, 0x34, RZ, 0xfc, !PT ;  /* 0x000000340a247812 */ /* 0x000fc400078efcff */
[C---:B------:R-:W-:Y:S01]  /*1950*/  LOP3.LUT R62, R10.reuse, 0x76, RZ, 0xfc, !PT ;  /* 0x000000760a3e7812 */ /* 0x040fe200078efcff */
[----:B------:R-:W-:Y:S01]  /*1960*/  IMAD.MOV R33, RZ, RZ, -R33 ;  /* 0x000000ffff217224 */ /* 0x000fe200078e0a21 */
[----:B------:R-:W-:Y:S01]  /*1970*/  IABS R34, R36 ;  /* 0x0000002400227213 */ /* 0x000fe20000000000 */
[--C-:B------:R-:W-:Y:S01]  /*1980*/  @!P5 IMAD.IADD R29, R29, 0x1, -R0.reuse ;  /* 0x000000011d1dd824 */ /* 0x100fe200078e0a00 */
[----:B------:R-:W-:Y:S01]  /*1990*/  IABS R91, R62 ;  /* 0x0000003e005b7213 */ /* 0x000fe20000000000 */
[----:B------:R-:W-:Y:S01]  /*19a0*/  @!P2 IMAD.IADD R31, R31, 0x1, -R0 ;  /* 0x000000011f1fa824 */ /* 0x000fe200078e0a00 */
[----:B------:R-:W-:Y:S01]  /*19b0*/  LOP3.LUT R64, R10, 0x78, RZ, 0xfc, !PT ;  /* 0x000000780a407812 */ /* 0x000fe200078efcff */
[----:B------:R-:W-:Y:S01]  /*19c0*/  IMAD R33, R0, R33, R35 ;  /* 0x0000002100217224 */ /* 0x000fe200078e0223 */
[----:B------:R-:W-:Y:S01]  /*19d0*/  @!P6 IADD3 R32, R32, -R0, RZ ;  /* 0x800000002020e210 */ /* 0x000fe20007ffe0ff */
[----:B------:R-:W-:Y:S01]  /*19e0*/  @!P4 IMAD.MOV R26, RZ, RZ, -R26 ;  /* 0x000000ffff1ac224 */ /* 0x000fe200078e0a1a */
[C---:B------:R-:W-:Y:S01]  /*19f0*/  ISETP.GT.U32.AND P4, PT, R0.reuse, R30, PT ;  /* 0x0000001e0000720c */ /* 0x040fe20003f84070 */
[----:B------:R-:W-:Y:S01]  /*1a00*/  IMAD.MOV.U32 R35, RZ, RZ, R34 ;  /* 0x000000ffff237224 */ /* 0x000fe200078e0022 */
[----:B------:R-:W-:-:S02]  /*1a10*/  ISETP.GT.U32.AND P5, PT, R0, R29, PT ;  /* 0x0000001d0000720c */ /* 0x000fc40003fa4070 */
[----:B------:R-:W-:Y:S01]  /*1a20*/  ISETP.GT.U32.AND P6, PT, R0, R31, PT ;  /* 0x0000001f0000720c */ /* 0x000fe20003fc4070 */
[----:B------:R-:W-:Y:S01]  /*1a30*/  IMAD.HI.U32 R34, R8, R35, RZ ;  /* 0x0000002308227227 */ /* 0x000fe200078e00ff */
[----:B------:R-:W-:Y:S02]  /*1a40*/  IABS R93, R64 ;  /* 0x00000040005d7213 */ /* 0x000fe40000000000 */
[----:B------:R-:W-:Y:S01]  /*1a50*/  LOP3.LUT R66, R10, 0x7a, RZ, 0xfc, !PT ;  /* 0x0000007a0a427812 */ /* 0x000fe200078efcff */
[----:B------:R-:W-:Y:S01]  /*1a60*/  IMAD.MOV R34, RZ, RZ, -R34 ;  /* 0x000000ffff227224 */ /* 0x000fe200078e0a22 */
[----:B------:R-:W-:Y:S02]  /*1a70*/  IADD3 R103, R68, 0x80, RZ ;  /* 0x0000008044677810 */ /* 0x000fe40007ffe0ff */
[----:B------:R-:W-:Y:S01]  /*1a80*/  IABS R95, R66 ;  /* 0x00000042005f7213 */ /* 0x000fe20000000000 */
[----:B------:R-:W-:Y:S01]  /*1a90*/  IMAD R34, R0, R34, R35 ;  /* 0x0000002200227224 */ /* 0x000fe200078e0223 */
[----:B------:R-:W-:Y:S01]  /*1aa0*/  IADD3 R100, R68, 0x100, RZ ;  /* 0x0000010044647810 */ /* 0x000fe20007ffe0ff */
[----:B------:R-:W-:Y:S01]  /*1ab0*/  @!P4 IMAD.IADD R30, R30, 0x1, -R0 ;  /* 0x000000011e1ec824 */ /* 0x000fe200078e0a00 */
[-C--:B------:R-:W-:Y:S01]  /*1ac0*/  @!P5 IADD3 R29, R29, -R0.reuse, RZ ;  /* 0x800000001d1dd210 */ /* 0x080fe20007ffe0ff */
[----:B------:R-:W-:Y:S01]  /*1ad0*/  STL [R1+0x938], R103 ;  /* 0x0009386701007387 */ /* 0x000fe20000100800 */
[----:B------:R-:W-:-:S02]  /*1ae0*/  @!P6 IADD3 R31, R31, -R0, RZ ;  /* 0x800000001f1fe210 */ /* 0x000fc40007ffe0ff */
[----:B------:R-:W-:Y:S01]  /*1af0*/  ISETP.GE.AND P5, PT, R38, RZ, PT ;  /* 0x000000ff2600720c */ /* 0x000fe20003fa6270 */
[----:B------:R-:W-:Y:S01]  /*1b00*/  @!P0 IMAD.MOV R29, RZ, RZ, -R29 ;  /* 0x000000ffff1d8224 */ /* 0x000fe200078e0a1d */
[----:B------:R-:W-:Y:S01]  /*1b10*/  ISETP.GT.U32.AND P6, PT, R0, R34, PT ;  /* 0x000000220000720c */ /* 0x000fe20003fc4070 */
[----:B------:R-:W-:Y:S01]  /*1b20*/  STL [R1+0x940], R100 ;  /* 0x0009406401007387 */ /* 0x000fe20000100800 */
[----:B------:R-:W-:Y:S02]  /*1b30*/  LOP3.LUT R38, R10, 0x36, RZ, 0xfc, !PT ;  /* 0x000000360a267812 */ /* 0x000fe400078efcff */
[C---:B------:R-:W-:Y:S02]  /*1b40*/  ISETP.GT.U32.AND P2, PT, R0.reuse, R30, PT ;  /* 0x0000001e0000720c */ /* 0x040fe40003f44070 */
[----:B------:R-:W-:Y:S02]  /*1b50*/  IABS R37, R38 ;  /* 0x0000002600257213 */ /* 0x000fe40000000000 */
[----:B------:R-:W-:-:S02]  /*1b60*/  ISETP.GT.U32.AND P0, PT, R0, R32, PT ;  /* 0x000000200000720c */ /* 0x000fc40003f04070 */
[----:B------:R-:W-:Y:S01]  /*1b70*/  ISETP.GE.AND P4, PT, R39, RZ, PT ;  /* 0x000000ff2700720c */ /* 0x000fe20003f86270 */
[----:B------:R-:W-:Y:S01]  /*1b80*/  IMAD.HI.U32 R35, R8, R37, RZ ;  /* 0x0000002508237227 */ /* 0x000fe200078e00ff */
[----:B------:R-:W-:Y:S02]  /*1b90*/  IABS R39, R40 ;  /* 0x0000002800277213 */ /* 0x000fe40000000000 */
[----:B------:R-:W-:Y:S01]  /*1ba0*/  @!P3 IADD3 R31, -R31, RZ, RZ ;  /* 0x000000ff1f1fb210 */ /* 0x000fe20007ffe1ff */
[--C-:B------:R-:W-:Y:S01]  /*1bb0*/  @!P6 IMAD.IADD R34, R34, 0x1, -R0.reuse ;  /* 0x000000012222e824 */ /* 0x100fe200078e0a00 */
[----:B------:R-:W-:Y:S01]  /*1bc0*/  IABS R99, R100 ;  /* 0x0000006400637213 */ /* 0x000fe20000000000 */
[----:B------:R-:W-:Y:S01]  /*1bd0*/  IMAD.MOV R35, RZ, RZ, -R35 ;  /* 0x000000ffff237224 */ /* 0x000fe200078e0a23 */
[----:B------:R-:W-:Y:S01]  /*1be0*/  IADD3 R92, R68, 0x180, RZ ;  /* 0x00000180445c7810 */ /* 0x000fe20007ffe0ff */
[--C-:B------:R-:W-:Y:S01]  /*1bf0*/  @!P2 IMAD.IADD R30, R30, 0x1, -R0.reuse ;  /* 0x000000011e1ea824 */ /* 0x100fe200078e0a00 */
[C---:B------:R-:W-:Y:S01]  /*1c00*/  ISETP.GT.U32.AND P2, PT, R0.reuse, R33, PT ;  /* 0x000000210000720c */ /* 0x040fe20003f44070 */
[C---:B------:R-:W-:Y:S01]  /*1c10*/  IMAD R35, R0.reuse, R35, R37 ;  /* 0x0000002300237224 */ /* 0x040fe200078e0225 */
[----:B------:R-:W-:Y:S01]  /*1c20*/  ISETP.GT.U32.AND P6, PT, R0, R34, PT ;  /* 0x000000220000720c */ /* 0x000fe20003fc4070 */
[----:B------:R-:W-:Y:S01]  /*1c30*/  @!P0 IMAD.IADD R32, R32, 0x1, -R0 ;  /* 0x0000000120208824 */ /* 0x000fe200078e0a00 */
[----:B------:R-:W-:Y:S01]  /*1c40*/  ISETP.GE.AND P0, PT, R36, RZ, PT ;  /* 0x000000ff2400720c */ /* 0x000fe20003f06270 */
[----:B------:R-:W-:Y:S01]  /*1c50*/  IMAD.HI.U32 R37, R8, R41, RZ ;  /* 0x0000002908257227 */ /* 0x000fe200078e00ff */
[----:B------:R-:W-:Y:S01]  /*1c60*/  ISETP.GT.U32.AND P3, PT, R0, R35, PT ;  /* 0x000000230000720c */ /* 0x000fe20003f64070 */
[----:B------:R2:W-:Y:S01]  /*1c70*/  STL [R1+0x93c], R92 ;  /* 0x00093c5c01007387 */ /* 0x0005e20000100800 */
[----:B------:R-:W-:Y:S01]  /*1c80*/  IABS R101, R92 ;  /* 0x0000005c00657213 */ /* 0x000fe20000000000 */
[----:B------:R-:W-:-:S04]  /*1c90*/  IMAD.HI.U32 R36, R8, R39, RZ ;  /* 0x0000002708247227 */ /* 0x000fc800078e00ff */
[----:B------:R-:W-:Y:S01]  /*1ca0*/  IMAD.MOV R37, RZ, RZ, -R37 ;  /* 0x000000ffff257224 */ /* 0x000fe200078e0a25 */
[----:B------:R-:W-:Y:S01]  /*1cb0*/  IADD3 R36, -R36, RZ, RZ ;  /* 0x000000ff24247210 */ /* 0x000fe20007ffe1ff */
[--C-:B------:R-:W-:Y:S01]  /*1cc0*/  @!P2 IMAD.IADD R33, R33, 0x1, -R0.reuse ;  /* 0x000000012121a824 */ /* 0x100fe200078e0a00 */
[----:B------:R-:W-:Y:S01]  /*1cd0*/  ISETP.GE.AND P2, PT, R38, RZ, PT ;  /* 0x000000ff2600720c */ /* 0x000fe20003f46270 */
[C---:B------:R-:W-:Y:S01]  /*1ce0*/  IMAD R37, R0.reuse, R37, R41 ;  /* 0x0000002500257224 */ /* 0x040fe200078e0229 */
[----:B------:R-:W-:Y:S01]  /*1cf0*/  IABS R41, R44 ;  /* 0x0000002c00297213 */ /* 0x000fe20000000000 */
[----:B------:R-:W-:Y:S01]  /*1d00*/  IMAD R36, R0, R36, R39 ;  /* 0x0000002400247224 */ /* 0x000fe200078e0227 */
[----:B------:R-:W-:Y:S01]  /*1d10*/  IABS R39, R43 ;  /* 0x0000002b00277213 */ /* 0x000fe20000000000 */
[----:B------:R-:W-:Y:S01]  /*1d20*/  @!P6 IMAD.IADD R34, R34, 0x1, -R0 ;  /* 0x000000012222e824 */ /* 0x000fe200078e0a00 */
[C---:B------:R-:W-:Y:S01]  /*1d30*/  ISETP.GT.U32.AND P6, PT, R0.reuse, R37, PT ;  /* 0x000000250000720c */ /* 0x040fe20003fc4070 */
[----:B------:R-:W-:Y:S01]  /*1d40*/  @!P1 IMAD.MOV R30, RZ, RZ, -R30 ;  /* 0x000000ffff1e9224 */ /* 0x000fe200078e0a1e */
[C---:B------:R-:W-:Y:S01]  /*1d50*/  ISETP.GT.U32.AND P1, PT, R0.reuse, R33, PT ;  /* 0x000000210000720c */ /* 0x040fe20003f24070 */
[----:B------:R-:W-:Y:S01]  /*1d60*/  @!P5 IMAD.MOV R32, RZ, RZ, -R32 ;  /* 0x000000ffff20d224 */ /* 0x000fe200078e0a20 */
[----:B------:R-:W-:Y:S01]  /*1d70*/  ISETP.GT.U32.AND P5, PT, R0, R36, PT ;  /* 0x000000240000720c */ /* 0x000fe20003fa4070 */
[----:B------:R-:W-:Y:S01]  /*1d80*/  IMAD.HI.U32 R38, R8, R39, RZ ;  /* 0x0000002708267227 */ /* 0x000fe200078e00ff */
[----:B------:R-:W-:-:S02]  /*1d90*/  @!P3 IADD3 R35, R35, -R0, RZ ;  /* 0x800000002323b210 */ /* 0x000fc40007ffe0ff */
[----:B------:R-:W-:Y:S01]  /*1da0*/  ISETP.GE.AND P3, PT, R42, RZ, PT ;  /* 0x000000ff2a00720c */ /* 0x000fe20003f66270 */
[----:B------:R-:W-:Y:S01]  /*1db0*/  @!P0 IMAD.MOV R34, RZ, RZ, -R34 ;  /* 0x000000ffff228224 */ /* 0x000fe200078e0a22 */
[----:B------:R-:W-:Y:S02]  /*1dc0*/  LOP3.LUT R42, R10, 0x40, RZ, 0xfc, !PT ;  /* 0x000000400a2a7812 */ /* 0x000fe400078efcff */
[----:B------:R-:W-:Y:S02]  /*1dd0*/  ISETP.GE.AND P0, PT, R43, RZ, PT ;  /* 0x000000ff2b00720c */ /* 0x000fe40003f06270 */
[----:B------:R-:W-:Y:S01]  /*1de0*/  @!P6 IADD3 R37, R37, -R0, RZ ;  /* 0x800000002525e210 */ /* 0x000fe20007ffe0ff */
[--C-:B------:R-:W-:Y:S01]  /*1df0*/  @!P1 IMAD.IADD R33, R33, 0x1, -R0.reuse ;  /* 0x0000000121219824 */ /* 0x100fe200078e0a00 */
[----:B------:R-:W-:Y:S01]  /*1e00*/  ISETP.GE.AND P1, PT, R40, RZ, PT ;  /* 0x000000ff2800720c */ /* 0x000fe20003f26270 */
[----:B------:R-:W-:Y:S01]  /*1e10*/  @!P5 IMAD.IADD R36, R36, 0x1, -R0 ;  /* 0x000000012424d824 */ /* 0x000fe200078e0a00 */
[C---:B------:R-:W-:Y:S01]  /*1e20*/  ISETP.GT.U32.AND P6, PT, R0.reuse, R37, PT ;  /* 0x000000250000720c */ /* 0x040fe20003fc4070 */
[----:B------:R-:W-:Y:S01]  /*1e30*/  IMAD.MOV R40, RZ, RZ, -R38 ;  /* 0x000000ffff287224 */ /* 0x000fe200078e0a26 */
[----:B------:R-:W-:Y:S01]  /*1e40*/  ISETP.GT.U32.AND P5, PT, R0, R35, PT ;  /* 0x000000230000720c */ /* 0x000fe20003fa4070 */
[----:B------:R-:W-:Y:S01]  /*1e50*/  IMAD.HI.U32 R38, R8, R41, RZ ;  /* 0x0000002908267227 */ /* 0x000fe200078e00ff */
[----:B------:R-:W-:-:S03]  /*1e60*/  IABS R43, R42 ;  /* 0x0000002a002b7213 */ /* 0x000fc60000000000 */
[----:B------:R-:W-:Y:S02]  /*1e70*/  IMAD.MOV R38, RZ, RZ, -R38 ;  /* 0x000000ffff267224 */ /* 0x000fe400078e0a26 */
[C---:B------:R-:W-:Y:S02]  /*1e80*/  IMAD R39, R0.reuse, R40, R39 ;  /* 0x0000002800277224 */ /* 0x040fe400078e0227 */
[C---:B------:R-:W-:Y:S02]  /*1e90*/  IMAD R38, R0.reuse, R38, R41 ;  /* 0x0000002600267224 */ /* 0x040fe400078e0229 */
[--C-:B------:R-:W-:Y:S02]  /*1ea0*/  @!P6 IMAD.IADD R37, R37, 0x1, -R0.reuse ;  /* 0x000000012525e824 */ /* 0x100fe400078e0a00 */
[----:B------:R-:W-:Y:S01]  /*1eb0*/  @!P4 IMAD.MOV R33, RZ, RZ, -R33 ;  /* 0x000000ffff21c224 */ /* 0x000fe200078e0a21 */
[C---:B------:R-:W-:Y:S01]  /*1ec0*/  ISETP.GT.U32.AND P6, PT, R0.reuse, R38, PT ;  /* 0x000000260000720c */ /* 0x040fe20003fc4070 */
[----:B------:R-:W-:Y:S01]  /*1ed0*/  @!P5 IMAD.IADD R35, R35, 0x1, -R0 ;  /* 0x000000012323d824 */ /* 0x000fe200078e0a00 */
[----:B------:R-:W-:Y:S01]  /*1ee0*/  ISETP.GT.U32.AND P4, PT, R0, R36, PT ;  /* 0x000000240000720c */ /* 0x000fe20003f84070 */
[----:B------:R-:W-:Y:S01]  /*1ef0*/  IMAD.HI.U32 R40, R8, R43, RZ ;  /* 0x0000002b08287227 */ /* 0x000fe200078e00ff */
[----:B------:R-:W-:-:S03]  /*1f00*/  ISETP.GT.U32.AND P5, PT, R0, R39, PT ;  /* 0x000000270000720c */ /* 0x000fc60003fa4070 */
[----:B------:R-:W-:Y:S02]  /*1f10*/  @!P2 IMAD.MOV R35, RZ, RZ, -R35 ;  /* 0x000000ffff23a224 */ /* 0x000fe400078e0a23 */
[----:B------:R-:W-:Y:S02]  /*1f20*/  IMAD.MOV R40, RZ, RZ, -R40 ;  /* 0x000000ffff287224 */ /* 0x000fe400078e0a28 */
[----:B------:R-:W-:Y:S02]  /*1f30*/  @!P3 IMAD.MOV R37, RZ, RZ, -R37 ;  /* 0x000000ffff25b224 */ /* 0x000fe400078e0a25 */
[----:B------:R-:W-:Y:S01]  /*1f40*/  @!P6 IADD3 R38, R38, -R0, RZ ;  /* 0x800000002626e210 */ /* 0x000fe20007ffe0ff */
[----:B------:R-:W-:Y:S01]  /*1f50*/  IMAD R40, R0, R40, R43 ;  /* 0x0000002800287224 */ /* 0x000fe200078e022b */
[----:B------:R-:W-:Y:S01]  /*1f60*/  @!P4 IADD3 R36, R36, -R0, RZ ;  /* 0x800000002424c210 */ /* 0x000fe20007ffe0ff */
[----:B------:R-:W-:Y:S01]  /*1f70*/  IMAD.HI.U32 R43, R8, R49, RZ ;  /* 0x00000031082b7227 */ /* 0x000fe200078e00ff */
[----:B------:R-:W-:-:S02]  /*1f80*/  ISETP.GE.AND P4, PT, R44, RZ, PT ;  /* 0x000000ff2c00720c */ /* 0x000fc40003f86270 */
[----:B------:R-:W-:Y:S01]  /*1f90*/  LOP3.LUT R44, R10, 0x42, RZ, 0xfc, !PT ;  /* 0x000000420a2c7812 */ /* 0x000fe200078efcff */
[----:B------:R-:W-:Y:S01]  /*1fa0*/  @!P5 IMAD.IADD R39, R39, 0x1, -R0 ;  /* 0x000000012727d824 */ /* 0x000fe200078e0a00 */
[----:B------:R-:W-:Y:S01]  /*1fb0*/  ISETP.GE.AND P5, PT, R42, RZ, PT ;  /* 0x000000ff2a00720c */ /* 0x000fe20003fa6270 */
[----:B------:R-:W-:Y:S01]  /*1fc0*/  IMAD.HI.U32 R42, R8, R47, RZ ;  /* 0x0000002f082a7227 */ /* 0x000fe200078e00ff */
[----:B------:R-:W-:Y:S02]  /*1fd0*/  ISETP.GT.U32.AND P6, PT, R0, R38, PT ;  /* 0x000000260000720c */ /* 0x000fe40003fc4070 */
[----:B------:R-:W-:Y:S01]  /*1fe0*/  IABS R45, R44 ;  /* 0x0000002c002d7213 */ /* 0x000fe20000000000 */
[----:B------:R-:W-:Y:S01]  /*1ff0*/  @!P1 IMAD.MOV R36, RZ, RZ, -R36 ;  /* 0x000000ffff249224 */ /* 0x000fe200078e0a24 */
[----:B------:R-:W-:Y:S01]  /*2000*/  IADD3 R42, -R42, RZ, RZ ;  /* 0x000000ff2a2a7210 */ /* 0x000fe20007ffe1ff */
[----:B------:R-:W-:Y:S01]  /*2010*/  IMAD.MOV R43, RZ, RZ, -R43 ;  /* 0x000000ffff2b7224 */ /* 0x000fe200078e0a2b */
[----:B------:R-:W-:Y:S01]  /*2020*/  ISETP.GT.U32.AND P2, PT, R0, R39, PT ;  /* 0x000000270000720c */ /* 0x000fe20003f44070 */
[----:B------:R-:W-:Y:S01]  /*2030*/  IMAD.HI.U32 R41, R8, R45, RZ ;  /* 0x0000002d08297227 */ /* 0x000fe200078e00ff */
[----:B------:R-:W-:-:S02]  /*2040*/  ISETP.GT.U32.AND P1, PT, R0, R40, PT ;  /* 0x000000280000720c */ /* 0x000fc40003f24070 */
[----:B------:R-:W-:Y:S01]  /*2050*/  ISETP.GE.AND P3, PT, R44, RZ, PT ;  /* 0x000000ff2c00720c */ /* 0x000fe20003f66270 */
[----:B------:R-:W-:Y:S01]  /*2060*/  IMAD R42, R0, R42, R47 ;  /* 0x0000002a002a7224 */ /* 0x000fe200078e022f */
[----:B------:R-:W-:Y:S01]  /*2070*/  IABS R47, R51 ;  /* 0x00000033002f7213 */ /* 0x000fe20000000000 */
[----:B------:R-:W-:Y:S01]  /*2080*/  IMAD.MOV R41, RZ, RZ, -R41 ;  /* 0x000000ffff297224 */ /* 0x000fe200078e0a29 */
[----:B------:R-:W-:Y:S01]  /*2090*/  @!P6 IADD3 R38, R38, -R0, RZ ;  /* 0x800000002626e210 */ /* 0x000fe20007ffe0ff */
[C---:B------:R-:W-:Y:S01]  /*20a0*/  IMAD R43, R0.reuse, R43, R49 ;  /* 0x0000002b002b7224 */ /* 0x040fe200078e0231 */
[C---:B------:R-:W-:Y:S01]  /*20b0*/  ISETP.GT.U32.AND P6, PT, R0.reuse, R42, PT ;  /* 0x0000002a0000720c */ /* 0x040fe20003fc4070 */
[----:B------:R-:W-:Y:S01]  /*20c0*/  IMAD R41, R0, R41, R45 ;  /* 0x0000002900297224 */ /* 0x000fe200078e022d */
[----:B------:R-:W-:Y:S01]  /*20d0*/  IABS R45, R50 ;  /* 0x00000032002d7213 */ /* 0x000fe20000000000 */
[--C-:B------:R-:W-:Y:S01]  /*20e0*/  @!P2 IMAD.IADD R39, R39, 0x1, -R0.reuse ;  /* 0x000000012727a824 */ /* 0x100fe200078e0a00 */
[----:B------:R-:W-:Y:S01]  /*20f0*/  IABS R49, R52 ;  /* 0x0000003400317213 */ /* 0x000fe20000000000 */
[----:B------:R-:W-:Y:S01]  /*2100*/  @!P1 IMAD.IADD R40, R40, 0x1, -R0 ;  /* 0x0000000128289824 */ /* 0x000fe200078e0a00 */
[----:B------:R-:W-:Y:S01]  /*2110*/  ISETP.GT.U32.AND P2, PT, R0, R41, PT ;  /* 0x000000290000720c */ /* 0x000fe20003f44070 */
[----:B------:R-:W-:Y:S01]  /*2120*/  IMAD.HI.U32 R44, R8, R45, RZ ;  /* 0x0000002d082c7227 */ /* 0x000fe200078e00ff */
[----:B------:R-:W-:-:S02]  /*2130*/  @!P0 IADD3 R39, -R39, RZ, RZ ;  /* 0x000000ff27278210 */ /* 0x000fc40007ffe1ff */
[----:B------:R-:W-:Y:S01]  /*2140*/  ISETP.GE.AND P1, PT, R46, RZ, PT ;  /* 0x000000ff2e00720c */ /* 0x000fe20003f26270 */
[----:B------:R-:W-:Y:S02]  /*2150*/  IMAD.MOV R44, RZ, RZ, -R44 ;  /* 0x000000ffff2c7224 */ /* 0x000fe400078e0a2c */
[----:B------:R-:W-:Y:S02]  /*2160*/  @!P6 IMAD.IADD R42, R42, 0x1, -R0 ;  /* 0x000000012a2ae824 */ /* 0x000fe400078e0a00 */
[----:B------:R-:W-:Y:S02]  /*2170*/  IMAD R44, R0, R44, R45 ;  /* 0x0000002c002c7224 */ /* 0x000fe400078e022d */
[----:B------:R-:W-:Y:S01]  /*2180*/  IMAD.HI.U32 R45, R8, R47, RZ ;  /* 0x0000002f082d7227 */ /* 0x000fe200078e00ff */
[----:B------:R-:W-:-:S03]  /*2190*/  ISETP.GT.U32.AND P6, PT, R0, R42, PT ;  /* 0x0000002a0000720c */ /* 0x000fc60003fc4070 */
[----:B------:R-:W-:Y:S01]  /*21a0*/  @!P2 IMAD.IADD R41, R41, 0x1, -R0 ;  /* 0x000000012929a824 */ /* 0x000fe200078e0a00 */
[----:B------:R-:W-:Y:S01]  /*21b0*/  ISETP.GT.U32.AND P2, PT, R0, R40, PT ;  /* 0x000000280000720c */ /* 0x000fe20003f44070 */
[----:B------:R-:W-:-:S03]  /*21c0*/  IMAD.HI.U32 R46, R8, R49, RZ ;  /* 0x00000031082e7227 */ /* 0x000fc600078e00ff */
[C---:B------:R-:W-:Y:S01]  /*21d0*/  ISETP.GT.U32.AND P0, PT, R0.reuse, R41, PT ;  /* 0x000000290000720c */ /* 0x040fe20003f04070 */
[----:B------:R-:W-:Y:S01]  /*21e0*/  @!P4 IMAD.MOV R38, RZ, RZ, -R38 ;  /* 0x000000ffff26c224 */ /* 0x000fe200078e0a26 */
[----:B------:R-:W-:Y:S01]  /*21f0*/  ISETP.GT.U32.AND P4, PT, R0, R43, PT ;  /* 0x0000002b0000720c */ /* 0x000fe20003f84070 */
[----:B------:R-:W-:Y:S02]  /*2200*/  IMAD.MOV R45, RZ, RZ, -R45 ;  /* 0x000000ffff2d7224 */ /* 0x000fe400078e0a2d */
[----:B------:R-:W-:Y:S01]  /*2210*/  @!P6 IMAD.IADD R42, R42, 0x1, -R0 ;  /* 0x000000012a2ae824 */ /* 0x000fe200078e0a00 */
[C---:B------:R-:W-:Y:S01]  /*2220*/  ISETP.GT.U32.AND P6, PT, R0.reuse, R44, PT ;  /* 0x0000002c0000720c */ /* 0x040fe20003fc4070 */
[----:B------:R-:W-:Y:S02]  /*2230*/  IMAD.MOV R46, RZ, RZ, -R46 ;  /* 0x000000ffff2e7224 */ /* 0x000fe400078e0a2e */
[C---:B------:R-:W-:Y:S02]  /*2240*/  IMAD R45, R0.reuse, R45, R47 ;  /* 0x0000002d002d7224 */ /* 0x040fe400078e022f */
[----:B------:R-:W-:-:S02]  /*2250*/  IMAD R47, R0, R46, R49 ;  /* 0x0000002e002f7224 */ /* 0x000fc400078e0231 */
[-C--:B------:R-:W-:Y:S01]  /*2260*/  @!P0 IADD3 R41, R41, -R0.reuse, RZ ;  /* 0x8000000029298210 */ /* 0x080fe20007ffe0ff */
[----:B------:R-:W-:Y:S01]  /*2270*/  @!P2 IMAD.IADD R40, R40, 0x1, -R0 ;  /* 0x000000012828a824 */ /* 0x000fe200078e0a00 */
[----:B------:R-:W-:Y:S01]  /*2280*/  ISETP.GE.AND P0, PT, R50, RZ, PT ;  /* 0x000000ff3200720c */ /* 0x000fe20003f06270 */
[----:B------:R-:W-:Y:S01]  /*2290*/  @!P1 IMAD.MOV R42, RZ, RZ, -R42 ;  /* 0x000000ffff2a9224 */ /* 0x000fe200078e0a2a */
[----:B------:R-:W-:Y:S01]  /*22a0*/  LOP3.LUT R50, R10, 0x4e, RZ, 0xfc, !PT ;  /* 0x0000004e0a327812 */ /* 0x000fe200078efcff */
[----:B------:R-:W-:Y:S01]  /*22b0*/  @!P5 IMAD.MOV R40, RZ, RZ, -R40 ;  /* 0x000000ffff28d224 */ /* 0x000fe200078e0a28 */
[----:B------:R-:W-:Y:S01]  /*22c0*/  @!P4 IADD3 R43, R43, -R0, RZ ;  /* 0x800000002b2bc210 */ /* 0x000fe20007ffe0ff */
[----:B------:R-:W-:Y:S01]  /*22d0*/  @!P6 IMAD.IADD R44, R44, 0x1, -R0 ;  /* 0x000000012c2ce824 */ /* 0x000fe200078e0a00 */
[----:B------:R-:W-:Y:S01]  /*22e0*/  IABS R49, R50 ;  /* 0x0000003200317213 */ /* 0x000fe20000000000 */
[----:B------:R-:W-:Y:S01]  /*22f0*/  @!P3 IMAD.MOV R41, RZ, RZ, -R41 ;  /* 0x000000ffff29b224 */ /* 0x000fe200078e0a29 */
[----:B------:R-:W-:-:S02]  /*2300*/  ISETP.GT.U32.AND P6, PT, R0, R43, PT ;  /* 0x0000002b0000720c */ /* 0x000fc40003fc4070 */
[----:B------:R-:W-:Y:S01]  /*2310*/  ISETP.GT.U32.AND P5, PT, R0, R44, PT ;  /* 0x0000002c0000720c */ /* 0x000fe20003fa4070 */
[----:B------:R-:W-:Y:S01]  /*2320*/  IMAD.HI.U32 R46, R8, R49, RZ ;  /* 0x00000031082e7227 */ /* 0x000fe200078e00ff */
[C---:B------:R-:W-:Y:S02]  /*2330*/  ISETP.GT.U32.AND P3, PT, R0.reuse, R45, PT ;  /* 0x0000002d0000720c */ /* 0x040fe40003f64070 */
[----:B------:R-:W-:Y:S02]  /*2340*/  ISETP.GT.U32.AND P1, PT, R0, R47, PT ;  /* 0x0000002f0000720c */ /* 0x000fe40003f24070 */
[----:B------:R-:W-:Y:S02]  /*2350*/  IADD3 R46, -R46, RZ, RZ ;  /* 0x000000ff2e2e7210 */ /* 0x000fe40007ffe1ff */
[----:B------:R-:W-:Y:S02]  /*2360*/  ISETP.GE.AND P4, PT, R51, RZ, PT ;  /* 0x000000ff3300720c */ /* 0x000fe40003f86270 */
[----:B------:R-:W-:Y:S01]  /*2370*/  IABS R51, R54 ;  /* 0x0000003600337213 */ /* 0x000fe20000000000 */
[----:B------:R-:W-:Y:S01]  /*2380*/  IMAD R46, R0, R46, R49 ;  /* 0x0000002e002e7224 */ /* 0x000fe200078e0231 */
[----:B------:R-:W-:Y:S01]  /*2390*/  ISETP.GE.AND P2, PT, R48, RZ, PT ;  /* 0x000000ff3000720c */ /* 0x000fe20003f46270 */
[----:B------:R-:W-:-:S02]  /*23a0*/  @!P5 IMAD.IADD R44, R44, 0x1, -R0 ;  /* 0x000000012c2cd824 */ /* 0x000fc400078e0a00 */
[--C-:B------:R-:W-:Y:S01]  /*23b0*/  @!P6 IMAD.IADD R43, R43, 0x1, -R0.reuse ;  /* 0x000000012b2be824 */ /* 0x100fe200078e0a00 */
[----:B------:R-:W-:Y:S01]  /*23c0*/  ISETP.GT.U32.AND P5, PT, R0, R46, PT ;  /* 0x0000002e0000720c */ /* 0x000fe20003fa4070 */
[----:B------:R-:W-:Y:S01]  /*23d0*/  IMAD.HI.U32 R48, R8, R51, RZ ;  /* 0x0000003308307227 */ /* 0x000fe200078e00ff */
[----:B------:R-:W-:Y:S02]  /*23e0*/  ISETP.GE.AND P6, PT, R52, RZ, PT ;  /* 0x000000ff3400720c */ /* 0x000fe40003fc6270 */
[----:B------:R-:W-:Y:S01]  /*23f0*/  @!P3 IADD3 R45, R45, -R0, RZ ;  /* 0x800000002d2db210 */ /* 0x000fe20007ffe0ff */
[----:B------:R-:W-:Y:S01]  /*2400*/  @!P1 IMAD.IADD R47, R47, 0x1, -R0 ;  /* 0x000000012f2f9824 */ /* 0x000fe200078e0a00 */
[----:B------:R-:W-:Y:S01]  /*2410*/  LOP3.LUT R52, R10, 0x54, RZ, 0xfc, !PT ;  /* 0x000000540a347812 */ /* 0x000fe200078efcff */
[----:B------:R-:W-:Y:S01]  /*2420*/  IMAD.MOV R48, RZ, RZ, -R48 ;  /* 0x000000ffff307224 */ /* 0x000fe200078e0a30 */
[----:B------:R-:W-:Y:S01]  /*2430*/  ISETP.GE.AND P1, PT, R50, RZ, PT ;  /* 0x000000ff3200720c */ /* 0x000fe20003f26270 */
[----:B------:R-:W-:Y:S01]  /*2440*/  IMAD.HI.U32 R49, R8, R53, RZ ;  /* 0x0000003508317227 */ /* 0x000fe200078e00ff */
[----:B------:R-:W-:-:S02]  /*2450*/  ISETP.GT.U32.AND P3, PT, R0, R45, PT ;  /* 0x0000002d0000720c */ /* 0x000fc40003f64070 */
[----:B------:R-:W-:Y:S01]  /*2460*/  IABS R50, R52 ;  /* 0x0000003400327213 */ /* 0x000fe20000000000 */
[----:B------:R-:W-:Y:S01]  /*2470*/  IMAD R48, R0, R48, R51 ;  /* 0x0000003000307224 */ /* 0x000fe200078e0233 */
[----:B------:R-:W-:Y:S01]  /*2480*/  @!P0 IADD3 R44, -R44, RZ, RZ ;  /* 0x000000ff2c2c8210 */ /* 0x000fe20007ffe1ff */
[----:B------:R-:W-:Y:S01]  /*2490*/  @!P5 IMAD.IADD R46, R46, 0x1, -R0 ;  /* 0x000000012e2ed824 */ /* 0x000fe200078e0a00 */
[----:B------:R-:W-:Y:S01]  /*24a0*/  MOV R51, R50 ;  /* 0x0000003200337202 */ /* 0x000fe20000000f00 */
[----:B------:R-:W-:Y:S01]  /*24b0*/  IMAD.MOV R49, RZ, RZ, -R49 ;  /* 0x000000ffff317224 */ /* 0x000fe200078e0a31 */
[C---:B------:R-:W-:Y:S01]  /*24c0*/  ISETP.GT.U32.AND P5, PT, R0.reuse, R47, PT ;  /* 0x0000002f0000720c */ /* 0x040fe20003fa4070 */
[----:B------:R-:W-:Y:S01]  /*24d0*/  @!P2 IMAD.MOV R43, RZ, RZ, -R43 ;  /* 0x000000ffff2ba224 */ /* 0x000fe200078e0a2b */
[----:B------:R-:W-:Y:S01]  /*24e0*/  ISETP.GT.U32.AND P2, PT, R0, R46, PT ;  /* 0x0000002e0000720c */ /* 0x000fe20003f44070 */
[----:B------:R-:W-:Y:S01]  /*24f0*/  IMAD.HI.U32 R50, R8, R51, RZ ;  /* 0x0000003308327227 */ /* 0x000fe200078e00ff */
[----:B------:R-:W-:-:S02]  /*2500*/  ISETP.GE.AND P0, PT, R54, RZ, PT ;  /* 0x000000ff3600720c */ /* 0x000fc40003f06270 */
[----:B------:R-:W-:Y:S01]  /*2510*/  LOP3.LUT R54, R10, 0x56, RZ, 0xfc, !PT ;  /* 0x000000560a367812 */ /* 0x000fe200078efcff */
[----:B------:R-:W-:Y:S01]  /*2520*/  @!P3 IMAD.IADD R45, R45, 0x1, -R0 ;  /* 0x000000012d2db824 */ /* 0x000fe200078e0a00 */
[C---:B------:R-:W-:Y:S01]  /*2530*/  ISETP.GT.U32.AND P3, PT, R0.reuse, R48, PT ;  /* 0x000000300000720c */ /* 0x040fe20003f64070 */
[----:B------:R-:W-:Y:S02]  /*2540*/  IMAD.MOV R50, RZ, RZ, -R50 ;  /* 0x000000ffff327224 */ /* 0x000fe400078e0a32 */
[C---:B------:R-:W-:Y:S01]  /*2550*/  IMAD R49, R0.reuse, R49, R53 ;  /* 0x0000003100317224 */ /* 0x040fe200078e0235 */
[----:B------:R-:W-:Y:S01]  /*2560*/  IABS R53, R54 ;  /* 0x0000003600357213 */ /* 0x000fe20000000000 */
[--C-:B------:R-:W-:Y:S01]  /*2570*/  @!P5 IMAD.IADD R47, R47, 0x1, -R0.reuse ;  /* 0x000000012f2fd824 */ /* 0x100fe200078e0a00 */
[----:B------:R-:W-:Y:S01]  /*2580*/  ISETP.GE.AND P5, PT, R55, RZ, PT ;  /* 0x000000ff3700720c */ /* 0x000fe20003fa6270 */
[----:B------:R-:W-:Y:S01]  /*2590*/  IMAD R51, R0, R50, R51 ;  /* 0x0000003200337224 */ /* 0x000fe200078e0233 */
[----:B------:R-:W-:Y:S01]  /*25a0*/  @!P2 IADD3 R46, R46, -R0, RZ ;  /* 0x800000002e2ea210 */ /* 0x000fe20007ffe0ff */
[----:B------:R-:W-:Y:S01]  /*25b0*/  @!P4 IMAD.MOV R45, RZ, RZ, -R45 ;  /* 0x000000ffff2dc224 */ /* 0x000fe200078e0a2d */
[C---:B------:R-:W-:Y:S01]  /*25c0*/  ISETP.GT.U32.AND P4, PT, R0.reuse, R49, PT ;  /* 0x000000310000720c */ /* 0x040fe20003f84070 */
[----:B------:R-:W-:Y:S01]  /*25d0*/  @!P6 IMAD.MOV R47, RZ, RZ, -R47 ;  /* 0x000000ffff2fe224 */ /* 0x000fe200078e0a2f */
[----:B------:R-:W-:Y:S01]  /*25e0*/  ISETP.GT.U32.AND P6, PT, R0, R51, PT ;  /* 0x000000330000720c */ /* 0x000fe20003fc4070 */
[----:B------:R-:W-:Y:S01]  /*25f0*/  @!P3 IMAD.IADD R48, R48, 0x1, -R0 ;  /* 0x000000013030b824 */ /* 0x000fe200078e0a00 */
[----:B------:R-:W-:Y:S01]  /*2600*/  ISETP.GE.AND P2, PT, R52, RZ, PT ;  /* 0x000000ff3400720c */ /* 0x000fe20003f46270 */
[----:B------:R-:W-:Y:S01]  /*2610*/  IMAD.HI.U32 R50, R8, R53, RZ ;  /* 0x0000003508327227 */ /* 0x000fe200078e00ff */
[----:B------:R-:W-:-:S02]  /*2620*/  LOP3.LUT R52, R10, 0x58, RZ, 0xfc, !PT ;  /* 0x000000580a347812 */ /* 0x000fc400078efcff */
[----:B------:R-:W-:Y:S01]  /*2630*/  ISETP.GT.U32.AND P3, PT, R0, R48, PT ;  /* 0x000000300000720c */ /* 0x000fe20003f64070 */
[----:B------:R-:W-:Y:S01]  /*2640*/  IMAD.MOV R50, RZ, RZ, -R50 ;  /* 0x000000ffff327224 */ /* 0x000fe200078e0a32 */
[----:B------:R-:W-:Y:S02]  /*2650*/  IABS R55, R52 ;  /* 0x0000003400377213 */ /* 0x000fe40000000000 */
[----:B------:R-:W-:Y:S01]  /*2660*/  @!P1 IADD3 R46, -R46, RZ, RZ ;  /* 0x000000ff2e2e9210 */ /* 0x000fe20007ffe1ff */
[----:B------:R-:W-:Y:S01]  /*2670*/  @!P4 IMAD.IADD R49, R49, 0x1, -R0 ;  /* 0x000000013131c824 */ /* 0x000fe200078e0a00 */
[----:B------:R-:W-:Y:S01]  /*2680*/  ISETP.GE.AND P1, PT, R54, RZ, PT ;  /* 0x000000ff3600720c */ /* 0x000fe20003f26270 */
[----:B------:R-:W-:Y:S01]  /*2690*/  IMAD R53, R0, R50, R53 ;  /* 0x0000003200357224 */ /* 0x000fe200078e0235 */
[----:B------:R-:W-:Y:S01]  /*26a0*/  @!P6 IADD3 R51, R51, -R0, RZ ;  /* 0x800000003333e210 */ /* 0x000fe20007ffe0ff */
[----:B------:R-:W-:Y:S01]  /*26b0*/  IMAD.HI.U32 R50, R8, R55, RZ ;  /* 0x0000003708327227 */ /* 0x000fe200078e00ff */
[----:B------:R-:W-:-:S02]  /*26c0*/  ISETP.GT.U32.AND P4, PT, R0, R49, PT ;  /* 0x000000310000720c */ /* 0x000fc40003f84070 */
[----:B------:R-:W-:Y:S01]  /*26d0*/  ISETP.GT.U32.AND P6, PT, R0, R51, PT ;  /* 0x000000330000720c */ /* 0x000fe20003fc4070 */
[----:B------:R-:W-:Y:S01]  /*26e0*/  @!P3 IMAD.IADD R48, R48, 0x1, -R0 ;  /* 0x000000013030b824 */ /* 0x000fe200078e0a00 */
[----:B------:R-:W-:Y:S01]  /*26f0*/  ISETP.GE.AND P3, PT, R52, RZ, PT ;  /* 0x000000ff3400720c */ /* 0x000fe20003f66270 */
[----:B------:R-:W-:Y:S01]  /*2700*/  IMAD.MOV R52, RZ, RZ, -R50 ;  /* 0x000000ffff347224 */ /* 0x000fe200078e0a32 */
[----:B------:R-:W-:Y:S01]  /*2710*/  LOP3.LUT R54, R10, 0x5c, RZ, 0xfc, !PT ;  /* 0x0000005c0a367812 */ /* 0x000fe200078efcff */
[----:B------:R-:W-:-:S03]  /*2720*/  IMAD.HI.U32 R50, R8, R63, RZ ;  /* 0x0000003f08327227 */ /* 0x000fc600078e00ff */
[----:B------:R-:W-:Y:S01]  /*2730*/  IABS R59, R54 ;  /* 0x00000036003b7213 */ /* 0x000fe20000000000 */
[----:B------:R-:W-:Y:S01]  /*2740*/  IMAD R55, R0, R52, R55 ;  /* 0x0000003400377224 */ /* 0x000fe200078e0237 */
[----:B------:R-:W-:Y:S01]  /*2750*/  LOP3.LUT R52, R10, 0x5e, RZ, 0xfc, !PT ;  /* 0x0000005e0a347812 */ /* 0x000fe200078efcff */
[----:B------:R-:W-:Y:S01]  /*2760*/  @!P4 IMAD.IADD R49, R49, 0x1, -R0 ;  /* 0x000000013131c824 */ /* 0x000fe200078e0a00 */
[C---:B------:R-:W-:Y:S01]  /*2770*/  ISETP.GT.U32.AND P4, PT, R0.reuse, R53, PT ;  /* 0x000000350000720c */ /* 0x040fe20003f84070 */
[----:B------:R-:W-:Y:S01]  /*2780*/  IMAD.MOV R50, RZ, RZ, -R50 ;  /* 0x000000ffff327224 */ /* 0x000fe200078e0a32 */
[----:B------:R-:W-:Y:S01]  /*2790*/  IABS R67, R52 ;  /* 0x0000003400437213 */ /* 0x000fe20000000000 */
[----:B------:R-:W-:Y:S01]  /*27a0*/  @!P6 IMAD.IADD R51, R51, 0x1, -R0 ;  /* 0x000000013333e824 */ /* 0x000fe200078e0a00 */
[C---:B------:R-:W-:Y:S01]  /*27b0*/  ISETP.GT.U32.AND P6, PT, R0.reuse, R55, PT ;  /* 0x000000370000720c */ /* 0x040fe20003fc4070 */
[----:B------:R-:W-:Y:S01]  /*27c0*/  IMAD R63, R0, R50, R63 ;  /* 0x00000032003f7224 */ /* 0x000fe200078e023f */
[----:B------:R-:W-:Y:S01]  /*27d0*/  @!P5 IADD3 R49, -R49, RZ, RZ ;  /* 0x000000ff3131d210 */ /* 0x000fe20007ffe1ff */
[----:B------:R-:W-:Y:S01]  /*27e0*/  IMAD.MOV.U32 R57, RZ, RZ, R51 ;  /* 0x000000ffff397224 */ /* 0x000fe200078e0033 */
[----:B------:R-:W-:Y:S01]  /*27f0*/  ISETP.GE.AND P5, PT, R54, RZ, PT ;  /* 0x000000ff3600720c */ /* 0x000fe20003fa6270 */
[----:B------:R-:W-:Y:S01]  /*2800*/  IMAD.HI.U32 R50, R8, R59, RZ ;  /* 0x0000003b08327227 */ /* 0x000fe200078e00ff */
[----:B------:R-:W-:-:S03]  /*2810*/  LOP3.LUT R54, R10, 0x60, RZ, 0xfc, !PT ;  /* 0x000000600a367812 */ /* 0x000fc600078efcff */
[----:B------:R-:W-:Y:S01]  /*2820*/  @!P2 IMAD.MOV R57, RZ, RZ, -R57 ;  /* 0x000000ffff39a224 */ /* 0x000fe200078e0a39 */
[----:B------:R-:W-:Y:S01]  /*2830*/  ISETP.GT.U32.AND P2, PT, R0, R63, PT ;  /* 0x0000003f0000720c */ /* 0x000fe20003f44070 */
[--C-:B------:R-:W-:Y:S01]  /*2840*/  @!P4 IMAD.IADD R53, R53, 0x1, -R0.reuse ;  /* 0x000000013535c824 */ /* 0x100fe200078e0a00 */
[----:B------:R-:W-:Y:S01]  /*2850*/  IADD3 R50, -R50, RZ, RZ ;  /* 0x000000ff32327210 */ /* 0x000fe20007ffe1ff */
[----:B------:R-:W-:Y:S01]  /*2860*/  @!P6 IMAD.IADD R55, R55, 0x1, -R0 ;  /* 0x000000013737e824 */ /* 0x000fe200078e0a00 */
[----:B------:R-:W-:Y:S01]  /*2870*/  IABS R69, R54 ;  /* 0x0000003600457213 */ /* 0x000fe20000000000 */
[----:B------:R-:W-:Y:S01]  /*2880*/  @!P0 IMAD.MOV R48, RZ, RZ, -R48 ;  /* 0x000000ffff308224 */ /* 0x000fe200078e0a30 */
[C---:B------:R-:W-:Y:S01]  /*2890*/  ISETP.GT.U32.AND P4, PT, R0.reuse, R53, PT ;  /* 0x000000350000720c */ /* 0x040fe20003f84070 */
[----:B------:R-:W-:Y:S01]  /*28a0*/  IMAD R51, R0, R50, R59 ;  /* 0x0000003200337224 */ /* 0x000fe200078e023b */
[----:B------:R-:W-:Y:S01]  /*28b0*/  ISETP.GE.AND P0, PT, R56, RZ, PT ;  /* 0x000000ff3800720c */ /* 0x000fe20003f06270 */
[----:B------:R-:W-:Y:S01]  /*28c0*/  IMAD.HI.U32 R50, R8, R67, RZ ;  /* 0x0000004308327227 */ /* 0x000fe200078e00ff */
[----:B------:R-:W-:-:S02]  /*28d0*/  LOP3.LUT R56, R10, 0x62, RZ, 0xfc, !PT ;  /* 0x000000620a387812 */ /* 0x000fc400078efcff */
[C---:B------:R-:W-:Y:S01]  /*28e0*/  ISETP.GT.U32.AND P6, PT, R0.reuse, R51, PT ;  /* 0x000000330000720c */ /* 0x040fe20003fc4070 */
[--C-:B------:R-:W-:Y:S01]  /*28f0*/  @!P2 IMAD.IADD R63, R63, 0x1, -R0.reuse ;  /* 0x000000013f3fa824 */ /* 0x100fe200078e0a00 */
[----:B------:R-:W-:Y:S02]  /*2900*/  ISETP.GT.U32.AND P2, PT, R0, R55, PT ;  /* 0x000000370000720c */ /* 0x000fe40003f44070 */
[----:B------:R-:W-:Y:S02]  /*2910*/  IADD3 R50, -R50, RZ, RZ ;  /* 0x000000ff32327210 */ /* 0x000fe40007ffe1ff */
[----:B------:R-:W-:Y:S01]  /*2920*/  IABS R65, R56 ;  /* 0x0000003800417213 */ /* 0x000fe20000000000 */
[----:B------:R-:W-:Y:S01]  /*2930*/  @!P4 IMAD.IADD R53, R53, 0x1, -R0 ;  /* 0x000000013535c824 */ /* 0x000fe200078e0a00 */
[----:B------:R-:W-:Y:S01]  /*2940*/  ISETP.GE.AND P4, PT, R52, RZ, PT ;  /* 0x000000ff3400720c */ /* 0x000fe20003f86270 */
[----:B------:R-:W-:-:S04]  /*2950*/  IMAD.HI.U32 R52, R8, R69, RZ ;  /* 0x0000004508347227 */ /* 0x000fc800078e00ff */
[----:B------:R-:W-:Y:S01]  /*2960*/  @!P6 IADD3 R51, R51, -R0, RZ ;  /* 0x800000003333e210 */ /* 0x000fe20007ffe0ff */
[C---:B------:R-:W-:Y:S01]  /*2970*/  IMAD R67, R0.reuse, R50, R67 ;  /* 0x0000003200437224 */ /* 0x040fe200078e0243 */
[C---:B------:R-:W-:Y:S01]  /*2980*/  ISETP.GT.U32.AND P6, PT, R0.reuse, R63, PT ;  /* 0x0000003f0000720c */ /* 0x040fe20003fc4070 */
[----:B------:R-:W-:Y:S02]  /*2990*/  @!P2 IMAD.IADD R55, R55, 0x1, -R0 ;  /* 0x000000013737a824 */ /* 0x000fe400078e0a00 */
[----:B------:R-:W-:Y:S01]  /*29a0*/  IMAD.MOV R52, RZ, RZ, -R52 ;  /* 0x000000ffff347224 */ /* 0x000fe200078e0a34 */
[----:B------:R-:W-:Y:S01]  /*29b0*/  ISETP.GT.U32.AND P2, PT, R0, R67, PT ;  /* 0x000000430000720c */ /* 0x000fe20003f44070 */
[----:B------:R-:W-:Y:S01]  /*29c0*/  IMAD.HI.U32 R50, R8, R65, RZ ;  /* 0x0000004108327227 */ /* 0x000fe200078e00ff */
[----:B------:R-:W-:-:S03]  /*29d0*/  MOV R61, R55 ;  /* 0x00000037003d7202 */ /* 0x000fc60000000f00 */
[----:B------:R-:W-:Y:S01]  /*29e0*/  IMAD R69, R0, R52, R69 ;  /* 0x0000003400457224 */ /* 0x000fe200078e0245 */
[----:B------:R-:W-:Y:S01]  /*29f0*/  LOP3.LUT R52, R10, 0x66, RZ, 0xfc, !PT ;  /* 0x000000660a347812 */ /* 0x000fe200078efcff */
[----:B------:R-:W-:Y:S02]  /*2a00*/  IMAD.MOV R50, RZ, RZ, -R50 ;  /* 0x000000ffff327224 */ /* 0x000fe400078e0a32 */
[----:B------:R-:W-:Y:S01]  /*2a10*/  IMAD.MOV.U32 R59, RZ, RZ, R53 ;  /* 0x000000ffff3b7224 */ /* 0x000fe200078e0035 */
[----:B------:R-:W-:Y:S01]  /*2a20*/  IABS R75, R52 ;  /* 0x00000034004b7213 */ /* 0x000fe20000000000 */
[C---:B------:R-:W-:Y:S02]  /*2a30*/  IMAD R53, R0.reuse, R50, R65 ;  /* 0x0000003200357224 */ /* 0x040fe400078e0241 */
[----:B------:R-:W-:Y:S01]  /*2a40*/  @!P3 IMAD.MOV R61, RZ, RZ, -R61 ;  /* 0x000000ffff3db224 */ /* 0x000fe200078e0a3d */
[C---:B------:R-:W-:Y:S01]  /*2a50*/  ISETP.GT.U32.AND P3, PT, R0.reuse, R69, PT ;  /* 0x000000450000720c */ /* 0x040fe20003f64070 */
[----:B------:R-:W-:Y:S01]  /*2a60*/  @!P6 IMAD.IADD R63, R63, 0x1, -R0 ;  /* 0x000000013f3fe824 */ /* 0x000fe200078e0a00 */
[C---:B------:R-:W-:Y:S01]  /*2a70*/  ISETP.GT.U32.AND P6, PT, R0.reuse, R53, PT ;  /* 0x000000350000720c */ /* 0x040fe20003fc4070 */
[----:B------:R-:W-:Y:S01]  /*2a80*/  @!P1 IMAD.MOV R59, RZ, RZ, -R59 ;  /* 0x000000ffff3b9224 */ /* 0x000fe200078e0a3b */
[----:B------:R-:W-:Y:S01]  /*2a90*/  ISETP.GT.U32.AND P1, PT, R0, R51, PT ;  /* 0x000000330000720c */ /* 0x000fe20003f24070 */
[----:B------:R-:W-:Y:S01]  /*2aa0*/  IMAD.HI.U32 R50, R8, R71, RZ ;  /* 0x0000004708327227 */ /* 0x000fe200078e00ff */
[----:B------:R-:W-:-:S03]  /*2ab0*/  @!P0 IADD3 R63, -R63, RZ, RZ ;  /* 0x000000ff3f3f8210 */ /* 0x000fc60007ffe1ff */
[--C-:B------:R-:W-:Y:S01]  /*2ac0*/  @!P2 IMAD.IADD R67, R67, 0x1, -R0.reuse ;  /* 0x000000014343a824 */ /* 0x100fe200078e0a00 */
[----:B------:R-:W-:Y:S02]  /*2ad0*/  IADD3 R50, -R50, RZ, RZ ;  /* 0x000000ff32327210 */ /* 0x000fe40007ffe1ff */
[----:B------:R-:W-:Y:S01]  /*2ae0*/  ISETP.GE.AND P2, PT, R56, RZ, PT ;  /* 0x000000ff3800720c */ /* 0x000fe20003f46270 */
[--C-:B------:R-:W-:Y:S01]  /*2af0*/  @!P3 IMAD.IADD R69, R69, 0x1, -R0.reuse ;  /* 0x000000014545b824 */ /* 0x100fe200078e0a00 */
[----:B------:R-:W-:Y:S01]  /*2b00*/  LOP3.LUT R56, R10, 0x6a, RZ, 0xfc, !PT ;  /* 0x0000006a0a387812 */ /* 0x000fe200078efcff */
[--C-:B------:R-:W-:Y:S01]  /*2b10*/  @!P6 IMAD.IADD R53, R53, 0x1, -R0.reuse ;  /* 0x000000013535e824 */ /* 0x100fe200078e0a00 */
[C---:B------:R-:W-:Y:S01]  /*2b20*/  ISETP.GT.U32.AND P3, PT, R0.reuse, R67, PT ;  /* 0x000000430000720c */ /* 0x040fe20003f64070 */
[----:B------:R-:W-:Y:S01]  /*2b30*/  @!P1 IMAD.IADD R51, R51, 0x1, -R0 ;  /* 0x0000000133339824 */ /* 0x000fe200078e0a00 */
[C---:B------:R-:W-:Y:S01]  /*2b40*/  ISETP.GT.U32.AND P6, PT, R0.reuse, R69, PT ;  /* 0x000000450000720c */ /* 0x040fe20003fc4070 */
[----:B------:R-:W-:Y:S01]  /*2b50*/  IMAD R55, R0, R50, R71 ;  /* 0x0000003200377224 */ /* 0x000fe200078e0247 */
[----:B------:R-:W-:Y:S01]  /*2b60*/  ISETP.GE.AND P1, PT, R54, RZ, PT ;  /* 0x000000ff3600720c */ /* 0x000fe20003f26270 */
[----:B------:R-:W-:Y:S01]  /*2b70*/  IMAD.HI.U32 R50, R8, R75, RZ ;  /* 0x0000004b08327227 */ /* 0x000fe200078e00ff */
[----:B------:R-:W-:-:S02]  /*2b80*/  LOP3.LUT R54, R10, 0x68, RZ, 0xfc, !PT ;  /* 0x000000680a367812 */ /* 0x000fc400078efcff */
[C---:B------:R-:W-:Y:S01]  /*2b90*/  ISETP.GT.U32.AND P0, PT, R0.reuse, R53, PT ;  /* 0x000000350000720c */ /* 0x040fe20003f04070 */
[----:B------:R-:W-:Y:S01]  /*2ba0*/  IMAD.MOV.U32 R65, RZ, RZ, R51 ;  /* 0x000000ffff417224 */ /* 0x000fe200078e0033 */
[----:B------:R-:W-:Y:S01]  /*2bb0*/  IABS R77, R54 ;  /* 0x00000036004d7213 */ /* 0x000fe20000000000 */
[----:B------:R-:W-:Y:S01]  /*2bc0*/  IMAD.MOV R51, RZ, RZ, -R50 ;  /* 0x000000ffff337224 */ /* 0x000fe200078e0a32 */
[----:B------:R-:W-:Y:S01]  /*2bd0*/  IABS R79, R56 ;  /* 0x00000038004f7213 */ /* 0x000fe20000000000 */
[----:B------:R-:W-:Y:S01]  /*2be0*/  @!P5 IMAD.MOV R65, RZ, RZ, -R65 ;  /* 0x000000ffff41d224 */ /* 0x000fe200078e0a41 */
[C---:B------:R-:W-:Y:S01]  /*2bf0*/  ISETP.GT.U32.AND P5, PT, R0.reuse, R55, PT ;  /* 0x000000370000720c */ /* 0x040fe20003fa4070 */
[----:B------:R-:W-:Y:S01]  /*2c00*/  IMAD R75, R0, R51, R75 ;  /* 0x00000033004b7224 */ /* 0x000fe200078e024b */
[----:B------:R-:W-:Y:S01]  /*2c10*/  @!P3 IADD3 R67, R67, -R0, RZ ;  /* 0x800000004343b210 */ /* 0x000fe20007ffe0ff */
[----:B------:R-:W-:Y:S01]  /*2c20*/  @!P6 IMAD.IADD R69, R69, 0x1, -R0 ;  /* 0x000000014545e824 */ /* 0x000fe200078e0a00 */
[----:B------:R-:W-:Y:S01]  /*2c30*/  ISETP.GE.AND P3, PT, R58, RZ, PT ;  /* 0x000000ff3a00720c */ /* 0x000fe20003f66270 */
[----:B------:R-:W-:Y:S01]  /*2c40*/  IMAD.HI.U32 R50, R8, R77, RZ ;  /* 0x0000004d08327227 */ /* 0x000fe200078e00ff */
[----:B------:R-:W-:-:S02]  /*2c50*/  ISETP.GT.U32.AND P6, PT, R0, R75, PT ;  /* 0x0000004b0000720c */ /* 0x000fc40003fc4070 */
[----:B------:R-:W-:Y:S01]  /*2c60*/  LOP3.LUT R58, R10, 0x70, RZ, 0xfc, !PT ;  /* 0x000000700a3a7812 */ /* 0x000fe200078efcff */
[----:B------:R-:W-:Y:S01]  /*2c70*/  IMAD.MOV R50, RZ, RZ, -R50 ;  /* 0x000000ffff327224 */ /* 0x000fe200078e0a32 */
[----:B------:R-:W-:Y:S01]  /*2c80*/  @!P4 IADD3 R67, -R67, RZ, RZ ;  /* 0x000000ff4343c210 */ /* 0x000fe20007ffe1ff */
[--C-:B------:R-:W-:Y:S01]  /*2c90*/  @!P0 IMAD.IADD R53, R53, 0x1, -R0.reuse ;  /* 0x0000000135358824 */ /* 0x100fe200078e0a00 */
[----:B------:R-:W-:Y:S01]  /*2ca0*/  ISETP.GE.AND P0, PT, R52, RZ, PT ;  /* 0x000000ff3400720c */ /* 0x000fe20003f06270 */
[----:B------:R-:W-:Y:S01]  /*2cb0*/  IMAD R77, R0, R50, R77 ;  /* 0x00000032004d7224 */ /* 0x000fe200078e024d */
[----:B------:R-:W-:Y:S01]  /*2cc0*/  LOP3.LUT R52, R10, 0x6c, RZ, 0xfc, !PT ;  /* 0x0000006c0a347812 */ /* 0x000fe200078efcff */
[----:B------:R-:W-:Y:S01]  /*2cd0*/  IMAD.HI.U32 R50, R8, R79, RZ ;  /* 0x0000004f08327227 */ /* 0x000fe200078e00ff */
[----:B------:R-:W-:Y:S02]  /*2ce0*/  @!P5 IADD3 R55, R55, -R0, RZ ;  /* 0x800000003737d210 */ /* 0x000fe40007ffe0ff */
[----:B------:R-:W-:Y:S01]  /*2cf0*/  IABS R73, R52 ;  /* 0x0000003400497213 */ /* 0x000fe20000000000 */
[----:B------:R-:W-:Y:S01]  /*2d00*/  @!P6 IMAD.IADD R75, R75, 0x1, -R0 ;  /* 0x000000014b4be824 */ /* 0x000fe200078e0a00 */
[----:B------:R-:W-:Y:S01]  /*2d10*/  ISETP.GT.U32.AND P6, PT, R0, R77, PT ;  /* 0x0000004d0000720c */ /* 0x000fe20003fc4070 */
[----:B------:R-:W-:Y:S01]  /*2d20*/  IMAD.MOV R50, RZ, RZ, -R50 ;  /* 0x000000ffff327224 */ /* 0x000fe200078e0a32 */
[----:B------:R-:W-:Y:S01]  /*2d30*/  ISETP.GE.AND P5, PT, R54, RZ, PT ;  /* 0x000000ff3600720c */ /* 0x000fe20003fa6270 */
[----:B------:R-:W-:Y:S01]  /*2d40*/  IMAD.MOV.U32 R71, RZ, RZ, R53 ;  /* 0x000000ffff477224 */ /* 0x000fe200078e0035 */
[----:B------:R-:W-:Y:S01]  /*2d50*/  LOP3.LUT R54, R10, 0x6e, RZ, 0xfc, !PT ;  /* 0x0000006e0a367812 */ /* 0x000fe200078efcff */
[C---:B------:R-:W-:Y:S01]  /*2d60*/  IMAD R79, R0.reuse, R50, R79 ;  /* 0x00000032004f7224 */ /* 0x040fe200078e024f */
[----:B------:R-:W-:Y:S01]  /*2d70*/  ISETP.GT.U32.AND P4, PT, R0, R75, PT ;  /* 0x0000004b0000720c */ /* 0x000fe20003f84070 */
[----:B------:R-:W-:Y:S01]  /*2d80*/  IMAD.HI.U32 R50, R8, R73, RZ ;  /* 0x0000004908327227 */ /* 0x000fe200078e00ff */
[----:B------:R-:W-:-:S02]  /*2d90*/  IABS R83, R54 ;  /* 0x0000003600537213 */ /* 0x000fc40000000000 */
[----:B------:R-:W-:Y:S01]  /*2da0*/  IABS R85, R58 ;  /* 0x0000003a00557213 */ /* 0x000fe20000000000 */
[----:B------:R-:W-:Y:S02]  /*2db0*/  IMAD.MOV R50, RZ, RZ, -R50 ;  /* 0x000000ffff327224 */ /* 0x000fe400078e0a32 */
[----:B------:R-:W-:Y:S01]  /*2dc0*/  @!P6 IMAD.IADD R77, R77, 0x1, -R0 ;  /* 0x000000014d4de824 */ /* 0x000fe200078e0a00 */
[C---:B------:R-:W-:Y:S01]  /*2dd0*/  ISETP.GT.U32.AND P6, PT, R0.reuse, R55, PT ;  /* 0x000000370000720c */ /* 0x040fe20003fc4070 */
[----:B------:R-:W-:Y:S01]  /*2de0*/  @!P2 IMAD.MOV R71, RZ, RZ, -R71 ;  /* 0x000000ffff47a224 */ /* 0x000fe200078e0a47 */
[C---:B------:R-:W-:Y:S01]  /*2df0*/  ISETP.GT.U32.AND P2, PT, R0.reuse, R79, PT ;  /* 0x0000004f0000720c */ /* 0x040fe20003f44070 */
[----:B------:R-:W-:Y:S02]  /*2e00*/  IMAD R53, R0, R50, R73 ;  /* 0x0000003200357224 */ /* 0x000fe400078e0249 */
[----:B------:R-:W-:-:S04]  /*2e10*/  IMAD.HI.U32 R51, R8, R83, RZ ;  /* 0x0000005308337227 */ /* 0x000fc800078e00ff */
[----:B------:R-:W-:Y:S01]  /*2e20*/  IMAD.HI.U32 R50, R8, R85, RZ ;  /* 0x0000005508327227 */ /* 0x000fe200078e00ff */
[----:B------:R-:W-:-:S03]  /*2e30*/  IADD3 R51, -R51, RZ, RZ ;  /* 0x000000ff33337210 */ /* 0x000fc60007ffe1ff */
[--C-:B------:R-:W-:Y:S01]  /*2e40*/  @!P6 IMAD.IADD R55, R55, 0x1, -R0.reuse ;  /* 0x000000013737e824 */ /* 0x100fe200078e0a00 */
[----:B------:R-:W-:Y:S01]  /*2e50*/  ISETP.GT.U32.AND P6, PT, R0, R53, PT ;  /* 0x000000350000720c */ /* 0x000fe20003fc4070 */
[--C-:B------:R-:W-:Y:S01]  /*2e60*/  @!P2 IMAD.IADD R79, R79, 0x1, -R0.reuse ;  /* 0x000000014f4fa824 */ /* 0x100fe200078e0a00 */
[----:B------:R-:W-:Y:S01]  /*2e70*/  IADD3 R50, -R50, RZ, RZ ;  /* 0x000000ff32327210 */ /* 0x000fe20007ffe1ff */
[----:B------:R-:W-:Y:S01]  /*2e80*/  @!P4 IMAD.IADD R75, R75, 0x1, -R0 ;  /* 0x000000014b4bc824 */ /* 0x000fe200078e0a00 */
[----:B------:R-:W-:Y:S01]  /*2e90*/  ISETP.GE.AND P4, PT, R56, RZ, PT ;  /* 0x000000ff3800720c */ /* 0x000fe20003f86270 */
[----:B------:R-:W-:Y:S01]  /*2ea0*/  IMAD R83, R0, R51, R83 ;  /* 0x0000003300537224 */ /* 0x000fe200078e0253 */
[----:B------:R-:W-:Y:S01]  /*2eb0*/  LOP3.LUT R56, R10, 0x74, RZ, 0xfc, !PT ;  /* 0x000000740a387812 */ /* 0x000fe200078efcff */
[----:B------:R-:W-:Y:S01]  /*2ec0*/  IMAD R85, R0, R50, R85 ;  /* 0x0000003200557224 */ /* 0x000fe200078e0255 */
[----:B------:R-:W-:Y:S01]  /*2ed0*/  MOV R73, R55 ;  /* 0x0000003700497202 */ /* 0x000fe20000000f00 */
[----:B------:R-:W-:Y:S01]  /*2ee0*/  IMAD.HI.U32 R51, R8, R87, RZ ;  /* 0x0000005708337227 */ /* 0x000fe200078e00ff */
[----:B------:R-:W-:-:S02]  /*2ef0*/  IABS R89, R56 ;  /* 0x0000003800597213 */ /* 0x000fc40000000000 */
[----:B------:R-:W-:Y:S01]  /*2f00*/  ISETP.GE.AND P2, PT, R52, RZ, PT ;  /* 0x000000ff3400720c */ /* 0x000fe20003f46270 */
[----:B------:R-:W-:Y:S01]  /*2f10*/  @!P6 IMAD.IADD R53, R53, 0x1, -R0 ;  /* 0x000000013535e824 */ /* 0x000fe200078e0a00 */
[C---:B------:R-:W-:Y:S01]  /*2f20*/  ISETP.GT.U32.AND P6, PT, R0.reuse, R79, PT ;  /* 0x0000004f0000720c */ /* 0x040fe20003fc4070 */
[----:B------:R-:W-:Y:S01]  /*2f30*/  @!P1 IMAD.MOV R69, RZ, RZ, -R69 ;  /* 0x000000ffff459224 */ /* 0x000fe200078e0a45 */
[----:B------:R-:W-:Y:S01]  /*2f40*/  ISETP.GT.U32.AND P1, PT, R0, R77, PT ;  /* 0x0000004d0000720c */ /* 0x000fe20003f24070 */
[----:B------:R-:W-:Y:S01]  /*2f50*/  IMAD.MOV R51, RZ, RZ, -R51 ;  /* 0x000000ffff337224 */ /* 0x000fe200078e0a33 */
[----:B------:R-:W-:Y:S01]  /*2f60*/  IABS R55, R103 ;  /* 0x0000006700377213 */ /* 0x000fe20000000000 */
[----:B------:R-:W-:-:S04]  /*2f70*/  IMAD.HI.U32 R50, R8, R89, RZ ;  /* 0x0000005908327227 */ /* 0x000fc800078e00ff */
[----:B------:R-:W-:Y:S02]  /*2f80*/  IMAD R87, R0, R51, R87 ;  /* 0x0000003300577224 */ /* 0x000fe400078e0257 */
[----:B------:R-:W-:Y:S02]  /*2f90*/  IMAD.MOV R51, RZ, RZ, -R50 ;  /* 0x000000ffff337224 */ /* 0x000fe400078e0a32 */
[----:B------:R-:W-:Y:S01]  /*2fa0*/  @!P6 IADD3 R79, R79, -R0, RZ ;  /* 0x800000004f4fe210 */ /* 0x000fe20007ffe0ff */
[----:B------:R-:W-:Y:S01]  /*2fb0*/  IMAD.HI.U32 R50, R8, R91, RZ ;  /* 0x0000005b08327227 */ /* 0x000fe200078e00ff */
[C---:B------:R-:W-:Y:S02]  /*2fc0*/  ISETP.GT.U32.AND P6, PT, R0.reuse, R85, PT ;  /* 0x000000550000720c */ /* 0x040fe40003fc4070 */
[----:B------:R-:W-:Y:S01]  /*2fd0*/  @!P4 IADD3 R79, -R79, RZ, RZ ;  /* 0x000000ff4f4fc210 */ /* 0x000fe20007ffe1ff */
[----:B------:R-:W-:Y:S01]  /*2fe0*/  IMAD R89, R0, R51, R89 ;  /* 0x0000003300597224 */ /* 0x000fe200078e0259 */
[----:B------:R-:W-:Y:S01]  /*2ff0*/  IADD3 R50, -R50, RZ, RZ ;  /* 0x000000ff32327210 */ /* 0x000fe20007ffe1ff */
[----:B------:R-:W-:Y:S01]  /*3000*/  @!P1 IMAD.IADD R77, R77, 0x1, -R0 ;  /* 0x000000014d4d9824 */ /* 0x000fe200078e0a00 */
[C---:B------:R-:W-:Y:S01]  /*3010*/  ISETP.GT.U32.AND P1, PT, R0.reuse, R83, PT ;  /* 0x000000530000720c */ /* 0x040fe20003f24070 */
[----:B------:R-:W-:Y:S01]  /*3020*/  @!P3 IMAD.MOV R73, RZ, RZ, -R73 ;  /* 0x000000ffff49b224 */ /* 0x000fe200078e0a49 */
[C---:B------:R-:W-:Y:S01]  /*3030*/  ISETP.GT.U32.AND P3, PT, R0.reuse, R53, PT ;  /* 0x000000350000720c */ /* 0x040fe20003f64070 */
[----:B------:R-:W-:-:S02]  /*3040*/  IMAD R91, R0, R50, R91 ;  /* 0x00000032005b7224 */ /* 0x000fc400078e025b */
[----:B------:R-:W-:-:S04]  /*3050*/  IMAD.HI.U32 R51, R8, R93, RZ ;  /* 0x0000005d08337227 */ /* 0x000fc800078e00ff */
[--C-:B------:R-:W-:Y:S01]  /*3060*/  @!P6 IMAD.IADD R85, R85, 0x1, -R0.reuse ;  /* 0x000000015555e824 */ /* 0x100fe200078e0a00 */
[C---:B------:R-:W-:Y:S01]  /*3070*/  ISETP.GT.U32.AND P6, PT, R0.reuse, R89, PT ;  /* 0x000000590000720c */ /* 0x040fe20003fc4070 */
[----:B------:R-:W-:Y:S02]  /*3080*/  IMAD.MOV R51, RZ, RZ, -R51 ;  /* 0x000000ffff337224 */ /* 0x000fe400078e0a33 */
[--C-:B------:R-:W-:Y:S02]  /*3090*/  @!P1 IMAD.IADD R83, R83, 0x1, -R0.reuse ;  /* 0x0000000153539824 */ /* 0x100fe400078e0a00 */
[C---:B------:R-:W-:Y:S01]  /*30a0*/  IMAD R93, R0.reuse, R51, R93 ;  /* 0x00000033005d7224 */ /* 0x040fe200078e025d */
[----:B------:R-:W-:Y:S01]  /*30b0*/  IABS R51, R68 ;  /* 0x0000004400337213 */ /* 0x000fe20000000000 */
[----:B------:R-:W-:Y:S01]  /*30c0*/  @!P3 IMAD.IADD R53, R53, 0x1, -R0 ;  /* 0x000000013535b824 */ /* 0x000fe200078e0a00 */
[----:B------:R-:W-:Y:S01]  /*30d0*/  ISETP.GT.U32.AND P1, PT, R0, R83, PT ;  /* 0x000000530000720c */ /* 0x000fe20003f24070 */
[----:B------:R-:W-:Y:S01]  /*30e0*/  IMAD.HI.U32 R52, R8, R95, RZ ;  /* 0x0000005f08347227 */ /* 0x000fe200078e00ff */
[----:B------:R-:W-:-:S03]  /*30f0*/  ISETP.GT.U32.AND P3, PT, R0, R87, PT ;  /* 0x000000570000720c */ /* 0x000fc60003f64070 */
[--C-:B------:R-:W-:Y:S01]  /*3100*/  @!P6 IMAD.IADD R89, R89, 0x1, -R0.reuse ;  /* 0x000000015959e824 */ /* 0x100fe200078e0a00 */
[----:B------:R-:W-:Y:S01]  /*3110*/  ISETP.GT.U32.AND P6, PT, R0, R91, PT ;  /* 0x0000005b0000720c */ /* 0x000fe20003fc4070 */
[----:B------:R-:W-:Y:S01]  /*3120*/  IMAD.MOV.U32 R81, RZ, RZ, R53 ;  /* 0x000000ffff517224 */ /* 0x000fe200078e0035 */
[----:B------:R-:W-:Y:S01]  /*3130*/  IADD3 R52, -R52, RZ, RZ ;  /* 0x000000ff34347210 */ /* 0x000fe20007ffe1ff */
[----:B------:R-:W-:Y:S02]  /*3140*/  @!P5 IMAD.MOV R77, RZ, RZ, -R77 ;  /* 0x000000ffff4dd224 */ /* 0x000fe400078e0a4d */
[----:B------:R-:W-:Y:S01]  /*3150*/  @!P0 IMAD.MOV R75, RZ, RZ, -R75 ;  /* 0x000000ffff4b8224 */ /* 0x000fe200078e0a4b */
[----:B------:R-:W-:Y:S01]  /*3160*/  ISETP.GT.U32.AND P0, PT, R0, R85, PT ;  /* 0x000000550000720c */ /* 0x000fe20003f04070 */
[--C-:B------:R-:W-:Y:S01]  /*3170*/  @!P1 IMAD.IADD R83, R83, 0x1, -R0.reuse ;  /* 0x0000000153539824 */ /* 0x100fe200078e0a00 */
[----:B------:R-:W-:Y:S01]  /*3180*/  ISETP.GE.AND P1, PT, R54, RZ, PT ;  /* 0x000000ff3600720c */ /* 0x000fe20003f26270 */
[----:B------:R-:W-:Y:S01]  /*3190*/  @!P3 IMAD.IADD R87, R87, 0x1, -R0 ;  /* 0x000000015757b824 */ /* 0x000fe200078e0a00 */
[----:B------:R-:W-:Y:S01]  /*31a0*/  LOP3.LUT R54, R10, 0x7c, RZ, 0xfc, !PT ;  /* 0x0000007c0a367812 */ /* 0x000fe200078efcff */
[----:B------:R-:W-:Y:S01]  /*31b0*/  IMAD.HI.U32 R10, R6, R55, RZ ;  /* 0x00000037060a7227 */ /* 0x000fe200078e00ff */
[----:B------:R-:W-:-:S02]  /*31c0*/  ISETP.GE.AND P3, PT, R58, RZ, PT ;  /* 0x000000ff3a00720c */ /* 0x000fc40003f66270 */
[----:B------:R-:W-:Y:S01]  /*31d0*/  IABS R97, R54 ;  /* 0x0000003600617213 */ /* 0x000fe20000000000 */
[----:B------:R-:W-:Y:S01]  /*31e0*/  @!P6 IMAD.IADD R91, R91, 0x1, -R0 ;  /* 0x000000015b5be824 */ /* 0x000fe200078e0a00 */
[C---:B------:R-:W-:Y:S01]  /*31f0*/  ISETP.GT.U32.AND P6, PT, R0.reuse, R93, PT ;  /* 0x0000005d0000720c */ /* 0x040fe20003fc4070 */
[----:B------:R-:W-:Y:S01]  /*3200*/  @!P2 IMAD.MOV R81, RZ, RZ, -R81 ;  /* 0x000000ffff51a224 */ /* 0x000fe200078e0a51 */
[----:B------:R-:W-:Y:S01]  /*3210*/  ISETP.GT.U32.AND P5, PT, R0, R87, PT ;  /* 0x000000570000720c */ /* 0x000fe20003fa4070 */
[----:B------:R-:W-:Y:S01]  /*3220*/  IMAD.HI.U32 R13, R8, R97, RZ ;  /* 0x00000061080d7227 */ /* 0x000fe200078e00ff */
[----:B------:R-:W-:Y:S02]  /*3230*/  ISETP.GT.U32.AND P2, PT, R0, R91, PT ;  /* 0x0000005b0000720c */ /* 0x000fe40003f44070 */
[----:B------:R-:W-:Y:S01]  /*3240*/  @!P0 IADD3 R85, R85, -R0, RZ ;  /* 0x8000000055558210 */ /* 0x000fe20007ffe0ff */
[----:B------:R-:W-:Y:S01]  /*3250*/  IMAD.HI.U32 R8, R6, R51, RZ ;  /* 0x0000003306087227 */ /* 0x000fe200078e00ff */
[----:B------:R-:W-:-:S02]  /*3260*/  IADD3 R50, -R13, RZ, RZ ;  /* 0x000000ff0d327210 */ /* 0x000fc40007ffe1ff */
[----:B------:R-:W-:Y:S01]  /*3270*/  @!P3 IADD3 R85, -R85, RZ, RZ ;  /* 0x000000ff5555b210 */ /* 0x000fe20007ffe1ff */
[----:B------:R-:W-:Y:S02]  /*3280*/  IMAD.MOV R13, RZ, RZ, -R8 ;  /* 0x000000ffff0d7224 */ /* 0x000fe400078e0a08 */
[----:B------:R-:W-:Y:S01]  /*3290*/  @!P6 IADD3 R93, R93, -R0, RZ ;  /* 0x800000005d5de210 */ /* 0x000fe20007ffe0ff */
[----:B------:R-:W-:Y:S01]  /*32a0*/  IMAD.MOV R10, RZ, RZ, -R10 ;  /* 0x000000ffff0a7224 */ /* 0x000fe200078e0a0a */
[----:B------:R-:W-:Y:S01]  /*32b0*/  ISETP.GT.U32.AND P6, PT, R0, R89, PT ;  /* 0x000000590000720c */ /* 0x000fe20003fc4070 */
[----:B------:R-:W-:Y:S01]  /*32c0*/  IMAD.HI.U32 R8, R6, R99, RZ ;  /* 0x0000006306087227 */ /* 0x000fe200078e00ff */
[----:B------:R-:W-:-:S03]  /*32d0*/  ISETP.GT.U32.AND P4, PT, R0, R93, PT ;  /* 0x0000005d0000720c */ /* 0x000fc60003f84070 */
[C---:B------:R-:W-:Y:S02]  /*32e0*/  IMAD R13, R2.reuse, R13, R51 ;  /* 0x0000000d020d7224 */ /* 0x040fe400078e0233 */
[----:B------:R-:W-:Y:S02]  /*32f0*/  IMAD R51, R2, R10, R55 ;  /* 0x0000000a02337224 */ /* 0x000fe400078e0237 */
[----:B------:R-:W-:Y:S02]  /*3300*/  IMAD.MOV R8, RZ, RZ, -R8 ;  /* 0x000000ffff087224 */ /* 0x000fe400078e0a08 */
[C---:B------:R-:W-:Y:S02]  /*3310*/  IMAD R97, R0.reuse, R50, R97 ;  /* 0x0000003200617224 */ /* 0x040fe400078e0261 */
[----:B------:R-:W-:Y:S02]  /*3320*/  IMAD R95, R0, R52, R95 ;  /* 0x00000034005f7224 */ /* 0x000fe400078e025f */
[----:B------:R-:W-:Y:S01]  /*3330*/  IMAD R53, R2, R8, R99 ;  /* 0x0000000802357224 */ /* 0x000fe200078e0263 */
[----:B------:R-:W-:Y:S01]  /*3340*/  ISETP.GT.U32.AND P0, PT, R0, R97, PT ;  /* 0x000000610000720c */ /* 0x000fe20003f04070 */
[--C-:B------:R-:W-:Y:S01]  /*3350*/  @!P6 IMAD.IADD R89, R89, 0x1, -R0.reuse ;  /* 0x000000015959e824 */ /* 0x100fe200078e0a00 */
[C---:B------:R-:W-:Y:S01]  /*3360*/  ISETP.GT.U32.AND P6, PT, R2.reuse, R51, PT ;  /* 0x000000330200720c */ /* 0x040fe20003fc4070 */
[----:B------:R-:W-:Y:S01]  /*3370*/  @!P5 IMAD.IADD R87, R87, 0x1, -R0 ;  /* 0x000000015757d824 */ /* 0x000fe200078e0a00 */
[----:B------:R-:W-:Y:S01]  /*3380*/  ISETP.GT.U32.AND P5, PT, R2, R13, PT ;  /* 0x0000000d0200720c */ /* 0x000fe20003fa4070 */
[----:B------:R-:W-:-:S04]  /*3390*/  IMAD.HI.U32 R6, R6, R101, RZ ;  /* 0x0000006506067227 */ /* 0x000fc800078e00ff */
[----:B------:R-:W-:Y:S01]  /*33a0*/  @!P1 IMAD.MOV R83, RZ, RZ, -R83 ;  /* 0x000000ffff539224 */ /* 0x000fe200078e0a53 */
[----:B------:R-:W-:Y:S01]  /*33b0*/  ISETP.GT.U32.AND P1, PT, R0, R95, PT ;  /* 0x0000005f0000720c */ /* 0x000fe20003f24070 */
[----:B------:R-:W-:Y:S01]  /*33c0*/  @!P2 IMAD.IADD R91, R91, 0x1, -R0 ;  /* 0x000000015b5ba824 */ /* 0x000fe200078e0a00 */
[C---:B------:R-:W-:Y:S01]  /*33d0*/  ISETP.GT.U32.AND P2, PT, R2.reuse, R53, PT ;  /* 0x000000350200720c */ /* 0x040fe20003f44070 */
[----:B------:R-:W-:Y:S02]  /*33e0*/  IMAD.MOV R6, RZ, RZ, -R6 ;  /* 0x000000ffff067224 */ /* 0x000fe400078e0a06 */
[----:B------:R-:W-:Y:S02]  /*33f0*/  @!P4 IMAD.IADD R93, R93, 0x1, -R0 ;  /* 0x000000015d5dc824 */ /* 0x000fe400078e0a00 */
[----:B------:R-:W-:Y:S01]  /*3400*/  IMAD R55, R2, R6, R101 ;  /* 0x0000000602377224 */ /* 0x000fe200078e0265 */
[----:B------:R-:W-:Y:S01]  /*3410*/  @!P5 IADD3 R13, R13, -R2, RZ ;  /* 0x800000020d0dd210 */ /* 0x000fe20007ffe0ff */
[----:B------:R-:W-:Y:S01]  /*3420*/  @!P6 IMAD.IADD R51, R51, 0x1, -R2 ;  /* 0x000000013333e824 */ /* 0x000fe200078e0a02 */
[----:B------:R-:W-:Y:S01]  /*3430*/  IADD3 R6, R252, -0x1, RZ ;  /* 0xfffffffffc067810 */ /* 0x000fe20007ffe0ff */
[--C-:B------:R-:W-:Y:S01]  /*3440*/  @!P0 IMAD.IADD R97, R97, 0x1, -R0.reuse ;  /* 0x0000000161618824 */ /* 0x100fe200078e0a00 */
[----:B------:R-:W-:Y:S01]  /*3450*/  ISETP.GT.U32.AND P4, PT, R2, R55, PT ;  /* 0x000000370200720c */ /* 0x000fe20003f84070 */
[----:B------:R-:W-:Y:S01]  /*3460*/  @!P1 IMAD.IADD R95, R95, 0x1, -R0 ;  /* 0x000000015f5f9824 */ /* 0x000fe200078e0a00 */
[----:B------:R-:W-:Y:S01]  /*3470*/  ISETP.GE.AND P1, PT, R60, RZ, PT ;  /* 0x000000ff3c00720c */ /* 0x000fe20003f26270 */
[----:B------:R-:W-:Y:S01]  /*3480*/  @!P2 IMAD.IADD R53, R53, 0x1, -R2 ;  /* 0x000000013535a824 */ /* 0x000fe200078e0a02 */
[----:B------:R-:W-:-:S02]  /*3490*/  ISETP.GE.AND P0, PT, R56, RZ, PT ;  /* 0x000000ff3800720c */ /* 0x000fc40003f06270 */
[C---:B------:R-:W-:Y:S02]  /*34a0*/  ISETP.GT.U32.AND P2, PT, R2.reuse, R13, PT ;  /* 0x0000000d0200720c */ /* 0x040fe40003f44070 */
[----:B------:R-:W-:Y:S02]  /*34b0*/  ISETP.GT.U32.AND P3, PT, R2, R51, PT ;  /* 0x000000330200720c */ /* 0x000fe40003f64070 */
[C---:B------:R-:W-:Y:S02]  /*34c0*/  ISETP.GT.U32.AND P6, PT, R0.reuse, R97, PT ;  /* 0x000000610000720c */ /* 0x040fe40003fc4070 */
[----:B------:R-:W-:Y:S01]  /*34d0*/  ISETP.GT.U32.AND P5, PT, R0, R95, PT ;  /* 0x0000005f0000720c */ /* 0x000fe20003fa4070 */
[--C-:B------:R-:W-:Y:S02]  /*34e0*/  @!P4 IMAD.IADD R55, R55, 0x1, -R2.reuse ;  /* 0x000000013737c824 */ /* 0x100fe400078e0a02 */
[----:B------:R-:W-:Y:S01]  /*34f0*/  @!P1 IMAD.MOV R87, RZ, RZ, -R87 ;  /* 0x000000ffff579224 */ /* 0x000fe200078e0a57 */
[----:B------:R-:W-:Y:S01]  /*3500*/  ISETP.GT.U32.AND P1, PT, R2, R53, PT ;  /* 0x000000350200720c */ /* 0x000fe20003f24070 */
[----:B------:R-:W-:Y:S01]  /*3510*/  @!P0 IMAD.MOV R89, RZ, RZ, -R89 ;  /* 0x000000ffff598224 */ /* 0x000fe200078e0a59 */
[----:B------:R-:W-:Y:S01]  /*3520*/  ISETP.GE.AND P0, PT, R62, RZ, PT ;  /* 0x000000ff3e00720c */ /* 0x000fe20003f06270 */
[--C-:B------:R-:W-:Y:S01]  /*3530*/  @!P2 IMAD.IADD R13, R13, 0x1, -R2.reuse ;  /* 0x000000010d0da824 */ /* 0x100fe200078e0a02 */
[----:B------:R-:W-:Y:S01]  /*3540*/  ISETP.GT.U32.AND P4, PT, R2, R55, PT ;  /* 0x000000370200720c */ /* 0x000fe20003f84070 */
[----:B------:R-:W-:Y:S01]  /*3550*/  @!P3 IMAD.IADD R51, R51, 0x1, -R2 ;  /* 0x000000013333b824 */ /* 0x000fe200078e0a02 */
[----:B------:R-:W-:-:S02]  /*3560*/  ISETP.GE.AND P2, PT, R66, RZ, PT ;  /* 0x000000ff4200720c */ /* 0x000fc40003f46270 */
[----:B------:R-:W-:Y:S01]  /*3570*/  ISETP.GE.AND P3, PT, R54, RZ, PT ;  /* 0x000000ff3600720c */ /* 0x000fe20003f66270 */
[----:B------:R-:W-:Y:S01]  /*3580*/  @!P5 IMAD.IADD R95, R95, 0x1, -R0 ;  /* 0x000000015f5fd824 */ /* 0x000fe200078e0a00 */
[----:B------:R-:W-:Y:S02]  /*3590*/  @!P6 IADD3 R97, R97, -R0, RZ ;  /* 0x800000006161e210 */ /* 0x000fe40007ffe0ff */
[----:B------:R-:W-:Y:S01]  /*35a0*/  ISETP.GE.AND P6, PT, R64, RZ, PT ;  /* 0x000000ff4000720c */ /* 0x000fe20003fc6270 */
[----:B------:R-:W-:Y:S01]  /*35b0*/  @!P1 IMAD.IADD R53, R53, 0x1, -R2 ;  /* 0x0000000135359824 */ /* 0x000fe200078e0a02 */
[----:B------:R-:W-:Y:S01]  /*35c0*/  IADD3 R0, R252, -0x5, RZ ;  /* 0xfffffffbfc007810 */ /* 0x000fe20007ffe0ff */
[----:B------:R-:W-:Y:S01]  /*35d0*/  @!P0 IMAD.MOV R91, RZ, RZ, -R91 ;  /* 0x000000ffff5b8224 */ /* 0x000fe200078e0a5b */
[----:B------:R-:W-:Y:S02]  /*35e0*/  ISETP.GE.AND P0, PT, R68, RZ, PT ;  /* 0x000000ff4400720c */ /* 0x000fe40003f06270 */
[----:B------:R-:W-:Y:S01]  /*35f0*/  ISETP.GE.U32.AND P1, PT, R0, 0x7fffffbc, PT ;  /* 0x7fffffbc0000780c */ /* 0x000fe20003f26070 */
[----:B------:R-:W-:Y:S01]  /*3600*/  @!P2 IMAD.MOV R95, RZ, RZ, -R95 ;  /* 0x000000ffff5fa224 */ /* 0x000fe200078e0a5f */
[----:B------:R-:W-:-:S02]  /*3610*/  @!P4 IADD3 R55, R55, -R2, RZ ;  /* 0x800000023737c210 */ /* 0x000fc40007ffe0ff */
[----:B------:R-:W-:Y:S02]  /*3620*/  @!P3 IADD3 R97, -R97, RZ, RZ ;  /* 0x000000ff6161b210 */ /* 0x000fe40007ffe1ff */
[----:B------:R-:W-:Y:S01]  /*3630*/  ISETP.NE.AND P4, PT, RZ, c[0x0][0x17c], PT ;  /* 0x00005f00ff007a0c */ /* 0x000fe20003f85270 */
[----:B------:R-:W-:Y:S01]  /*3640*/  @!P6 IMAD.MOV R93, RZ, RZ, -R93 ;  /* 0x000000ffff5de224 */ /* 0x000fe200078e0a5d */
[----:B------:R-:W-:Y:S02]  /*3650*/  LOP3.LUT R0, RZ, c[0x0][0x17c], RZ, 0x33, !PT ;  /* 0x00005f00ff007a12 */ /* 0x000fe400078e33ff */
[----:B------:R-:W-:Y:S01]  /*3660*/  ISETP.GE.AND P2, PT, R103, RZ, PT ;  /* 0x000000ff6700720c */ /* 0x000fe20003f46270 */
[----:B------:R-:W-:Y:S01]  /*3670*/  @!P0 IMAD.MOV R13, RZ, RZ, -R13 ;  /* 0x000000ffff0d8224 */ /* 0x000fe200078e0a0d */
[----:B------:R-:W-:Y:S02]  /*3680*/  ISETP.GE.AND P3, PT, R100, RZ, PT ;  /* 0x000000ff6400720c */ /* 0x000fe40003f66270 */
[----:B------:R-:W-:-:S02]  /*3690*/  ISETP.GE.AND P6, PT, R92, RZ, PT ;  /* 0x000000ff5c00720c */ /* 0x000fc40003fc6270 */
[----:B------:R-:W-:Y:S02]  /*36a0*/  ISETP.GE.U32.AND P5, PT, R6, 0x7fffffc0, PT ;  /* 0x7fffffc00600780c */ /* 0x000fe40003fa6070 */
[C---:B------:R-:W-:Y:S02]  /*36b0*/  SEL R6, R0.reuse, R4, !P4 ;  /* 0x0000000400067207 */ /* 0x040fe40006000000 */
[----:B------:R-:W-:Y:S02]  /*36c0*/  SEL R4, R0, R3, !P4 ;  /* 0x0000000300047207 */ /* 0x000fe40006000000 */
[----:B------:R-:W-:Y:S01]  /*36d0*/  LOP3.LUT R3, R102, 0x3f, RZ, 0xc0, !PT ;  /* 0x0000003f66037812 */ /* 0x000fe200078ec0ff */
[----:B------:R-:W-:Y:S01]  /*36e0*/  @!P2 IMAD.MOV R51, RZ, RZ, -R51 ;  /* 0x000000ffff33a224 */ /* 0x000fe200078e0a33 */
[C---:B------:R-:W-:Y:S01]  /*36f0*/  SEL R94, R0.reuse, R67, !P4 ;  /* 0x00000043005e7207 */ /* 0x040fe20006000000 */
[----:B------:R-:W-:Y:S01]  /*3700*/  @!P3 IMAD.MOV R53, RZ, RZ, -R53 ;  /* 0x000000ffff35b224 */ /* 0x000fe200078e0a35 */
[C---:B------:R-:W-:Y:S01]  /*3710*/  SEL R8, R0.reuse, R5, !P4 ;  /* 0x0000000500087207 */ /* 0x040fe20006000000 */
[----:B------:R-:W-:Y:S01]  /*3720*/  IMAD R115, R3, c[0x0][0x18c], RZ ;  /* 0x0000630003737a24 */ /* 0x000fe200078e02ff */
[----:B------:R-:W-:Y:S01]  /*3730*/  SEL R10, R0, R7, !P4 ;  /* 0x00000007000a7207 */ /* 0x000fe20006000000 */
[----:B------:R-:W-:Y:S01]  /*3740*/  IMAD R5, R6, c[0x0][0x190], RZ ;  /* 0x0000640006057a24 */ /* 0x000fe200078e02ff */
[----:B------:R-:W-:Y:S01]  /*3750*/  SEL R9, R0, R9, !P4 ;  /* 0x0000000900097207 */ /* 0x000fe20006000000 */
[----:B------:R-:W-:Y:S01]  /*3760*/  IMAD R7, R8, c[0x0][0x190], RZ ;  /* 0x0000640008077a24 */ /* 0x000fe200078e02ff */
[----:B------:R-:W-:Y:S01]  /*3770*/  SEL R11, R0, R11, !P4 ;  /* 0x0000000b000b7207 */ /* 0x000fe20006000000 */
[----:B------:R-:W-:Y:S01]  /*3780*/  IMAD R8, R10, c[0x0][0x190], RZ ;  /* 0x000064000a087a24 */ /* 0x000fe200078e02ff */
[C---:B------:R-:W-:Y:S01]  /*3790*/  SEL R12, R0.reuse, R12, !P4 ;  /* 0x0000000c000c7207 */ /* 0x040fe20006000000 */
[----:B------:R-:W-:Y:S01]  /*37a0*/  IMAD R9, R9, c[0x0][0x190], RZ ;  /* 0x0000640009097a24 */ /* 0x000fe200078e02ff */
        /* <DEDUP_REMOVED lines=8> */
[----:B------:R-:W-:-:S02]  /*3830*/  SEL R18, R0, R18, !P4 ;  /* 0x0000001200127207 */ /* 0x000fc40006000000 */
[C---:B------:R-:W-:Y:S02]  /*3840*/  SEL R19, R0.reuse, R19, !P4 ;  /* 0x0000001300137207 */ /* 0x040fe40006000000 */
[C---:B------:R-:W-:Y:S02]  /*3850*/  SEL R20, R0.reuse, R20, !P4 ;  /* 0x0000001400147207 */ /* 0x040fe40006000000 */
[C---:B------:R-:W-:Y:S02]  /*3860*/  SEL R21, R0.reuse, R21, !P4 ;  /* 0x0000001500157207 */ /* 0x040fe40006000000 */
[C---:B------:R-:W-:Y:S02]  /*3870*/  SEL R22, R0.reuse, R22, !P4 ;  /* 0x0000001600167207 */ /* 0x040fe40006000000 */
[C---:B------:R-:W-:Y:S02]  /*3880*/  SEL R23, R0.reuse, R23, !P4 ;  /* 0x0000001700177207 */ /* 0x040fe40006000000 */
[----:B------:R-:W-:-:S02]  /*3890*/  SEL R50, R0, R24, !P4 ;  /* 0x0000001800327207 */ /* 0x000fc40006000000 */
        /* <DEDUP_REMOVED lines=8> */
[C---:B------:R-:W-:Y:S02]  /*3920*/  SEL R29, R0.reuse, R29, !P4 ;  /* 0x0000001d001d7207 */ /* 0x040fe40006000000 */
[----:B------:R-:W-:Y:S01]  /*3930*/  SEL R58, R0, R30, !P4 ;  /* 0x0000001e003a7207 */ /* 0x000fe20006000000 */
[----:B------:R-:W-:Y:S01]  /*3940*/  IMAD R30, R56, c[0x0][0x190], RZ ;  /* 0x00006400381e7a24 */ /* 0x000fe200078e02ff */
[----:B------:R-:W-:Y:S01]  /*3950*/  SEL R60, R0, R31, !P4 ;  /* 0x0000001f003c7207 */ /* 0x000fe20006000000 */
[----:B------:R-:W-:Y:S01]  /*3960*/  IMAD R31, R28, c[0x0][0x190], RZ ;  /* 0x000064001c1f7a24 */ /* 0x000fe200078e02ff */
[C---:B------:R-:W-:Y:S01]  /*3970*/  SEL R62, R0.reuse, R32, !P4 ;  /* 0x00000020003e7207 */ /* 0x040fe20006000000 */
[----:B------:R-:W-:Y:S01]  /*3980*/  IMAD R32, R29, c[0x0][0x190], RZ ;  /* 0x000064001d207a24 */ /* 0x000fe200078e02ff */
[----:B------:R-:W-:Y:S01]  /*3990*/  SEL R64, R0, R33, !P4 ;  /* 0x0000002100407207 */ /* 0x000fe20006000000 */
[----:B------:R-:W-:Y:S01]  /*39a0*/  IMAD R33, R58, c[0x0][0x190], RZ ;  /* 0x000064003a217a24 */ /* 0x000fe200078e02ff */
[----:B------:R-:W-:Y:S01]  /*39b0*/  SEL R66, R0, R34, !P4 ;  /* 0x0000002200427207 */ /* 0x000fe20006000000 */
[----:B------:R-:W-:Y:S01]  /*39c0*/  IMAD R34, R60, c[0x0][0x190], RZ ;  /* 0x000064003c227a24 */ /* 0x000fe200078e02ff */
[----:B-1----:R-:W-:Y:S01]  /*39d0*/  SEL R68, R0, R35, !P4 ;  /* 0x0000002300447207 */ /* 0x002fe20006000000 */
[----:B------:R-:W-:Y:S01]  /*39e0*/  IMAD R35, R62, c[0x0][0x190], RZ ;  /* 0x000064003e237a24 */ /* 0x000fe200078e02ff */
[----:B------:R-:W-:Y:S01]  /*39f0*/  SEL R70, R0, R36, !P4 ;  /* 0x0000002400467207 */ /* 0x000fe20006000000 */
[----:B------:R-:W-:Y:S01]  /*3a00*/  IMAD R36, R64, c[0x0][0x190], RZ ;  /* 0x0000640040247a24 */ /* 0x000fe200078e02ff */
[----:B------:R-:W-:Y:S01]  /*3a10*/  SEL R72, R0, R37, !P4 ;  /* 0x0000002500487207 */ /* 0x000fe20006000000 */
[----:B------:R-:W-:Y:S01]  /*3a20*/  IMAD R37, R66, c[0x0][0x190], RZ ;  /* 0x0000640042257a24 */ /* 0x000fe200078e02ff */
[----:B------:R-:W-:-:S02]  /*3a30*/  SEL R39, R0, R39, !P4 ;  /* 0x0000002700277207 */ /* 0x000fc40006000000 */
[C---:B------:R-:W-:Y:S02]  /*3a40*/  SEL R38, R0.reuse, R38, !P4 ;  /* 0x0000002600267207 */ /* 0x040fe40006000000 */
[----:B------:R-:W-:Y:S01]  /*3a50*/  SEL R74, R0, R40, !P4 ;  /* 0x00000028004a7207 */ /* 0x000fe20006000000 */
[----:B------:R-:W-:Y:S01]  /*3a60*/  IMAD R40, R68, c[0x0][0x190], RZ ;  /* 0x0000640044287a24 */ /* 0x000fe200078e02ff */
[----:B------:R-:W-:Y:S01]  /*3a70*/  SEL R76, R0, R41, !P4 ;  /* 0x00000029004c7207 */ /* 0x000fe20006000000 */
[----:B------:R-:W-:Y:S01]  /*3a80*/  IMAD R41, R70, c[0x0][0x190], RZ ;  /* 0x0000640046297a24 */ /* 0x000fe200078e02ff */
[C---:B------:R-:W-:Y:S02]  /*3a90*/  SEL R42, R0.reuse, R42, !P4 ;  /* 0x0000002a002a7207 */ /* 0x040fe40006000000 */
[C---:B------:R-:W-:Y:S02]  /*3aa0*/  SEL R43, R0.reuse, R43, !P4 ;  /* 0x0000002b002b7207 */ /* 0x040fe40006000000 */
        /* <DEDUP_REMOVED lines=52> */
[C---:B------:R-:W-:Y:S01]  /*3df0*/  IADD3 R0, R252.reuse, -0x9, RZ ;  /* 0xfffffff7fc007810 */ /* 0x040fe20007ffe0ff */
[----:B------:R-:W-:Y:S01]  /*3e00*/  IMAD R133, R133, c[0x0][0x190], RZ ;  /* 0x0000640085857a24 */ /* 0x000fe200078e02ff */
[----:B------:R-:W-:Y:S01]  /*3e10*/  IADD3 R2, R252, -0xd, RZ ;  /* 0xfffffff3fc027810 */ /* 0x000fe20007ffe0ff */
[----:B------:R-:W-:Y:S01]  /*3e20*/  IMAD R135, R135, c[0x0][0x190], RZ ;  /* 0x0000640087877a24 */ /* 0x000fe200078e02ff */
[----:B------:R-:W-:Y:S01]  /*3e30*/  ISETP.GE.U32.AND P4, PT, R0, 0x7fffffb8, PT ;  /* 0x7fffffb80000780c */ /* 0x000fe20003f86070 */
[----:B------:R-:W-:Y:S01]  /*3e40*/  IMAD R134, R134, c[0x0][0x190], RZ ;  /* 0x0000640086867a24 */ /* 0x000fe200078e02ff */
[----:B------:R-:W-:Y:S01]  /*3e50*/  ISETP.NE.AND P2, PT, RZ, c[0x0][0x178], PT ;  /* 0x00005e00ff007a0c */ /* 0x000fe20003f45270 */
[----:B------:R-:W-:Y:S01]  /*3e60*/  IMAD R136, R136, c[0x0][0x190], RZ ;  /* 0x0000640088887a24 */ /* 0x000fe200078e02ff */
[----:B------:R-:W-:Y:S01]  /*3e70*/  LOP3.LUT R0, RZ, c[0x0][0x178], RZ, 0x33, !PT ;  /* 0x00005e00ff007a12 */ /* 0x000fe200078e33ff */
[----:B------:R-:W-:Y:S01]  /*3e80*/  IMAD R138, R138, c[0x0][0x190], RZ ;  /* 0x000064008a8a7a24 */ /* 0x000fe200078e02ff */
[----:B------:R-:W-:Y:S01]  /*3e90*/  @!P6 IADD3 R55, -R55, RZ, RZ ;  /* 0x000000ff3737e210 */ /* 0x000fe20007ffe1ff */
[----:B------:R-:W-:Y:S01]  /*3ea0*/  IMAD R137, R137, c[0x0][0x190], RZ ;  /* 0x0000640089897a24 */ /* 0x000fe200078e02ff */
[----:B------:R-:W-:-:S02]  /*3eb0*/  LEA R114, P3, R115, c[0x0][0x168], 0x2 ;  /* 0x00005a0073727a11 */ /* 0x000fc400078610ff */
[----:B------:R-:W-:Y:S02]  /*3ec0*/  ISETP.GE.U32.AND P0, PT, R2, 0x7fffffb4, PT ;  /* 0x7fffffb40200780c */ /* 0x000fe40003f06070 */
        /* <DEDUP_REMOVED lines=8> */
[----:B------:R-:W-:Y:S01]  /*3f50*/  LEA.HI.X.SX32 R115, R115, c[0x0][0x16c], 0x2, P3 ;  /* 0x00005b0073737a11 */ /* 0x000fe200018f16ff */
[----:B------:R-:W-:Y:S01]  /*3f60*/  IMAD R16, R17, c[0x0][0x190], RZ ;  /* 0x0000640011107a24 */ /* 0x000fe200078e02ff */
[-C--:B------:R-:W-:Y:S01]  /*3f70*/  LEA R130, P2, R5, R114.reuse, 0x2 ;  /* 0x0000007205827211 */ /* 0x080fe200078410ff */
[----:B------:R-:W-:Y:S01]  /*3f80*/  IMAD R17, R18, c[0x0][0x190], RZ ;  /* 0x0000640012117a24 */ /* 0x000fe200078e02ff */
[-C--:B------:R-:W-:Y:S01]  /*3f90*/  LEA R38, P3, R7, R114.reuse, 0x2 ;  /* 0x0000007207267211 */ /* 0x080fe200078610ff */
[----:B------:R-:W-:Y:S01]  /*3fa0*/  IMAD R18, R19, c[0x0][0x190], RZ ;  /* 0x0000640013127a24 */ /* 0x000fe200078e02ff */
[-C--:B------:R-:W-:Y:S01]  /*3fb0*/  LEA.HI.X.SX32 R131, R5, R115.reuse, 0x2, P2 ;  /* 0x0000007305837211 */ /* 0x080fe200010f16ff */
[----:B------:R-:W-:Y:S01]  /*3fc0*/  IMAD R19, R20, c[0x0][0x190], RZ ;  /* 0x0000640014137a24 */ /* 0x000fe200078e02ff */
[-C--:B------:R-:W-:Y:S01]  /*3fd0*/  LEA R78, P2, R8, R114.reuse, 0x2 ;  /* 0x00000072084e7211 */ /* 0x080fe200078410ff */
[----:B------:R-:W-:Y:S01]  /*3fe0*/  IMAD R20, R21, c[0x0][0x190], RZ ;  /* 0x0000640015147a24 */ /* 0x000fe200078e02ff */
[-C--:B------:R-:W-:Y:S01]  /*3ff0*/  LEA R6, P6, R9, R114.reuse, 0x2 ;  /* 0x0000007209067211 */ /* 0x080fe200078c10ff */
[----:B------:R-:W-:Y:S01]  /*4000*/  IMAD R21, R22, c[0x0][0x190], RZ ;  /* 0x0000640016157a24 */ /* 0x000fe200078e02ff */
[-C--:B------:R-:W-:Y:S01]  /*4010*/  LEA.HI.X.SX32 R39, R7, R115.reuse, 0x2, P3 ;  /* 0x0000007307277211 */ /* 0x080fe200018f16ff */
[----:B------:R-:W-:Y:S01]  /*4020*/  IMAD R2, R2, c[0x0][0x184], RZ ;  /* 0x0000610002027a24 */ /* 0x000fe200078e02ff */
[----:B------:R-:W-:Y:S01]  /*4030*/  LEA.HI.X.SX32 R79, R8, R115, 0x2, P2 ;  /* 0x00000073084f7211 */ /* 0x000fe200010f16ff */
[----:B------:R-:W-:Y:S01]  /*4040*/  IMAD R3, R3, c[0x0][0x184], RZ ;  /* 0x0000610003037a24 */ /* 0x000fe200078e02ff */
[-C--:B------:R-:W-:Y:S01]  /*4050*/  LEA R28, P3, R10, R114.reuse, 0x2 ;  /* 0x000000720a1c7211 */ /* 0x080fe200078610ff */
[----:B------:R-:W-:Y:S01]  /*4060*/  IMAD R0, R0, c[0x0][0x184], RZ ;  /* 0x0000610000007a24 */ /* 0x000fe200078e02ff */
[----:B------:R-:W-:-:S02]  /*4070*/  LEA R52, P2, R11, R114, 0x2 ;  /* 0x000000720b347211 */ /* 0x000fc400078410ff */
[-C--:B------:R-:W-:Y:S02]  /*4080*/  LEA.HI.X.SX32 R7, R9, R115.reuse, 0x2, P6 ;  /* 0x0000007309077211 */ /* 0x080fe400030f16ff */
[-C--:B------:R-:W-:Y:S02]  /*4090*/  LEA R76, P6, R13, R114.reuse, 0x2 ;  /* 0x000000720d4c7211 */ /* 0x080fe400078c10ff */
[-C--:B------:R-:W-:Y:S02]  /*40a0*/  LEA.HI.X.SX32 R29, R10, R115.reuse, 0x2, P3 ;  /* 0x000000730a1d7211 */ /* 0x080fe400018f16ff */
[----:B------:R-:W-:Y:S02]  /*40b0*/  LEA.HI.X.SX32 R53, R11, R115, 0x2, P2 ;  /* 0x000000730b357211 */ /* 0x000fe400010f16ff */
[-C--:B------:R-:W-:Y:S02]  /*40c0*/  LEA R110, P3, R14, R114.reuse, 0x2 ;  /* 0x000000720e6e7211 */ /* 0x080fe400078610ff */
[----:B------:R-:W-:-:S02]  /*40d0*/  LEA R12, P2, R15, R114, 0x2 ;  /* 0x000000720f0c7211 */ /* 0x000fc400078410ff */
[-C--:B------:R-:W-:Y:S02]  /*40e0*/  LEA.HI.X.SX32 R77, R13, R115.reuse, 0x2, P6 ;  /* 0x000000730d4d7211 */ /* 0x080fe400030f16ff */
[-C--:B------:R-:W-:Y:S02]  /*40f0*/  LEA R50, P6, R16, R114.reuse, 0x2 ;  /* 0x0000007210327211 */ /* 0x080fe400078c10ff */
[-C--:B------:R-:W-:Y:S02]  /*4100*/  LEA.HI.X.SX32 R111, R14, R115.reuse, 0x2, P3 ;  /* 0x000000730e6f7211 */ /* 0x080fe400018f16ff */
[----:B------:R-:W-:Y:S02]  /*4110*/  LEA.HI.X.SX32 R13, R15, R115, 0x2, P2 ;  /* 0x000000730f0d7211 */ /* 0x000fe400010f16ff */
[-C--:B--2---:R-:W-:Y:S02]  /*4120*/  LEA R92, P3, R17, R114.reuse, 0x2 ;  /* 0x00000072115c7211 */ /* 0x084fe400078610ff */
        /* <DEDUP_REMOVED lines=99> */
[-C--:B------:R-:W-:Y:S01]  /*4760*/  LEA.HI.X.SX32 R123, R135, R115.reuse, 0x2, P2 ;  /* 0x00000073877b7211 */ /* 0x080fe200010f16ff */
[----:B------:R-:W-:Y:S01]  /*4770*/  IMAD R135, R132, c[0x0][0x184], RZ ;  /* 0x0000610084877a24 */ /* 0x000fe200078e02ff */
[----:B------:R-:W-:Y:S02]  /*4780*/  LEA.HI.X.SX32 R97, R134, R115, 0x2, P3 ;  /* 0x0000007386617211 */ /* 0x000fe400018f16ff */
[-C--:B------:R-:W-:Y:S02]  /*4790*/  LEA R98, P2, R138, R114.reuse, 0x2 ;  /* 0x000000728a627211 */ /* 0x080fe400078410ff */
[----:B------:R-:W-:-:S02]  /*47a0*/  LEA R70, P3, R137, R114, 0x2 ;  /* 0x0000007289467211 */ /* 0x000fc400078610ff */
[-C--:B------:R-:W-:Y:S02]  /*47b0*/  LEA.HI.X.SX32 R47, R136, R115.reuse, 0x2, P6 ;  /* 0x00000073882f7211 */ /* 0x080fe400030f16ff */
[----:B------:R-:W-:Y:S02]  /*47c0*/  LEA R114, P6, R139, R114, 0x2 ;  /* 0x000000728b727211 */ /* 0x000fe400078c10ff */
[-C--:B------:R-:W-:Y:S02]  /*47d0*/  LEA.HI.X.SX32 R99, R138, R115.reuse, 0x2, P2 ;  /* 0x000000738a637211 */ /* 0x080fe400010f16ff */
[-C--:B------:R-:W-:Y:S02]  /*47e0*/  LEA.HI.X.SX32 R71, R137, R115.reuse, 0x2, P3 ;  /* 0x0000007389477211 */ /* 0x080fe400018f16ff */
[----:B------:R-:W-:Y:S02]  /*47f0*/  LEA R138, P2, R2, c[0x0][0x160], 0x2 ;  /* 0x00005800028a7a11 */ /* 0x000fe400078410ff */
[----:B------:R-:W-:-:S02]  /*4800*/  LEA.HI.X.SX32 R115, R139, R115, 0x2, P6 ;  /* 0x000000738b737211 */ /* 0x000fc400030f16ff */
[----:B------:R-:W-:Y:S02]  /*4810*/  LEA R132, P6, R3, c[0x0][0x160], 0x2 ;  /* 0x0000580003847a11 */ /* 0x000fe400078c10ff */
[----:B------:R-:W-:Y:S01]  /*4820*/  LEA.HI.X.SX32 R139, R2, c[0x0][0x164], 0x2, P2 ;  /* 0x00005900028b7a11 */ /* 0x000fe200010f16ff */
[----:B------:R-:W-:Y:S01]  /*4830*/  IMAD.MOV.U32 R2, RZ, RZ, c[0x0][0x188] ;  /* 0x00006200ff027624 */ /* 0x000fe200078e00ff */
[----:B------:R-:W-:Y:S02]  /*4840*/  LEA R134, P2, R135, c[0x0][0x160], 0x2 ;  /* 0x0000580087867a11 */ /* 0x000fe400078410ff */
[----:B------:R-:W-:Y:S01]  /*4850*/  IADD3 R137, R252, -0x15, RZ ;  /* 0xffffffebfc897810 */ /* 0x000fe20007ffe0ff */
[----:B------:R1:W-:Y:S01]  /*4860*/  LDGSTS.E [R172], [R138.64], !P5 ;  /* 0x000000008aac7fae */ /* 0x0003e2000e921848 */
[----:B------:R-:W-:Y:S01]  /*4870*/  LEA.HI.X.SX32 R133, R3, c[0x0][0x164], 0x2, P6 ;  /* 0x0000590003857a11 */ /* 0x000fe200030f16ff */
[----:B------:R-:W-:Y:S01]  /*4880*/  IMAD.SHL.U32 R3, R2, 0x4, RZ ;  /* 0x0000000402037824 */ /* 0x000fe200078e00ff */
[----:B------:R-:W-:Y:S01]  /*4890*/  LEA R136, P6, R0, c[0x0][0x160], 0x2 ;  /* 0x0000580000887a11 */ /* 0x000fe200078c10ff */
[----:B------:R-:W-:Y:S01]  /*48a0*/  IMAD R155, R2, 0x34, RZ ;  /* 0x00000034029b7824 */ /* 0x000fe200078e02ff */
[----:B------:R-:W-:Y:S01]  /*48b0*/  LEA.HI.X.SX32 R135, R135, c[0x0][0x164], 0x2, P2 ;  /* 0x0000590087877a11 */ /* 0x000fe200010f16ff */
[----:B------:R-:W-:Y:S01]  /*48c0*/  IMAD.WIDE R210, R3, 0x4, R138 ;  /* 0x0000000403d27825 */ /* 0x000fe200078e028a */
[----:B------:R-:W-:Y:S01]  /*48d0*/  ISETP.GE.U32.AND P2, PT, R137, 0x7fffffac, PT ;  /* 0x7fffffac8900780c */ /* 0x000fe20003f46070 */
[----:B------:R1:W-:Y:S01]  /*48e0*/  LDGSTS.E [R172+0x200], [R132.64], !P5 ;  /* 0x0020000084ac7fae */ /* 0x0003e2000e921848 */
[----:B------:R-:W-:Y:S01]  /*48f0*/  LEA.HI.X.SX32 R137, R0, c[0x0][0x164], 0x2, P6 ;  /* 0x0000590000897a11 */ /* 0x000fe200030f16ff */
[C---:B------:R-:W-:Y:S01]  /*4900*/  IMAD.WIDE R208, R3.reuse, 0x4, R132 ;  /* 0x0000000403d07825 */ /* 0x040fe200078e0284 */
[----:B------:R-:W-:Y:S01]  /*4910*/  SHF.L.U32 R141, R2, 0x3, RZ ;  /* 0x00000003028d7819 */ /* 0x000fe200000006ff */
[----:B------:R1:W-:Y:S01]  /*4920*/  LDGSTS.E [R172+0x400], [R134.64], !P5 ;  /* 0x0040000086ac7fae */ /* 0x0003e2000e921848 */
[----:B------:R-:W-:Y:S01]  /*4930*/  ISETP.GE.U32.AND P3, PT, R140, 0x7fffffb0, PT ;  /* 0x7fffffb08c00780c */ /* 0x000fe20003f66070 */
[C---:B------:R-:W-:Y:S01]  /*4940*/  IMAD.WIDE R144, R3.reuse, 0x4, R134 ;  /* 0x0000000403907825 */ /* 0x040fe200078e0286 */
[C---:B------:R-:W-:Y:S01]  /*4950*/  IADD3 R0, R252.reuse, -0x1d, RZ ;  /* 0xffffffe3fc007810 */ /* 0x040fe20007ffe0ff */
[----:B------:R1:W-:Y:S01]  /*4960*/  LDGSTS.E [R172+0x600], [R136.64], !P5 ;  /* 0x0060000088ac7fae */ /* 0x0003e2000e921848 */
[----:B------:R-:W-:Y:S01]  /*4970*/  IADD3 R140, R252, -0x19, RZ ;  /* 0xffffffe7fc8c7810 */ /* 0x000fe20007ffe0ff */
[----:B------:R-:W-:Y:S01]  /*4980*/  IMAD.WIDE R142, R3, 0x4, R136 ;  /* 0x00000004038e7825 */ /* 0x000fe200078e0288 */
[----:B------:R-:W-:Y:S01]  /*4990*/  ISETP.GE.U32.AND P5, PT, R0, 0x7fffffa4, PT ;  /* 0x7fffffa40000780c */ /* 0x000fe20003fa6070 */
[----:B------:R1:W-:Y:S01]  /*49a0*/  LDGSTS.E [R172+0x2000], [R210.64], !P1 ;  /* 0x02000000d2ac7fae */ /* 0x0003e2000c921848 */
[----:B------:R-:W-:Y:S01]  /*49b0*/  IADD3 R0, R252, -0x21, RZ ;  /* 0xffffffdffc007810 */ /* 0x000fe20007ffe0ff */
[C---:B------:R-:W-:Y:S01]  /*49c0*/  IMAD.WIDE R148, R141.reuse, 0x4, R138 ;  /* 0x000000048d947825 */ /* 0x040fe200078e028a */
[----:B------:R-:W-:Y:S01]  /*49d0*/  ISETP.GE.U32.AND P6, PT, R140, 0x7fffffa8, PT ;  /* 0x7fffffa88c00780c */ /* 0x000fe20003fc6070 */
[----:B------:R1:W-:Y:S02]  /*49e0*/  LDGSTS.E [R172+0x2200], [R208.64], !P1 ;  /* 0x02200000d0ac7fae */ /* 0x0003e4000c921848 */
[----:B------:R-:W-:-:S02]  /*49f0*/  IMAD.WIDE R146, R141, 0x4, R132 ;  /* 0x000000048d927825 */ /* 0x000fc400078e0284 */
[----:B------:R2:W-:Y:S02]  /*4a00*/  STL.64 [R1+0x4f8], R144 ;  /* 0x0004f89001007387 */ /* 0x0005e40000100a00 */
[C---:B------:R-:W-:Y:S02]  /*4a10*/  IMAD R3, R2.reuse, 0xc, RZ ;  /* 0x0000000c02037824 */ /* 0x040fe400078e02ff */
[----:B------:R2:W-:Y:S01]  /*4a20*/  LDGSTS.E [R172+0x2400], [R144.64], !P1 ;  /* 0x0240000090ac7fae */ /* 0x0005e2000c921848 */
[----:B------:R-:W-:Y:S02]  /*4a30*/  IMAD R162, R2, 0x38, RZ ;  /* 0x0000003802a27824 */ /* 0x000fe400078e02ff */
[C---:B------:R-:W-:Y:S01]  /*4a40*/  IMAD.WIDE R150, R155.reuse, 0x4, R132 ;  /* 0x000000049b967825 */ /* 0x040fe200078e0284 */
[----:B------:R3:W-:Y:S03]  /*4a50*/  STL.64 [R1+0x4f0], R142 ;  /* 0x0004f08e01007387 */ /* 0x0007e60000100a00 */
[----:B------:R-:W-:Y:S01]  /*4a60*/  IMAD.WIDE R152, R155, 0x4, R134 ;  /* 0x000000049b987825 */ /* 0x000fe200078e0286 */
[----:B------:R3:W-:Y:S01]  /*4a70*/  LDGSTS.E [R172+0x2600], [R142.64], !P1 ;  /* 0x026000008eac7fae */ /* 0x0007e2000c921848 */
[----:B------:R-:W-:-:S02]  /*4a80*/  ISETP.GE.U32.AND P1, PT, R0, 0x7fffffa0, PT ;  /* 0x7fffffa00000780c */ /* 0x000fc40003f26070 */
[----:B------:R-:W-:Y:S01]  /*4a90*/  IADD3 R0, R252, -0x25, RZ ;  /* 0xffffffdbfc007810 */ /* 0x000fe20007ffe0ff */
[----:B--2---:R-:W-:Y:S01]  /*4aa0*/  IMAD.WIDE R144, R141, 0x4, R134 ;  /* 0x000000048d907825 */ /* 0x004fe200078e0286 */
[----:B------:R2:W-:Y:S03]  /*4ab0*/  STL.64 [R1+0x488], R148 ;  /* 0x0004889401007387 */ /* 0x0005e60000100a00 */
[----:B------:R-:W-:Y:S01]  /*4ac0*/  IMAD R170, R2, 0x3c, RZ ;  /* 0x0000003c02aa7824 */ /* 0x000fe200078e02ff */
[----:B------:R2:W-:Y:S01]  /*4ad0*/  LDGSTS.E [R172+0x4000], [R148.64], !P4 ;  /* 0x0400000094ac7fae */ /* 0x0005e2000e121848 */
[----:B------:R-:W-:-:S03]  /*4ae0*/  IMAD.WIDE R156, R162, 0x4, R138 ;  /* 0x00000004a29c7825 */ /* 0x000fc600078e028a */
[----:B------:R4:W-:Y:S01]  /*4af0*/  STL.64 [R1+0x480], R146 ;  /* 0x0004809201007387 */ /* 0x0009e20000100a00 */
[----:B---3--:R-:W-:-:S03]  /*4b00*/  IMAD.WIDE R142, R141, 0x4, R136 ;  /* 0x000000048d8e7825 */ /* 0x008fc600078e0288 */
[----:B------:R4:W-:Y:S01]  /*4b10*/  LDGSTS.E [R172+0x4200], [R146.64], !P4 ;  /* 0x0420000092ac7fae */ /* 0x0009e2000e121848 */
[----:B------:R-:W-:Y:S02]  /*4b20*/  IMAD.SHL.U32 R141, R2, 0x10, RZ ;  /* 0x00000010028d7824 */ /* 0x000fe400078e00ff */
[C---:B------:R-:W-:Y:S01]  /*4b30*/  IMAD.WIDE R158, R162.reuse, 0x4, R132 ;  /* 0x00000004a29e7825 */ /* 0x040fe200078e0284 */
[----:B------:R3:W-:Y:S03]  /*4b40*/  STL.64 [R1+0x478], R144 ;  /* 0x0004789001007387 */ /* 0x0007e60000100a00 */
[C---:B--2---:R-:W-:Y:S01]  /*4b50*/  IMAD.WIDE R148, R3.reuse, 0x4, R138 ;  /* 0x0000000403947825 */ /* 0x044fe200078e028a */
[----:B------:R3:W-:Y:S03]  /*4b60*/  LDGSTS.E [R172+0x4400], [R144.64], !P4 ;  /* 0x0440000090ac7fae */ /* 0x0007e6000e121848 */
[----:B------:R-:W-:Y:S01]  /*4b70*/  IMAD.WIDE R160, R162, 0x4, R134 ;  /* 0x00000004a2a07825 */ /* 0x000fe200078e0286 */
[----:B------:R2:W-:Y:S03]  /*4b80*/  STL.64 [R1+0x470], R142 ;  /* 0x0004708e01007387 */ /* 0x0005e60000100a00 */
[----:B----4-:R-:W-:Y:S01]  /*4b90*/  IMAD.WIDE R146, R3, 0x4, R132 ;  /* 0x0000000403927825 */ /* 0x010fe200078e0284 */
[----:B------:R2:W-:Y:S01]  /*4ba0*/  LDGSTS.E [R172+0x4600], [R142.64], !P4 ;  /* 0x046000008eac7fae */ /* 0x0005e2000e121848 */
[----:B------:R-:W-:-:S02]  /*4bb0*/  ISETP.GE.U32.AND P4, PT, R0, 0x7fffff9c, PT ;  /* 0x7fffff9c0000780c */ /* 0x000fc40003f86070 */
[----:B------:R-:W-:Y:S01]  /*4bc0*/  IADD3 R0, R252, -0x29, RZ ;  /* 0xffffffd7fc007810 */ /* 0x000fe20007ffe0ff */
[C---:B---3--:R-:W-:Y:S01]  /*4bd0*/  IMAD.WIDE R144, R3.reuse, 0x4, R134 ;  /* 0x0000000403907825 */ /* 0x048fe200078e0286 */
[----:B------:R3:W-:Y:S03]  /*4be0*/  STL.64 [R1+0x408], R148 ;  /* 0x0004089401007387 */ /* 0x0007e60000100a00 */
[--C-:B------:R-:W-:Y:S01]  /*4bf0*/  IMAD.WIDE R162, R162, 0x4, R136.reuse ;  /* 0x00000004a2a27825 */ /* 0x100fe200078e0288 */
[----:B------:R3:W-:Y:S03]  /*4c00*/  LDGSTS.E [R172+0x6000], [R148.64], !P0 ;  /* 0x0600000094ac7fae */ /* 0x0007e6000c121848 */
        /* <DEDUP_REMOVED lines=8> */
[----:B------:R-:W-:-:S03]  /*4c90*/  IMAD.WIDE R166, R170, 0x4, R132 ;  /* 0x00000004aaa67825 */ /* 0x000fc600078e0284 */
[----:B------:R3:W-:Y:S01]  /*4ca0*/  STL.64 [R1+0x3f0], R142 ;  /* 0x0003f08e01007387 */ /* 0x0007e20000100a00 */
[----:B--2---:R-:W-:-:S03]  /*4cb0*/  IMAD.WIDE R146, R141, 0x4, R132 ;  /* 0x000000048d927825 */ /* 0x004fc600078e0284 */
[----:B------:R3:W-:Y:S01]  /*4cc0*/  LDGSTS.E [R172+0x6600], [R142.64], !P0 ;  /* 0x066000008eac7fae */ /* 0x0007e2000c121848 */
[----:B------:R-:W-:Y:S01]  /*4cd0*/  ISETP.GE.U32.AND P0, PT, R0, 0x7fffff98, PT ;  /* 0x7fffff980000780c */ /* 0x000fe20003f06070 */
[--C-:B------:R-:W-:Y:S01]  /*4ce0*/  IMAD.WIDE R168, R170, 0x4, R134.reuse ;  /* 0x00000004aaa87825 */ /* 0x100fe200078e0286 */
[----:B------:R-:W-:Y:S01]  /*4cf0*/  IADD3 R0, R252, -0x2d, RZ ;  /* 0xffffffd3fc007810 */ /* 0x000fe20007ffe0ff */
[----:B------:R2:W-:Y:S02]  /*4d00*/  STL.64 [R1+0x388], R148 ;  /* 0x0003889401007387 */ /* 0x0005e40000100a00 */
[----:B----4-:R-:W-:Y:S02]  /*4d10*/  IMAD.WIDE R144, R141, 0x4, R134 ;  /* 0x000000048d907825 */ /* 0x010fe400078e0286 */
[----:B------:R2:W-:Y:S02]  /*4d20*/  LDGSTS.E [R172+0x8000], [R148.64], !P3 ;  /* 0x0800000094ac7fae */ /* 0x0005e4000d921848 */
[----:B------:R-:W-:-:S02]  /*4d30*/  IMAD.WIDE R170, R170, 0x4, R136 ;  /* 0x00000004aaaa7825 */ /* 0x000fc400078e0288 */
[----:B------:R4:W-:Y:S02]  /*4d40*/  STL.64 [R1+0x380], R146 ;  /* 0x0003809201007387 */ /* 0x0009e40000100a00 */
[----:B---3--:R-:W-:Y:S02]  /*4d50*/  IMAD.WIDE R142, R141, 0x4, R136 ;  /* 0x000000048d8e7825 */ /* 0x008fe400078e0288 */
[----:B------:R4:W-:Y:S02]  /*4d60*/  LDGSTS.E [R172+0x8200], [R146.64], !P3 ;  /* 0x0820000092ac7fae */ /* 0x0009e4000d921848 */
[C---:B------:R-:W-:Y:S02]  /*4d70*/  IMAD R141, R2.reuse, 0x18, RZ ;  /* 0x00000018028d7824 */ /* 0x040fe400078e02ff */
[C-C-:B--2---:R-:W-:Y:S01]  /*4d80*/  IMAD.WIDE R148, R3.reuse, 0x4, R138.reuse ;  /* 0x0000000403947825 */ /* 0x144fe200078e028a */
[----:B------:R2:W-:Y:S03]  /*4d90*/  STL.64 [R1+0x378], R144 ;  /* 0x0003789001007387 */ /* 0x0005e60000100a00 */
[C---:B------:R-:W-:Y:S01]  /*4da0*/  IMAD.WIDE R174, R2.reuse, 0x4, R138 ;  /* 0x0000000402ae7825 */ /* 0x040fe200078e028a */
[----:B------:R2:W-:Y:S03]  /*4db0*/  LDGSTS.E [R172+0x8400], [R144.64], !P3 ;  /* 0x0840000090ac7fae */ /* 0x0005e6000d921848 */
[C---:B----4-:R-:W-:Y:S01]  /*4dc0*/  IMAD.WIDE R146, R3.reuse, 0x4, R132 ;  /* 0x0000000403927825 */ /* 0x050fe200078e0284 */
[----:B------:R3:W-:Y:S03]  /*4dd0*/  STL.64 [R1+0x370], R142 ;  /* 0x0003708e01007387 */ /* 0x0007e60000100a00 */
[----:B------:R-:W-:Y:S01]  /*4de0*/  IMAD R182, R2, 0x31, RZ ;  /* 0x0000003102b67824 */ /* 0x000fe200078e02ff */
[----:B------:R3:W-:Y:S01]  /*4df0*/  LDGSTS.E [R172+0x8600], [R142.64], !P3 ;  /* 0x086000008eac7fae */ /* 0x0007e2000d921848 */
[----:B------:R-:W-:Y:S01]  /*4e00*/  ISETP.GE.U32.AND P3, PT, R0, 0x7fffff94, PT ;  /* 0x7fffff940000780c */ /* 0x000fe20003f66070 */
[----:B------:R-:W-:Y:S01]  /*4e10*/  IMAD R190, R2, 0x35, RZ ;  /* 0x0000003502be7824 */ /* 0x000fe200078e02ff */
[----:B------:R-:W-:Y:S01]  /*4e20*/  IADD3 R0, R252, -0x31, RZ ;  /* 0xffffffcffc007810 */ /* 0x000fe20007ffe0ff */
[C---:B--2---:R-:W-:Y:S01]  /*4e30*/  IMAD.WIDE R144, R3.reuse, 0x4, R134 ;  /* 0x0000000403907825 */ /* 0x044fe200078e0286 */
[----:B------:R2:W-:Y:S03]  /*4e40*/  STL.64 [R1+0x308], R148 ;  /* 0x0003089401007387 */ /* 0x0005e60000100a00 */
[----:B------:R-:W-:Y:S01]  /*4e50*/  IMAD.WIDE R178, R182, 0x4, R132 ;  /* 0x00000004b6b27825 */ /* 0x000fe200078e0284 */
[----:B------:R2:W-:Y:S03]  /*4e60*/  LDGSTS.E [R172+0xa000], [R148.64], !P2 ;  /* 0x0a00000094ac7fae */ /* 0x0005e6000d121848 */
[----:B---3--:R-:W-:Y:S01]  /*4e70*/  IMAD.WIDE R142, R3, 0x4, R136 ;  /* 0x00000004038e7825 */ /* 0x008fe200078e0288 */
[----:B------:R3:W-:Y:S03]  /*4e80*/  STL.64 [R1+0x300], R146 ;  /* 0x0003009201007387 */ /* 0x0007e60000100a00 */
[----:B------:R-:W-:Y:S01]  /*4e90*/  IMAD R3, R2, 0x1c, RZ ;  /* 0x0000001c02037824 */ /* 0x000fe200078e02ff */
[----:B------:R3:W-:Y:S01]  /*4ea0*/  LDGSTS.E [R172+0xa200], [R146.64], !P2 ;  /* 0x0a20000092ac7fae */ /* 0x0007e2000d121848 */
[----:B------:R-:W-:-:S03]  /*4eb0*/  IMAD.WIDE R180, R182, 0x4, R134 ;  /* 0x00000004b6b47825 */ /* 0x000fc600078e0286 */
[----:B------:R4:W-:Y:S01]  /*4ec0*/  STL.64 [R1+0x2f8], R144 ;  /* 0x0002f89001007387 */ /* 0x0009e20000100a00 */
[----:B--2---:R-:W-:-:S03]  /*4ed0*/  IMAD.WIDE R148, R141, 0x4, R138 ;  /* 0x000000048d947825 */ /* 0x004fc600078e028a */
[----:B------:R4:W-:Y:S01]  /*4ee0*/  LDGSTS.E [R172+0xa400], [R144.64], !P2 ;  /* 0x0a40000090ac7fae */ /* 0x0009e2000d121848 */
[----:B------:R-:W-:-:S03]  /*4ef0*/  IMAD.WIDE R184, R190, 0x4, R138 ;  /* 0x00000004beb87825 */ /* 0x000fc600078e028a */
[----:B------:R2:W-:Y:S01]  /*4f00*/  STL.64 [R1+0x2f0], R142 ;  /* 0x0002f08e01007387 */ /* 0x0005e20000100a00 */
[----:B---3--:R-:W-:-:S03]  /*4f10*/  IMAD.WIDE R146, R141, 0x4, R132 ;  /* 0x000000048d927825 */ /* 0x008fc600078e0284 */
[----:B------:R2:W-:Y:S01]  /*4f20*/  LDGSTS.E [R172+0xa600], [R142.64], !P2 ;  /* 0x0a6000008eac7fae */ /* 0x0005e2000d121848 */
[----:B------:R-:W-:Y:S01]  /*4f30*/  ISETP.GE.U32.AND P2, PT, R0, 0x7fffff90, PT ;  /* 0x7fffff900000780c */ /* 0x000fe20003f46070 */
[----:B------:R-:W-:Y:S01]  /*4f40*/  IMAD R198, R2, 0x39, RZ ;  /* 0x0000003902c67824 */ /* 0x000fe200078e02ff */
[----:B------:R-:W-:Y:S01]  /*4f50*/  IADD3 R0, R252, -0x35, RZ ;  /* 0xffffffcbfc007810 */ /* 0x000fe20007ffe0ff */
[C---:B----4-:R-:W-:Y:S01]  /*4f60*/  IMAD.WIDE R144, R141.reuse, 0x4, R134 ;  /* 0x000000048d907825 */ /* 0x050fe200078e0286 */
[----:B------:R3:W-:Y:S03]  /*4f70*/  STL.64 [R1+0x288], R148 ;  /* 0x0002889401007387 */ /* 0x0007e60000100a00 */
[----:B------:R-:W-:Y:S01]  /*4f80*/  IMAD.WIDE R186, R190, 0x4, R132 ;  /* 0x00000004beba7825 */ /* 0x000fe200078e0284 */
[----:B------:R3:W-:Y:S03]  /*4f90*/  LDGSTS.E [R172+0xc000], [R148.64], !P6 ;  /* 0x0c00000094ac7fae */ /* 0x0007e6000f121848 */
[----:B--2---:R-:W-:Y:S01]  /*4fa0*/  IMAD.WIDE R142, R141, 0x4, R136 ;  /* 0x000000048d8e7825 */ /* 0x004fe200078e0288 */
[----:B------:R2:W-:Y:S03]  /*4fb0*/  STL.64 [R1+0x280], R146 ;  /* 0x0002809201007387 */ /* 0x0005e60000100a00 */
[----:B------:R-:W-:Y:S01]  /*4fc0*/  IMAD.SHL.U32 R141, R2, 0x20, RZ ;  /* 0x00000020028d7824 */ /* 0x000fe200078e00ff */
        /* <DEDUP_REMOVED lines=10> */
[----:B------:R-:W-:Y:S01]  /*5070*/  IMAD.WIDE R192, R198, 0x4, R138 ;  /* 0x00000004c6c07825 */ /* 0x000fe200078e028a */
        /* <DEDUP_REMOVED lines=8> */
[----:B------:R-:W-:Y:S02]  /*5100*/  IMAD R3, R2, 0x24, RZ ;  /* 0x0000002402037824 */ /* 0x000fe400078e02ff */
[C---:B--2---:R-:W-:Y:S01]  /*5110*/  IMAD.WIDE R148, R141.reuse, 0x4, R138 ;  /* 0x000000048d947825 */ /* 0x044fe200078e028a */
[----:B------:R2:W-:Y:S03]  /*5120*/  STL.64 [R1+0x1f8], R144 ;  /* 0x0001f89001007387 */ /* 0x0005e60000100a00 */
[C---:B------:R-:W-:Y:S01]  /*5130*/  IMAD.WIDE R196, R198.reuse, 0x4, R134 ;  /* 0x00000004c6c47825 */ /* 0x040fe200078e0286 */
[----:B------:R2:W-:Y:S03]  /*5140*/  LDGSTS.E [R172+0xe400], [R144.64], !P5 ;  /* 0x0e40000090ac7fae */ /* 0x0005e6000e921848 */
[----:B----4-:R-:W-:Y:S01]  /*5150*/  IMAD.WIDE R146, R141, 0x4, R132 ;  /* 0x000000048d927825 */ /* 0x010fe200078e0284 */
[----:B------:R3:W-:Y:S03]  /*5160*/  STL.64 [R1+0x1f0], R142 ;  /* 0x0001f08e01007387 */ /* 0x0007e60000100a00 */
[----:B------:R-:W-:Y:S01]  /*5170*/  IMAD.WIDE R198, R198, 0x4, R136 ;  /* 0x00000004c6c67825 */ /* 0x000fe200078e0288 */
[----:B------:R3:W-:Y:S01]  /*5180*/  LDGSTS.E [R172+0xe600], [R142.64], !P5 ;  /* 0x0e6000008eac7fae */ /* 0x0007e2000e921848 */
[----:B------:R-:W-:-:S02]  /*5190*/  ISETP.GE.U32.AND P5, PT, R0, 0x7fffff88, PT ;  /* 0x7fffff880000780c */ /* 0x000fc40003fa6070 */
[----:B------:R-:W-:Y:S01]  /*51a0*/  IADD3 R0, R252, -0x3d, RZ ;  /* 0xffffffc3fc007810 */ /* 0x000fe20007ffe0ff */
[C---:B--2---:R-:W-:Y:S01]  /*51b0*/  IMAD.WIDE R144, R141.reuse, 0x4, R134 ;  /* 0x000000048d907825 */ /* 0x044fe200078e0286 */
[----:B------:R2:W-:Y:S03]  /*51c0*/  STL.64 [R1+0x188], R148 ;  /* 0x0001889401007387 */ /* 0x0005e60000100a00 */
[C---:B------:R-:W-:Y:S01]  /*51d0*/  IMAD R206, R2.reuse, 0x3d, RZ ;  /* 0x0000003d02ce7824 */ /* 0x040fe200078e02ff */
[----:B------:R2:W-:Y:S01]  /*51e0*/  LDGSTS.E [R172+0x10000], [R148.64], !P1 ;  /* 0x1000000094ac7fae */ /* 0x0005e2000c921848 */
[C---:B------:R-:W-:Y:S02]  /*51f0*/  IMAD R214, R2.reuse, 0x2e, RZ ;  /* 0x0000002e02d67824 */ /* 0x040fe400078e02ff */
        /* <DEDUP_REMOVED lines=20> */
[----:B--2---:R-:W-:Y:S02]  /*5340*/  IMAD.WIDE R142, R3, 0x4, R136 ;  /* 0x00000004038e7825 */ /* 0x004fe400078e0288 */
[----:B------:R4:W-:Y:S02]  /*5350*/  LDGSTS.E [R172+0x12200], [R146.64], !P4 ;  /* 0x1220000092ac7fae */ /* 0x0009e4000e121848 */
[C---:B------:R-:W-:Y:S02]  /*5360*/  IMAD R3, R2.reuse, 0x2c, RZ ;  /* 0x0000002c02037824 */ /* 0x040fe400078e02ff */
[----:B---3--:R-:W-:Y:S01]  /*5370*/  IMAD.WIDE R148, R141, 0x4, R138 ;  /* 0x000000048d947825 */ /* 0x008fe200078e028a */
[----:B------:R2:W-:Y:S03]  /*5380*/  STL.64 [R1+0xf8], R144 ;  /* 0x0000f89001007387 */ /* 0x0005e60000100a00 */
[C---:B------:R-:W-:Y:S01]  /*5390*/  IMAD R222, R2.reuse, 0x32, RZ ;  /* 0x0000003202de7824 */ /* 0x040fe200078e02ff */
[----:B------:R2:W-:Y:S01]  /*53a0*/  LDGSTS.E [R172+0x12400], [R144.64], !P4 ;  /* 0x1240000090ac7fae */ /* 0x0005e2000e121848 */
[----:B------:R-:W-:-:S02]  /*53b0*/  IMAD R230, R2, 0x36, RZ ;  /* 0x0000003602e67824 */ /* 0x000fc400078e02ff */
[C---:B----4-:R-:W-:Y:S01]  /*53c0*/  IMAD.WIDE R146, R141.reuse, 0x4, R132 ;  /* 0x000000048d927825 */ /* 0x050fe200078e0284 */
[----:B------:R3:W-:Y:S03]  /*53d0*/  STL.64 [R1+0xf0], R142 ;  /* 0x0000f08e01007387 */ /* 0x0007e60000100a00 */
[----:B------:R-:W-:Y:S01]  /*53e0*/  IMAD.WIDE R216, R222, 0x4, R138 ;  /* 0x00000004ded87825 */ /* 0x000fe200078e028a */
[----:B------:R3:W-:Y:S01]  /*53f0*/  LDGSTS.E [R172+0x12600], [R142.64], !P4 ;  /* 0x126000008eac7fae */ /* 0x0007e2000e121848 */
[----:B------:R-:W-:Y:S02]  /*5400*/  ISETP.GE.U32.AND P4, PT, R0, 0x7fffffbf, PT ;  /* 0x7fffffbf0000780c */ /* 0x000fe40003f86070 */
[----:B------:R-:W-:Y:S01]  /*5410*/  IADD3 R0, R252, -0x6, RZ ;  /* 0xfffffffafc007810 */ /* 0x000fe20007ffe0ff */
[C---:B--2---:R-:W-:Y:S01]  /*5420*/  IMAD.WIDE R144, R141.reuse, 0x4, R134 ;  /* 0x000000048d907825 */ /* 0x044fe200078e0286 */
[----:B------:R2:W-:Y:S03]  /*5430*/  STL.64 [R1+0x88], R148 ;  /* 0x0000889401007387 */ /* 0x0005e60000100a00 */
[C---:B------:R-:W-:Y:S01]  /*5440*/  IMAD.WIDE R218, R222.reuse, 0x4, R132 ;  /* 0x00000004deda7825 */ /* 0x040fe200078e0284 */
[----:B------:R2:W-:Y:S03]  /*5450*/  LDGSTS.E [R172+0x14000], [R148.64], !P0 ;  /* 0x1400000094ac7fae */ /* 0x0005e6000c121848 */
[--C-:B---3--:R-:W-:Y:S01]  /*5460*/  IMAD.WIDE R142, R141, 0x4, R136.reuse ;  /* 0x000000048d8e7825 */ /* 0x108fe200078e0288 */
[----:B------:R3:W-:Y:S03]  /*5470*/  STL.64 [R1+0x80], R146 ;  /* 0x0000809201007387 */ /* 0x0007e60000100a00 */
[C---:B------:R-:W-:Y:S01]  /*5480*/  IMAD.WIDE R140, R3.reuse, 0x4, R136 ;  /* 0x00000004038c7825 */ /* 0x040fe200078e0288 */
[----:B------:R3:W-:Y:S03]  /*5490*/  LDGSTS.E [R172+0x14200], [R146.64], !P0 ;  /* 0x1420000092ac7fae */ /* 0x0007e6000c121848 */
[C---:B------:R-:W-:Y:S01]  /*54a0*/  IMAD.WIDE R220, R222.reuse, 0x4, R134 ;  /* 0x00000004dedc7825 */ /* 0x040fe200078e0286 */
[----:B------:R4:W-:Y:S03]  /*54b0*/  STL.64 [R1+0x78], R144 ;  /* 0x0000789001007387 */ /* 0x0009e60000100a00 */
[C---:B--2---:R-:W-:Y:S01]  /*54c0*/  IMAD.WIDE R148, R3.reuse, 0x4, R138 ;  /* 0x0000000403947825 */ /* 0x044fe200078e028a */
[----:B------:R4:W-:Y:S03]  /*54d0*/  LDGSTS.E [R172+0x14400], [R144.64], !P0 ;  /* 0x1440000090ac7fae */ /* 0x0009e6000c121848 */
[----:B------:R-:W-:Y:S01]  /*54e0*/  IMAD.WIDE R222, R222, 0x4, R136 ;  /* 0x00000004dede7825 */ /* 0x000fe200078e0288 */
[----:B------:R2:W-:Y:S03]  /*54f0*/  STL.64 [R1+0x70], R142 ;  /* 0x0000708e01007387 */ /* 0x0005e60000100a00 */
[----:B---3--:R-:W-:Y:S01]  /*5500*/  IMAD R147, R2, 0x30, RZ ;  /* 0x0000003002937824 */ /* 0x008fe200078e02ff */
[----:B------:R2:W-:Y:S01]  /*5510*/  LDGSTS.E [R172+0x14600], [R142.64], !P0 ;  /* 0x146000008eac7fae */ /* 0x0005e2000c121848 */
[----:B------:R-:W-:Y:S01]  /*5520*/  ISETP.GE.U32.AND P0, PT, R0, 0x7fffffbb, PT ;  /* 0x7fffffbb0000780c */ /* 0x000fe20003f06070 */
[----:B------:R-:W-:Y:S01]  /*5530*/  IMAD.WIDE R224, R230, 0x4, R138 ;  /* 0x00000004e6e07825 */ /* 0x000fe200078e028a */
[----:B------:R-:W-:Y:S01]  /*5540*/  IADD3 R0, R252, -0xa, RZ ;  /* 0xfffffff6fc007810 */ /* 0x000fe20007ffe0ff */
[----:B------:R3:W-:Y:S02]  /*5550*/  STL.64 [R1+0x18], R148 ;  /* 0x0000189401007387 */ /* 0x0007e40000100a00 */
[----:B----4-:R-:W-:-:S02]  /*5560*/  IMAD.WIDE R144, R3, 0x4, R132 ;  /* 0x0000000403907825 */ /* 0x010fc400078e0284 */
[----:B------:R3:W-:Y:S02]  /*5570*/  LDGSTS.E [R172+0x16000], [R148.64], !P3 ;  /* 0x1600000094ac7fae */ /* 0x0007e4000d921848 */
[----:B------:R-:W-:Y:S02]  /*5580*/  IMAD R238, R2, 0x3a, RZ ;  /* 0x0000003a02ee7824 */ /* 0x000fe400078e02ff */
[----:B--2---:R-:W-:Y:S01]  /*5590*/  IMAD.WIDE R142, R3, 0x4, R134 ;  /* 0x00000004038e7825 */ /* 0x004fe200078e0286 */
[----:B------:R2:W-:Y:S01]  /*55a0*/  STL.64 [R1+0x10], R144 ;  /* 0x0000109001007387 */ /* 0x0005e20000100a00 */
[----:B------:R-:W-:Y:S02]  /*55b0*/  IADD3 R3, R252, -0x1e, RZ ;  /* 0xffffffe2fc037810 */ /* 0x000fe40007ffe0ff */
[C---:B------:R-:W-:Y:S01]  /*55c0*/  IMAD.WIDE R226, R230.reuse, 0x4, R132 ;  /* 0x00000004e6e27825 */ /* 0x040fe200078e0284 */
[----:B------:R2:W-:Y:S03]  /*55d0*/  LDGSTS.E [R172+0x16200], [R144.64], !P3 ;  /* 0x1620000090ac7fae */ /* 0x0005e6000d921848 */
[C---:B---3--:R-:W-:Y:S01]  /*55e0*/  IMAD.WIDE R148, R155.reuse, 0x4, R138 ;  /* 0x000000049b947825 */ /* 0x048fe200078e028a */
[----:B------:R3:W-:Y:S03]  /*55f0*/  STL.64 [R1+0x8], R142 ;  /* 0x0000088e01007387 */ /* 0x0007e60000100a00 */
[----:B------:R-:W-:Y:S01]  /*5600*/  IMAD.WIDE R154, R155, 0x4, R136 ;  /* 0x000000049b9a7825 */ /* 0x000fe200078e0288 */
[----:B------:R3:W-:Y:S03]  /*5610*/  LDGSTS.E [R172+0x16400], [R142.64], !P3 ;  /* 0x164000008eac7fae */ /* 0x0007e6000d921848 */
[--C-:B------:R-:W-:Y:S01]  /*5620*/  IMAD.WIDE R228, R230, 0x4, R134.reuse ;  /* 0x00000004e6e47825 */ /* 0x100fe200078e0286 */
[----:B------:R4:W-:Y:S03]  /*5630*/  STL.64 [R1], R140 ;  /* 0x0000008c01007387 */ /* 0x0009e60000100a00 */
[----:B--2---:R-:W-:Y:S01]  /*5640*/  IMAD.WIDE R144, R147, 0x4, R134 ;  /* 0x0000000493907825 */ /* 0x004fe200078e0286 */
[----:B------:R4:W-:Y:S01]  /*5650*/  LDGSTS.E [R172+0x16600], [R140.64], !P3 ;  /* 0x166000008cac7fae */ /* 0x0009e2000d921848 */
[----:B------:R-:W-:-:S02]  /*5660*/  ISETP.GE.U32.AND P3, PT, R0, 0x7fffffb7, PT ;  /* 0x7fffffb70000780c */ /* 0x000fc40003f66070 */
[----:B------:R-:W-:Y:S01]  /*5670*/  IADD3 R0, R252, -0xe, RZ ;  /* 0xfffffff2fc007810 */ /* 0x000fe20007ffe0ff */
[----:B---3--:R-:W-:-:S04]  /*5680*/  IMAD.WIDE R142, R147, 0x4, R132 ;  /* 0x00000004938e7825 */ /* 0x008fc800078e0284 */
[----:B------:R-:W-:-:S04]  /*5690*/  IMAD.WIDE R230, R230, 0x4, R136 ;  /* 0x00000004e6e67825 */ /* 0x000fc800078e0288 */
[----:B----4-:R-:W-:-:S04]  /*56a0*/  IMAD.WIDE R140, R147, 0x4, R138 ;  /* 0x00000004938c7825 */ /* 0x010fc800078e028a */
[----:B------:R-:W-:Y:S01]  /*56b0*/  IMAD.WIDE R146, R147, 0x4, R136 ;  /* 0x0000000493927825 */ /* 0x000fe200078e0288 */
[----:B------:R2:W-:Y:S03]  /*56c0*/  LDGSTS.E [R172+0x18000], [R140.64], !P2 ;  /* 0x180000008cac7fae */ /* 0x0005e6000d121848 */
[C---:B------:R-:W-:Y:S01]  /*56d0*/  IMAD.WIDE R232, R238.reuse, 0x4, R138 ;  /* 0x00000004eee87825 */ /* 0x040fe200078e028a */
[----:B------:R3:W-:Y:S03]  /*56e0*/  LDGSTS.E [R172+0x18200], [R142.64], !P2 ;  /* 0x182000008eac7fae */ /* 0x0007e6000d121848 */
[----:B------:R-:W-:Y:S01]  /*56f0*/  IMAD.WIDE R234, R238, 0x4, R132 ;  /* 0x00000004eeea7825 */ /* 0x000fe200078e0284 */
[----:B------:R1:W-:Y:S03]  /*5700*/  LDGSTS.E [R172+0x18400], [R144.64], !P2 ;  /* 0x1840000090ac7fae */ /* 0x0003e6000d121848 */
[----:B------:R-:W-:Y:S01]  /*5710*/  IMAD R246, R2, 0x3e, RZ ;  /* 0x0000003e02f67824 */ /* 0x000fe200078e02ff */
[----:B------:R1:W-:Y:S01]  /*5720*/  LDGSTS.E [R172+0x18600], [R146.64], !P2 ;  /* 0x1860000092ac7fae */ /* 0x0003e2000d121848 */
[----:B------:R-:W-:Y:S01]  /*5730*/  ISETP.GE.U32.AND P2, PT, R0, 0x7fffffb3, PT ;  /* 0x7fffffb30000780c */ /* 0x000fe20003f46070 */
[----:B------:R-:W-:Y:S01]  /*5740*/  IMAD.WIDE R236, R238, 0x4, R134 ;  /* 0x00000004eeec7825 */ /* 0x000fe200078e0286 */
[----:B------:R-:W-:Y:S01]  /*5750*/  IADD3 R0, R252, -0x12, RZ ;  /* 0xffffffeefc007810 */ /* 0x000fe20007ffe0ff */
[----:B------:R1:W-:Y:S02]  /*5760*/  LDGSTS.E [R172+0x1a000], [R148.64], !P6 ;  /* 0x1a00000094ac7fae */ /* 0x0003e4000f121848 */
[----:B------:R-:W-:-:S02]  /*5770*/  IMAD.WIDE R238, R238, 0x4, R136 ;  /* 0x00000004eeee7825 */ /* 0x000fc400078e0288 */
[----:B------:R1:W-:Y:S02]  /*5780*/  LDGSTS.E [R172+0x1a200], [R150.64], !P6 ;  /* 0x1a20000096ac7fae */ /* 0x0003e4000f121848 */
[C---:B------:R-:W-:Y:S02]  /*5790*/  IMAD.WIDE R240, R246.reuse, 0x4, R138 ;  /* 0x00000004f6f07825 */ /* 0x040fe400078e028a */
[----:B------:R1:W-:Y:S02]  /*57a0*/  LDGSTS.E [R172+0x1a400], [R152.64], !P6 ;  /* 0x1a40000098ac7fae */ /* 0x0003e4000f121848 */
[----:B------:R-:W-:Y:S02]  /*57b0*/  IMAD.WIDE R242, R246, 0x4, R132 ;  /* 0x00000004f6f27825 */ /* 0x000fe400078e0284 */
[----:B------:R1:W-:Y:S01]  /*57c0*/  LDGSTS.E [R172+0x1a600], [R154.64], !P6 ;  /* 0x1a6000009aac7fae */ /* 0x0003e2000f121848 */
[----:B------:R-:W-:Y:S01]  /*57d0*/  ISETP.GE.U32.AND P6, PT, R0, 0x7fffffaf, PT ;  /* 0x7fffffaf0000780c */ /* 0x000fe20003fc6070 */
[----:B------:R-:W-:Y:S01]  /*57e0*/  IMAD.WIDE R244, R246, 0x4, R134 ;  /* 0x00000004f6f47825 */ /* 0x000fe200078e0286 */
[----:B------:R-:W-:Y:S01]  /*57f0*/  IADD3 R0, R252, -0x16, RZ ;  /* 0xffffffeafc007810 */ /* 0x000fe20007ffe0ff */
[----:B------:R1:W-:Y:S02]  /*5800*/  LDGSTS.E [R172+0x1c000], [R156.64], !P5 ;  /* 0x1c0000009cac7fae */ /* 0x0003e4000e921848 */
[----:B------:R-:W-:-:S02]  /*5810*/  IMAD.WIDE R246, R246, 0x4, R136 ;  /* 0x00000004f6f67825 */ /* 0x000fc400078e0288 */
[----:B------:R1:W-:Y:S04]  /*5820*/  LDGSTS.E [R172+0x1c200], [R158.64], !P5 ;  /* 0x1c2000009eac7fae */ /* 0x0003e8000e921848 */
[----:B------:R1:W-:Y:S04]  /*5830*/  LDGSTS.E [R172+0x1c400], [R160.64], !P5 ;  /* 0x1c400000a0ac7fae */ /* 0x0003e8000e921848 */
[----:B------:R1:W-:Y:S01]  /*5840*/  LDGSTS.E [R172+0x1c600], [R162.64], !P5 ;  /* 0x1c600000a2ac7fae */ /* 0x0003e2000e921848 */
[----:B------:R-:W-:Y:S02]  /*5850*/  ISETP.GE.U32.AND P5, PT, R0, 0x7fffffab, PT ;  /* 0x7fffffab0000780c */ /* 0x000fe40003fa6070 */
[----:B------:R-:W-:Y:S01]  /*5860*/  IADD3 R0, R252, -0x1a, RZ ;  /* 0xffffffe6fc007810 */ /* 0x000fe20007ffe0ff */
[----:B------:R1:W-:Y:S04]  /*5870*/  LDGSTS.E [R172+0x1e000], [R164.64], !P1 ;  /* 0x1e000000a4ac7fae */ /* 0x0003e8000c921848 */
[----:B------:R1:W-:Y:S04]  /*5880*/  LDGSTS.E [R172+0x1e200], [R166.64], !P1 ;  /* 0x1e200000a6ac7fae */ /* 0x0003e8000c921848 */
[----:B------:R2:W-:Y:S04]  /*5890*/  STL.64 [R1+0x1468], R140 ;  /* 0x0014688c01007387 */ /* 0x0005e80000100a00 */
[----:B------:R1:W-:Y:S04]  /*58a0*/  LDGSTS.E [R172+0x1e400], [R168.64], !P1 ;  /* 0x1e400000a8ac7fae */ /* 0x0003e8000c921848 */
[----:B------:R3:W-:Y:S04]  /*58b0*/  STL.64 [R1+0x1470], R142 ;  /* 0x0014708e01007387 */ /* 0x0007e80000100a00 */
[----:B------:R1:W-:Y:S01]  /*58c0*/  LDGSTS.E [R172+0x1e600], [R170.64], !P1 ;  /* 0x1e600000aaac7fae */ /* 0x0003e2000c921848 */
[----:B--2---:R-:W-:-:S02]  /*58d0*/  LOP3.LUT R140, R172, 0x20, RZ, 0x3c, !PT ;  /* 0x00000020ac8c7812 */ /* 0x004fc400078e3cff */
[----:B------:R-:W-:Y:S01]  /*58e0*/  ISETP.GE.U32.AND P1, PT, R0, 0x7fffffa7, PT ;  /* 0x7fffffa70000780c */ /* 0x000fe20003f26070 */
[----:B------:R2:W-:Y:S01]  /*58f0*/  STL.64 [R1+0x1478], R144 ;  /* 0x0014789001007387 */ /* 0x0005e20000100a00 */
[C---:B------:R-:W-:Y:S02]  /*5900*/  IMAD R0, R2.reuse, 0x5, RZ ;  /* 0x0000000502007824 */ /* 0x040fe400078e02ff */
[C---:B---3--:R-:W-:Y:S01]  /*5910*/  IMAD.WIDE R142, R2.reuse, 0x4, R136 ;  /* 0x00000004028e7825 */ /* 0x048fe200078e0288 */
[----:B------:R3:W-:Y:S03]  /*5920*/  LDGSTS.E [R140+0x800], [R174.64], !P4 ;  /* 0x00800000ae8c7fae */ /* 0x0007e6000e121848 */
[C---:B-1----:R-:W-:Y:S01]  /*5930*/  IMAD.WIDE R172, R2.reuse, 0x4, R132 ;  /* 0x0000000402ac7825 */ /* 0x042fe200078e0284 */
[----:B------:R3:W-:Y:S03]  /*5940*/  STL.64 [R1+0x568], R174 ;  /* 0x000568ae01007387 */ /* 0x0007e60000100a00 */
[----:B--2---:R-:W-:Y:S01]  /*5950*/  IMAD.WIDE R144, R2, 0x4, R134 ;  /* 0x0000000402907825 */ /* 0x004fe200078e0286 */
[----:B------:R1:W-:Y:S04]  /*5960*/  LDGSTS.E [R140+0xa00], [R172.64], !P4 ;  /* 0x00a00000ac8c7fae */ /* 0x0003e8000e121848 */
[----:B------:R2:W-:Y:S04]  /*5970*/  LDGSTS.E [R140+0xc00], [R144.64], !P4 ;  /* 0x00c00000908c7fae */ /* 0x0005e8000e121848 */
[----:B------:R1:W-:Y:S01]  /*5980*/  STL.64 [R1+0x560], R172 ;  /* 0x000560ac01007387 */ /* 0x0003e20000100a00 */
[----:B---3--:R-:W-:-:S03]  /*5990*/  IMAD.WIDE R174, R0, 0x4, R138 ;  /* 0x0000000400ae7825 */ /* 0x008fc600078e028a */
[----:B------:R3:W-:Y:S01]  /*59a0*/  LDGSTS.E [R140+0xe00], [R142.64], !P4 ;  /* 0x00e000008e8c7fae */ /* 0x0007e2000e121848 */
[----:B------:R-:W-:Y:S01]  /*59b0*/  ISETP.GE.U32.AND P4, PT, R3, 0x7fffffa3, PT ;  /* 0x7fffffa30300780c */ /* 0x000fe20003f86070 */
[----:B------:R-:W-:Y:S02]  /*59c0*/  IMAD R3, R2, 0x9, RZ ;  /* 0x0000000902037824 */ /* 0x000fe400078e02ff */
[----:B------:R2:W-:Y:S01]  /*59d0*/  STL.64 [R1+0x558], R144 ;  /* 0x0005589001007387 */ /* 0x0005e20000100a00 */
[----:B-1----:R-:W-:-:S03]  /*59e0*/  IMAD.WIDE R172, R0, 0x4, R132 ;  /* 0x0000000400ac7825 */ /* 0x002fc600078e0284 */
[----:B------:R3:W-:Y:S04]  /*59f0*/  STL.64 [R1+0x550], R142 ;  /* 0x0005508e01007387 */ /* 0x0007e80000100a00 */
[----:B------:R1:W-:Y:S01]  /*5a00*/  STL.64 [R1+0x4e8], R174 ;  /* 0x0004e8ae01007387 */ /* 0x0003e20000100a00 */
[----:B--2---:R-:W-:-:S03]  /*5a10*/  IMAD.WIDE R144, R0, 0x4, R134 ;  /* 0x0000000400907825 */ /* 0x004fc600078e0286 */
[----:B------:R1:W-:Y:S01]  /*5a20*/  LDGSTS.E [R140+0x2800], [R174.64], !P0 ;  /* 0x02800000ae8c7fae */ /* 0x0003e2000c121848 */
[----:B---3--:R-:W-:Y:S01]  /*5a30*/  IMAD.WIDE R142, R0, 0x4, R136 ;  /* 0x00000004008e7825 */ /* 0x008fe200078e0288 */
[----:B------:R-:W-:Y:S02]  /*5a40*/  IADD3 R0, R252, -0x22, RZ ;  /* 0xffffffdefc007810 */ /* 0x000fe40007ffe0ff */
[----:B------:R2:W-:Y:S04]  /*5a50*/  STL.64 [R1+0x4e0], R172 ;  /* 0x0004e0ac01007387 */ /* 0x0005e80000100a00 */
[----:B------:R2:W-:Y:S01]  /*5a60*/  LDGSTS.E [R140+0x2a00], [R172.64], !P0 ;  /* 0x02a00000ac8c7fae */ /* 0x0005e2000c121848 */
[----:B-1----:R-:W-:-:S03]  /*5a70*/  IMAD.WIDE R174, R3, 0x4, R138 ;  /* 0x0000000403ae7825 */ /* 0x002fc600078e028a */
[----:B------:R1:W-:Y:S04]  /*5a80*/  STL.64 [R1+0x4d8], R144 ;  /* 0x0004d89001007387 */ /* 0x0003e80000100a00 */
[----:B------:R1:W-:Y:S01]  /*5a90*/  LDGSTS.E [R140+0x2c00], [R144.64], !P0 ;  /* 0x02c00000908c7fae */ /* 0x0003e2000c121848 */
[----:B--2---:R-:W-:-:S03]  /*5aa0*/  IMAD.WIDE R172, R3, 0x4, R132 ;  /* 0x0000000403ac7825 */ /* 0x004fc600078e0284 */
[----:B------:R2:W-:Y:S04]  /*5ab0*/  STL.64 [R1+0x4d0], R142 ;  /* 0x0004d08e01007387 */ /* 0x0005e80000100a00 */
[----:B------:R2:W-:Y:S01]  /*5ac0*/  LDGSTS.E [R140+0x2e00], [R142.64], !P0 ;  /* 0x02e000008e8c7fae */ /* 0x0005e2000c121848 */
[----:B------:R-:W-:Y:S01]  /*5ad0*/  ISETP.GE.U32.AND P0, PT, R0, 0x7fffff9f, PT ;  /* 0x7fffff9f0000780c */ /* 0x000fe20003f06070 */
[----:B------:R-:W-:Y:S02]  /*5ae0*/  IMAD R0, R2, 0xd, RZ ;  /* 0x0000000d02007824 */ /* 0x000fe400078e02ff */
[C---:B-1----:R-:W-:Y:S01]  /*5af0*/  IMAD.WIDE R144, R3.reuse, 0x4, R134 ;  /* 0x0000000403907825 */ /* 0x042fe200078e0286 */
[----:B------:R1:W-:Y:S04]  /*5b00*/  LDGSTS.E [R140+0x4800], [R174.64], !P3 ;  /* 0x04800000ae8c7fae */ /* 0x0003e8000d921848 */
[----:B------:R3:W-:Y:S01]  /*5b10*/  LDGSTS.E [R140+0x4a00], [R172.64], !P3 ;  /* 0x04a00000ac8c7fae */ /* 0x0007e2000d921848 */
[----:B--2---:R-:W-:Y:S01]  /*5b20*/  IMAD.WIDE R142, R3, 0x4, R136 ;  /* 0x00000004038e7825 */ /* 0x004fe200078e0288 */
[----:B------:R-:W-:-:S02]  /*5b30*/  IADD3 R3, R252, -0x26, RZ ;  /* 0xffffffdafc037810 */ /* 0x000fc40007ffe0ff */
[----:B------:R1:W-:Y:S04]  /*5b40*/  STL.64 [R1+0x468], R174 ;  /* 0x000468ae01007387 */ /* 0x0003e80000100a00 */
[----:B------:R2:W-:Y:S04]  /*5b50*/  LDGSTS.E [R140+0x4c00], [R144.64], !P3 ;  /* 0x04c00000908c7fae */ /* 0x0005e8000d921848 */
[----:B------:R3:W-:Y:S04]  /*5b60*/  STL.64 [R1+0x460], R172 ;  /* 0x000460ac01007387 */ /* 0x0007e80000100a00 */
[----:B------:R4:W-:Y:S01]  /*5b70*/  LDGSTS.E [R140+0x4e00], [R142.64], !P3 ;  /* 0x04e000008e8c7fae */ /* 0x0009e2000d921848 */
[----:B-1----:R-:W-:Y:S01]  /*5b80*/  IMAD.WIDE R174, R0, 0x4, R138 ;  /* 0x0000000400ae7825 */ /* 0x002fe200078e028a */
[----:B------:R-:W-:-:S02]  /*5b90*/  ISETP.GE.U32.AND P3, PT, R3, 0x7fffff9b, PT ;  /* 0x7fffff9b0300780c */ /* 0x000fc40003f66070 */
[----:B------:R2:W-:Y:S01]  /*5ba0*/  STL.64 [R1+0x458], R144 ;  /* 0x0004589001007387 */ /* 0x0005e20000100a00 */
[----:B------:R-:W-:Y:S02]  /*5bb0*/  IMAD R3, R2, 0x11, RZ ;  /* 0x0000001102037824 */ /* 0x000fe400078e02ff */
[C---:B---3--:R-:W-:Y:S01]  /*5bc0*/  IMAD.WIDE R172, R0.reuse, 0x4, R132 ;  /* 0x0000000400ac7825 */ /* 0x048fe200078e0284 */
[----:B------:R4:W-:Y:S04]  /*5bd0*/  STL.64 [R1+0x450], R142 ;  /* 0x0004508e01007387 */ /* 0x0009e80000100a00 */
[----:B------:R1:W-:Y:S01]  /*5be0*/  STL.64 [R1+0x3e8], R174 ;  /* 0x0003e8ae01007387 */ /* 0x0003e20000100a00 */
[----:B--2---:R-:W-:-:S03]  /*5bf0*/  IMAD.WIDE R144, R0, 0x4, R134 ;  /* 0x0000000400907825 */ /* 0x004fc600078e0286 */
[----:B------:R1:W-:Y:S01]  /*5c00*/  LDGSTS.E [R140+0x6800], [R174.64], !P2 ;  /* 0x06800000ae8c7fae */ /* 0x0003e2000d121848 */
[----:B----4-:R-:W-:Y:S01]  /*5c10*/  IMAD.WIDE R142, R0, 0x4, R136 ;  /* 0x00000004008e7825 */ /* 0x010fe200078e0288 */
        /* <DEDUP_REMOVED lines=85> */
[----:B------:R4:W-:Y:S03]  /*6170*/  STL.64 [R1+0x150], R142 ;  /* 0x0001508e01007387 */ /* 0x0009e60000100a00 */
[----:B------:R-:W-:Y:S01]  /*6180*/  IMAD.WIDE R176, R3, 0x4, R138 ;  /* 0x0000000403b07825 */ /* 0x000fe200078e028a */
[----:B------:R1:W-:Y:S03]  /*6190*/  STL.64 [R1+0xe8], R174 ;  /* 0x0000e8ae01007387 */ /* 0x0003e60000100a00 */
[C---:B--2---:R-:W-:Y:S01]  /*61a0*/  IMAD.WIDE R144, R0.reuse, 0x4, R134 ;  /* 0x0000000400907825 */ /* 0x044fe200078e0286 */
[----:B------:R1:W-:Y:S03]  /*61b0*/  LDGSTS.E [R140+0x12800], [R174.64], !P3 ;  /* 0x12800000ae8c7fae */ /* 0x0003e6000d921848 */
[----:B----4-:R-:W-:Y:S01]  /*61c0*/  IMAD.WIDE R142, R0, 0x4, R136 ;  /* 0x00000004008e7825 */ /* 0x010fe200078e0288 */
[----:B------:R-:W-:Y:S01]  /*61d0*/  IADD3 R0, R252, -0x3, RZ ;  /* 0xfffffffdfc007810 */ /* 0x000fe20007ffe0ff */
[----:B------:R2:W-:Y:S04]  /*61e0*/  STL.64 [R1+0xe0], R172 ;  /* 0x0000e0ac01007387 */ /* 0x0005e80000100a00 */
[----:B------:R2:W-:Y:S01]  /*61f0*/  LDGSTS.E [R140+0x12a00], [R172.64], !P3 ;  /* 0x12a00000ac8c7fae */ /* 0x0005e2000d921848 */
[----:B-1----:R-:W-:-:S03]  /*6200*/  IMAD R174, R2, 0x2d, RZ ;  /* 0x0000002d02ae7824 */ /* 0x002fc600078e02ff */
[----:B------:R1:W-:Y:S01]  /*6210*/  STL.64 [R1+0xd8], R144 ;  /* 0x0000d89001007387 */ /* 0x0003e20000100a00 */
[----:B------:R-:W-:-:S03]  /*6220*/  IMAD.WIDE R250, R174, 0x4, R138 ;  /* 0x00000004aefa7825 */ /* 0x000fc600078e028a */
[----:B------:R1:W-:Y:S01]  /*6230*/  LDGSTS.E [R140+0x12c00], [R144.64], !P3 ;  /* 0x12c00000908c7fae */ /* 0x0003e2000d921848 */
[----:B------:R-:W-:-:S03]  /*6240*/  IMAD.WIDE R248, R174, 0x4, R132 ;  /* 0x00000004aef87825 */ /* 0x000fc600078e0284 */
[----:B------:R3:W-:Y:S01]  /*6250*/  STL.64 [R1+0xd0], R142 ;  /* 0x0000d08e01007387 */ /* 0x0007e20000100a00 */
[----:B--2---:R-:W-:-:S03]  /*6260*/  IMAD.WIDE R172, R3, 0x4, R132 ;  /* 0x0000000403ac7825 */ /* 0x004fc600078e0284 */
[----:B------:R3:W-:Y:S01]  /*6270*/  LDGSTS.E [R140+0x12e00], [R142.64], !P3 ;  /* 0x12e000008e8c7fae */ /* 0x0007e2000d921848 */
[----:B------:R-:W-:Y:S02]  /*6280*/  ISETP.GE.U32.AND P3, PT, R0, 0x7fffffbe, PT ;  /* 0x7fffffbe0000780c */ /* 0x000fe40003f66070 */
[----:B------:R-:W-:Y:S01]  /*6290*/  IADD3 R0, R252, -0x7, RZ ;  /* 0xfffffff9fc007810 */ /* 0x000fe20007ffe0ff */
[C---:B-1----:R-:W-:Y:S01]  /*62a0*/  IMAD.WIDE R144, R3.reuse, 0x4, R134 ;  /* 0x0000000403907825 */ /* 0x042fe200078e0286 */
[----:B------:R1:W-:Y:S04]  /*62b0*/  STL.64 [R1+0x68], R176 ;  /* 0x000068b001007387 */ /* 0x0003e80000100a00 */
[----:B------:R1:W-:Y:S01]  /*62c0*/  LDGSTS.E [R140+0x14800], [R176.64], !P2 ;  /* 0x14800000b08c7fae */ /* 0x0003e2000d121848 */
[----:B---3--:R-:W-:-:S03]  /*62d0*/  IMAD.WIDE R142, R3, 0x4, R136 ;  /* 0x00000004038e7825 */ /* 0x008fc600078e0288 */
[----:B------:R2:W-:Y:S01]  /*62e0*/  STL.64 [R1+0x60], R172 ;  /* 0x000060ac01007387 */ /* 0x0005e20000100a00 */
[----:B------:R-:W-:-:S03]  /*62f0*/  IADD3 R3, R252, -0x1b, RZ ;  /* 0xffffffe5fc037810 */ /* 0x000fc60007ffe0ff */
[----:B------:R2:W-:Y:S04]  /*6300*/  LDGSTS.E [R140+0x14a00], [R172.64], !P2 ;  /* 0x14a00000ac8c7fae */ /* 0x0005e8000d121848 */
[----:B------:R3:W-:Y:S01]  /*6310*/  LDGSTS.E [R140+0x14c00], [R144.64], !P2 ;  /* 0x14c00000908c7fae */ /* 0x0007e2000d121848 */
[----:B-1----:R-:W-:-:S03]  /*6320*/  IMAD.WIDE R176, R182, 0x4, R138 ;  /* 0x00000004b6b07825 */ /* 0x002fc600078e028a */
[----:B------:R1:W-:Y:S01]  /*6330*/  LDGSTS.E [R140+0x14e00], [R142.64], !P2 ;  /* 0x14e000008e8c7fae */ /* 0x0003e2000d121848 */
[----:B------:R-:W-:Y:S01]  /*6340*/  ISETP.GE.U32.AND P2, PT, R0, 0x7fffffba, PT ;  /* 0x7fffffba0000780c */ /* 0x000fe20003f46070 */
[----:B------:R-:W-:Y:S01]  /*6350*/  IMAD.WIDE R182, R182, 0x4, R136 ;  /* 0x00000004b6b67825 */ /* 0x000fe200078e0288 */
[----:B------:R-:W-:Y:S01]  /*6360*/  IADD3 R0, R252, -0xb, RZ ;  /* 0xfffffff5fc007810 */ /* 0x000fe20007ffe0ff */
[----:B------:R4:W-:Y:S02]  /*6370*/  LDGSTS.E [R140+0x16800], [R250.64], !P6 ;  /* 0x16800000fa8c7fae */ /* 0x0009e4000f121848 */
[C---:B--2---:R-:W-:Y:S02]  /*6380*/  IMAD.WIDE R172, R174.reuse, 0x4, R134 ;  /* 0x00000004aeac7825 */ /* 0x044fe400078e0286 */
[----:B------:R2:W-:Y:S02]  /*6390*/  LDGSTS.E [R140+0x16a00], [R248.64], !P6 ;  /* 0x16a00000f88c7fae */ /* 0x0005e4000f121848 */
[----:B------:R-:W-:-:S02]  /*63a0*/  IMAD.WIDE R174, R174, 0x4, R136 ;  /* 0x00000004aeae7825 */ /* 0x000fc400078e0288 */
[----:B------:R1:W-:Y:S04]  /*63b0*/  LDGSTS.E [R140+0x16c00], [R172.64], !P6 ;  /* 0x16c00000ac8c7fae */ /* 0x0003e8000f121848 */
[----:B------:R1:W-:Y:S01]  /*63c0*/  LDGSTS.E [R140+0x16e00], [R174.64], !P6 ;  /* 0x16e00000ae8c7fae */ /* 0x0003e2000f121848 */
[----:B------:R-:W-:Y:S02]  /*63d0*/  ISETP.GE.U32.AND P6, PT, R0, 0x7fffffb6, PT ;  /* 0x7fffffb60000780c */ /* 0x000fe40003fc6070 */
[----:B------:R-:W-:Y:S01]  /*63e0*/  IADD3 R0, R252, -0xf, RZ ;  /* 0xfffffff1fc007810 */ /* 0x000fe20007ffe0ff */
[----:B------:R2:W-:Y:S04]  /*63f0*/  LDGSTS.E [R140+0x18800], [R176.64], !P5 ;  /* 0x18800000b08c7fae */ /* 0x0005e8000e921848 */
[----:B------:R2:W-:Y:S04]  /*6400*/  LDGSTS.E [R140+0x18a00], [R178.64], !P5 ;  /* 0x18a00000b28c7fae */ /* 0x0005e8000e921848 */
[----:B------:R2:W-:Y:S04]  /*6410*/  LDGSTS.E [R140+0x18c00], [R180.64], !P5 ;  /* 0x18c00000b48c7fae */ /* 0x0005e8000e921848 */
[----:B------:R2:W-:Y:S01]  /*6420*/  LDGSTS.E [R140+0x18e00], [R182.64], !P5 ;  /* 0x18e00000b68c7fae */ /* 0x0005e2000e921848 */
[----:B------:R-:W-:-:S02]  /*6430*/  ISETP.GE.U32.AND P5, PT, R0, 0x7fffffb2, PT ;  /* 0x7fffffb20000780c */ /* 0x000fc40003fa6070 */
        /* <DEDUP_REMOVED lines=9> */
[----:B------:R-:W-:Y:S04]  /*64d0*/  STL.64 [R1+0x58], R144 ;  /* 0x0000589001007387 */ /* 0x000fe80000100a00 */
[----:B------:R2:W-:Y:S04]  /*64e0*/  LDGSTS.E [R140+0x1cc00], [R196.64], !P4 ;  /* 0x1cc00000c48c7fae */ /* 0x0005e8000e121848 */
[----:B------:R1:W-:Y:S04]  /*64f0*/  STL.64 [R1+0x50], R142 ;  /* 0x0000508e01007387 */ /* 0x0003e80000100a00 */
[----:B------:R2:W-:Y:S01]  /*6500*/  LDGSTS.E [R140+0x1ce00], [R198.64], !P4 ;  /* 0x1ce00000c68c7fae */ /* 0x0005e2000e121848 */
[----:B------:R-:W-:Y:S01]  /*6510*/  ISETP.GE.U32.AND P4, PT, R0, 0x7fffffaa, PT ;  /* 0x7fffffaa0000780c */ /* 0x000fe20003f86070 */
[----:B------:R-:W-:-:S02]  /*6520*/  IMAD.SHL.U32 R0, R2, 0x2, RZ ;  /* 0x0000000202007824 */ /* 0x000fc400078e00ff */
[----:B------:R4:W-:Y:S04]  /*6530*/  STL.64 [R1+0x1418], R250 ;  /* 0x001418fa01007387 */ /* 0x0009e80000100a00 */
[----:B------:R-:W-:Y:S01]  /*6540*/  STL.64 [R1+0x1420], R248 ;  /* 0x001420f801007387 */ /* 0x000fe20000100a00 */
[----:B-1----:R-:W-:-:S03]  /*6550*/  IMAD.WIDE R142, R0, 0x4, R134 ;  /* 0x00000004008e7825 */ /* 0x002fc600078e0286 */
[----:B------:R1:W-:Y:S01]  /*6560*/  STL.64 [R1+0x1428], R172 ;  /* 0x001428ac01007387 */ /* 0x0003e20000100a00 */
[----:B----4-:R-:W-:-:S03]  /*6570*/  SHF.L.U32 R251, R212, 0x2, RZ ;  /* 0x00000002d4fb7819 */ /* 0x010fc600000006ff */
[----:B------:R4:W-:Y:S01]  /*6580*/  STL.64 [R1+0x1430], R174 ;  /* 0x001430ae01007387 */ /* 0x0009e20000100a00 */
[----:B------:R-:W-:Y:S01]  /*6590*/  IMAD.WIDE R212, R214, 0x4, R134 ;  /* 0x00000004d6d47825 */ /* 0x000fe200078e0286 */
[----:B---3--:R-:W-:Y:S02]  /*65a0*/  LOP3.LUT R144, R251, 0x40, RZ, 0x3c, !PT ;  /* 0x00000040fb907812 */ /* 0x008fe400078e3cff */
[----:B------:R2:W-:Y:S01]  /*65b0*/  LDGSTS.E [R140+0x1e800], [R200.64], !P0 ;  /* 0x1e800000c88c7fae */ /* 0x0005e2000c121848 */
[----:B-1----:R-:W-:-:S03]  /*65c0*/  IMAD.WIDE R172, R0, 0x4, R132 ;  /* 0x0000000400ac7825 */ /* 0x002fc600078e0284 */
[----:B------:R2:W-:Y:S01]  /*65d0*/  LDGSTS.E [R140+0x1ea00], [R202.64], !P0 ;  /* 0x1ea00000ca8c7fae */ /* 0x0005e2000c121848 */
[----:B----4-:R-:W-:-:S03]  /*65e0*/  IMAD.WIDE R174, R0, 0x4, R138 ;  /* 0x0000000400ae7825 */ /* 0x010fc600078e028a */
[----:B------:R-:W-:Y:S04]  /*65f0*/  STL.64 [R1+0x1438], R176 ;  /* 0x001438b001007387 */ /* 0x000fe80000100a00 */
[----:B------:R2:W-:Y:S04]  /*6600*/  LDGSTS.E [R140+0x1ec00], [R204.64], !P0 ;  /* 0x1ec00000cc8c7fae */ /* 0x0005e8000c121848 */
[----:B------:R-:W-:Y:S04]  /*6610*/  STL.64 [R1+0x1440], R178 ;  /* 0x001440b201007387 */ /* 0x000fe80000100a00 */
[----:B------:R2:W-:Y:S01]  /*6620*/  LDGSTS.E [R140+0x1ee00], [R206.64], !P0 ;  /* 0x1ee00000ce8c7fae */ /* 0x0005e2000c121848 */
[----:B------:R-:W-:Y:S01]  /*6630*/  ISETP.GE.U32.AND P0, PT, R3, 0x7fffffa6, PT ;  /* 0x7fffffa60300780c */ /* 0x000fe20003f06070 */
[----:B------:R-:W-:-:S02]  /*6640*/  IMAD R3, R2, 0x6, RZ ;  /* 0x0000000602037824 */ /* 0x000fc400078e02ff */
[----:B------:R-:W-:Y:S04]  /*6650*/  STL.64 [R1+0x1448], R180 ;  /* 0x001448b401007387 */ /* 0x000fe80000100a00 */
[----:B------:R-:W-:Y:S01]  /*6660*/  STL.64 [R1+0x1450], R182 ;  /* 0x001450b601007387 */ /* 0x000fe20000100a00 */
[----:B--2---:R-:W-:-:S03]  /*6670*/  IMAD.WIDE R140, R0, 0x4, R136 ;  /* 0x00000004008c7825 */ /* 0x004fc600078e0288 */
[----:B------:R-:W-:Y:S01]  /*6680*/  STL.64 [R1+0x1458], R184 ;  /* 0x001458b801007387 */ /* 0x000fe20000100a00 */
[----:B------:R-:W-:-:S03]  /*6690*/  IADD3 R0, R252, -0x1f, RZ ;  /* 0xffffffe1fc007810 */ /* 0x000fc60007ffe0ff */
[----:B------:R1:W-:Y:S04]  /*66a0*/  LDGSTS.E [R144+0x1000], [R174.64], !P3 ;  /* 0x01000000ae907fae */ /* 0x0003e8000d921848 */
[----:B------:R-:W-:Y:S04]  /*66b0*/  STL.64 [R1+0x1460], R186 ;  /* 0x001460ba01007387 */ /* 0x000fe80000100a00 */
[----:B------:R2:W-:Y:S04]  /*66c0*/  LDGSTS.E [R144+0x1200], [R172.64], !P3 ;  /* 0x01200000ac907fae */ /* 0x0005e8000d921848 */
        /* <DEDUP_REMOVED lines=8> */
[C---:B--2---:R-:W-:Y:S01]  /*6750*/  IMAD.WIDE R172, R3.reuse, 0x4, R132 ;  /* 0x0000000403ac7825 */ /* 0x044fe200078e0284 */
[----:B------:R4:W-:Y:S04]  /*6760*/  STL.64 [R1+0x530], R140 ;  /* 0x0005308c01007387 */ /* 0x0009e80000100a00 */
[----:B------:R1:W-:Y:S01]  /*6770*/  STL.64 [R1+0x4c8], R174 ;  /* 0x0004c8ae01007387 */ /* 0x0003e20000100a00 */
[----:B---3--:R-:W-:-:S03]  /*6780*/  IMAD.WIDE R142, R3, 0x4, R134 ;  /* 0x00000004038e7825 */ /* 0x008fc600078e0286 */
        /* <DEDUP_REMOVED lines=121> */
[----:B----4-:R-:W-:-:S03]  /*6f20*/  IMAD.WIDE R140, R3, 0x4, R136 ;  /* 0x00000004038c7825 */ /* 0x010fc600078e0288 */
[----:B------:R2:W-:Y:S01]  /*6f30*/  STL.64 [R1+0xc0], R172 ;  /* 0x0000c0ac01007387 */ /* 0x0005e20000100a00 */
[----:B------:R-:W-:-:S03]  /*6f40*/  IADD3 R3, R252, -0x4, RZ ;  /* 0xfffffffcfc037810 */ /* 0x000fc60007ffe0ff */
        /* <DEDUP_REMOVED lines=8> */
[----:B-1----:R-:W-:Y:S02]  /*6fd0*/  IMAD.WIDE R142, R0, 0x4, R134 ;  /* 0x00000004008e7825 */ /* 0x002fe400078e0286 */
[----:B------:R-:W-:Y:S01]  /*6fe0*/  STL.64 [R1+0x48], R174 ;  /* 0x000048ae01007387 */ /* 0x000fe20000100a00 */
[----:B------:R-:W-:-:S03]  /*6ff0*/  IADD3 R3, R252, -0x1c, RZ ;  /* 0xffffffe4fc037810 */ /* 0x000fc60007ffe0ff */
[----:B------:R1:W-:Y:S01]  /*7000*/  LDGSTS.E [R144+0x15000], [R174.64], !P5 ;  /* 0x15000000ae907fae */ /* 0x0003e2000e921848 */
[----:B--2---:R-:W-:-:S03]  /*7010*/  IMAD.WIDE R140, R0, 0x4, R136 ;  /* 0x00000004008c7825 */ /* 0x004fc600078e0288 */
[----:B------:R2:W-:Y:S01]  /*7020*/  STL.64 [R1+0x40], R172 ;  /* 0x000040ac01007387 */ /* 0x0005e20000100a00 */
[----:B------:R-:W-:-:S03]  /*7030*/  IADD3 R0, R252, -0x8, RZ ;  /* 0xfffffff8fc007810 */ /* 0x000fc60007ffe0ff */
[----:B------:R2:W-:Y:S04]  /*7040*/  LDGSTS.E [R144+0x15200], [R172.64], !P5 ;  /* 0x15200000ac907fae */ /* 0x0005e8000e921848 */
[----:B------:R3:W-:Y:S04]  /*7050*/  STL.64 [R1+0x38], R142 ;  /* 0x0000388e01007387 */ /* 0x0007e80000100a00 */
[----:B------:R3:W-:Y:S04]  /*7060*/  LDGSTS.E [R144+0x15400], [R142.64], !P5 ;  /* 0x154000008e907fae */ /* 0x0007e8000e921848 */
[----:B------:R4:W-:Y:S01]  /*7070*/  STL.64 [R1+0x30], R140 ;  /* 0x0000308c01007387 */ /* 0x0009e20000100a00 */
[----:B--2---:R-:W-:-:S02]  /*7080*/  LOP3.LUT R173, R251, 0x60, RZ, 0x3c, !PT ;  /* 0x00000060fbad7812 */ /* 0x004fc400078e3cff */
[----:B------:R-:W-:Y:S01]  /*7090*/  IADD3 R172, R252, -0x40, RZ ;  /* 0xffffffc0fcac7810 */ /* 0x000fe20007ffe0ff */
[----:B------:R4:W-:Y:S01]  /*70a0*/  LDGSTS.E [R144+0x15600], [R140.64], !P5 ;  /* 0x156000008c907fae */ /* 0x0009e2000e921848 */
[----:B------:R-:W-:Y:S02]  /*70b0*/  ISETP.GE.U32.AND P5, PT, R0, 0x7fffffb9, PT ;  /* 0x7fffffb90000780c */ /* 0x000fe40003fa6070 */
[----:B------:R-:W-:Y:S01]  /*70c0*/  IADD3 R0, R252, -0xc, RZ ;  /* 0xfffffff4fc007810 */ /* 0x000fe20007ffe0ff */
[----:B---3--:R-:W-:Y:S01]  /*70d0*/  IMAD.MOV.U32 R142, RZ, RZ, R208 ;  /* 0x000000ffff8e7224 */ /* 0x008fe200078e00d0 */
[----:B------:R-:W-:Y:S01]  /*70e0*/  MOV R143, R209 ;  /* 0x000000d1008f7202 */ /* 0x000fe20000000f00 */
[----:B------:R-:W-:Y:S01]  /*70f0*/  IMAD.WIDE R208, R214, 0x4, R138 ;  /* 0x00000004d6d07825 */ /* 0x000fe200078e028a */
[----:B------:R-:W2:Y:S04]  /*7100*/  S2R R250, SR_TID.X ;  /* 0x0000000000fa7919 */ /* 0x000ea80000002100 */
[----:B------:R3:W-:Y:S01]  /*7110*/  LDGSTS.E [R144+0x17000], [R208.64], !P1 ;  /* 0x17000000d0907fae */ /* 0x0007e2000c921848 */
[----:B----4-:R-:W-:-:S02]  /*7120*/  IMAD.MOV.U32 R140, RZ, RZ, R210 ;  /* 0x000000ffff8c7224 */ /* 0x010fc400078e00d2 */
[----:B------:R-:W-:Y:S02]  /*7130*/  IMAD.MOV.U32 R141, RZ, RZ, R211 ;  /* 0x000000ffff8d7224 */ /* 0x000fe400078e00d3 */
[----:B------:R-:W-:-:S04]  /*7140*/  IMAD.WIDE R210, R214, 0x4, R132 ;  /* 0x00000004d6d27825 */ /* 0x000fc800078e0284 */
[----:B------:R-:W-:Y:S01]  /*7150*/  IMAD.WIDE R214, R214, 0x4, R136 ;  /* 0x00000004d6d67825 */ /* 0x000fe200078e0288 */
        /* <DEDUP_REMOVED lines=21> */
[----:B------:R-:W-:Y:S01]  /*72b0*/  ISETP.GE.U32.AND P3, PT, R0, 0x7fffffa9, PT ;  /* 0x7fffffa90000780c */ /* 0x000fe20003f66070 */
[----:B------:R-:W-:-:S02]  /*72c0*/  IMAD R0, R2, 0x3, RZ ;  /* 0x0000000302007824 */ /* 0x000fc400078e02ff */
[----:B------:R3:W-:Y:S02]  /*72d0*/  LDGSTS.E [R144+0x1f000], [R240.64], !P2 ;  /* 0x1f000000f0907fae */ /* 0x0007e4000d121848 */
[C---:B------:R-:W-:Y:S02]  /*72e0*/  IMAD.WIDE R178, R0.reuse, 0x4, R138 ;  /* 0x0000000400b27825 */ /* 0x040fe400078e028a */
[----:B------:R3:W-:Y:S02]  /*72f0*/  LDGSTS.E [R144+0x1f200], [R242.64], !P2 ;  /* 0x1f200000f2907fae */ /* 0x0007e4000d121848 */
[C---:B------:R-:W-:Y:S02]  /*7300*/  IMAD.WIDE R176, R0.reuse, 0x4, R132 ;  /* 0x0000000400b07825 */ /* 0x040fe400078e0284 */
[----:B------:R3:W-:Y:S02]  /*7310*/  LDGSTS.E [R144+0x1f400], [R244.64], !P2 ;  /* 0x1f400000f4907fae */ /* 0x0007e4000d121848 */
[----:B-1----:R-:W-:-:S02]  /*7320*/  IMAD.WIDE R174, R0, 0x4, R134 ;  /* 0x0000000400ae7825 */ /* 0x002fc400078e0286 */
[----:B------:R3:W-:Y:S01]  /*7330*/  LDGSTS.E [R144+0x1f600], [R246.64], !P2 ;  /* 0x1f600000f6907fae */ /* 0x0007e2000d121848 */
[----:B------:R-:W-:Y:S01]  /*7340*/  ISETP.GE.U32.AND P2, PT, R3, 0x7fffffa5, PT ;  /* 0x7fffffa50300780c */ /* 0x000fe20003f46070 */
[----:B------:R-:W-:Y:S02]  /*7350*/  IMAD R3, R2, 0x7, RZ ;  /* 0x0000000702037824 */ /* 0x000fe400078e02ff */
[----:B------:R1:W-:Y:S04]  /*7360*/  STL.64 [R1+0x528], R178 ;  /* 0x000528b201007387 */ /* 0x0003e80000100a00 */
[----:B------:R1:W-:Y:S01]  /*7370*/  LDGSTS.E [R173+0x1800], [R178.64], !P6 ;  /* 0x01800000b2ad7fae */ /* 0x0003e2000f121848 */
[----:B---3--:R-:W-:Y:S01]  /*7380*/  IMAD.WIDE R144, R0, 0x4, R136 ;  /* 0x0000000400907825 */ /* 0x008fe200078e0288 */
[----:B------:R-:W-:-:S02]  /*7390*/  IADD3 R0, R252, -0x20, RZ ;  /* 0xffffffe0fc007810 */ /* 0x000fc40007ffe0ff */
[----:B------:R3:W-:Y:S04]  /*73a0*/  STL.64 [R1+0x520], R176 ;  /* 0x000520b001007387 */ /* 0x0007e80000100a00 */
[----:B------:R3:W-:Y:S01]  /*73b0*/  LDGSTS.E [R173+0x1a00], [R176.64], !P6 ;  /* 0x01a00000b0ad7fae */ /* 0x0007e2000f121848 */
[----:B-1----:R-:W-:-:S03]  /*73c0*/  IMAD.WIDE R178, R3, 0x4, R138 ;  /* 0x0000000403b27825 */ /* 0x002fc600078e028a */
[----:B------:R1:W-:Y:S04]  /*73d0*/  STL.64 [R1+0x518], R174 ;  /* 0x000518ae01007387 */ /* 0x0003e80000100a00 */
[----:B------:R1:W-:Y:S01]  /*73e0*/  LDGSTS.E [R173+0x1c00], [R174.64], !P6 ;  /* 0x01c00000aead7fae */ /* 0x0003e2000f121848 */
[----:B---3--:R-:W-:-:S03]  /*73f0*/  IMAD.WIDE R176, R3, 0x4, R132 ;  /* 0x0000000403b07825 */ /* 0x008fc600078e0284 */
[----:B------:R3:W-:Y:S04]  /*7400*/  STL.64 [R1+0x510], R144 ;  /* 0x0005109001007387 */ /* 0x0007e80000100a00 */
[----:B------:R3:W-:Y:S01]  /*7410*/  LDGSTS.E [R173+0x1e00], [R144.64], !P6 ;  /* 0x01e0000090ad7fae */ /* 0x0007e2000f121848 */
[----:B------:R-:W-:Y:S01]  /*7420*/  ISETP.GE.U32.AND P6, PT, R0, 0x7fffffa1, PT ;  /* 0x7fffffa10000780c */ /* 0x000fe20003fc6070 */
[----:B------:R-:W-:Y:S02]  /*7430*/  IMAD R0, R2, 0xb, RZ ;  /* 0x0000000b02007824 */ /* 0x000fe400078e02ff */
[C---:B-1----:R-:W-:Y:S01]  /*7440*/  IMAD.WIDE R174, R3.reuse, 0x4, R134 ;  /* 0x0000000403ae7825 */ /* 0x042fe200078e0286 */
[----:B------:R1:W-:Y:S04]  /*7450*/  LDGSTS.E [R173+0x3800], [R178.64], !P5 ;  /* 0x03800000b2ad7fae */ /* 0x0003e8000e921848 */
[----:B------:R4:W-:Y:S01]  /*7460*/  LDGSTS.E [R173+0x3a00], [R176.64], !P5 ;  /* 0x03a00000b0ad7fae */ /* 0x0009e2000e921848 */
[----:B---3--:R-:W-:Y:S01]  /*7470*/  IMAD.WIDE R144, R3, 0x4, R136 ;  /* 0x0000000403907825 */ /* 0x008fe200078e0288 */
        /* <DEDUP_REMOVED lines=9> */
[C---:B----4-:R-:W-:Y:S01]  /*7510*/  IMAD.WIDE R176, R0.reuse, 0x4, R132 ;  /* 0x0000000400b07825 */ /* 0x050fe200078e0284 */
[----:B------:R2:W-:Y:S04]  /*7520*/  STL.64 [R1+0x490], R144 ;  /* 0x0004909001007387 */ /* 0x0005e80000100a00 */
[----:B------:R1:W-:Y:S01]  /*7530*/  STL.64 [R1+0x428], R178 ;  /* 0x000428b201007387 */ /* 0x0003e20000100a00 */
[----:B---3--:R-:W-:-:S03]  /*7540*/  IMAD.WIDE R174, R0, 0x4, R134 ;  /* 0x0000000400ae7825 */ /* 0x008fc600078e0286 */
[----:B------:R1:W-:Y:S01]  /*7550*/  LDGSTS.E [R173+0x5800], [R178.64], !P1 ;  /* 0x05800000b2ad7fae */ /* 0x0003e2000c921848 */
[----:B--2---:R-:W-:Y:S01]  /*7560*/  IMAD.WIDE R144, R0, 0x4, R136 ;  /* 0x0000000400907825 */ /* 0x004fe200078e0288 */
        /* <DEDUP_REMOVED lines=70> */
[C---:B-1----:R-:W-:Y:S01]  /*79d0*/  IMAD.WIDE R174, R3.reuse, 0x4, R134 ;  /* 0x0000000403ae7825 */ /* 0x042fe200078e0286 */
[----:B------:R-:W-:Y:S01]  /*79e0*/  IADD3 R0, R252, -0x3c, RZ ;  /* 0xffffffc4fc007810 */ /* 0x000fe20007ffe0ff */
[----:B------:R1:W-:Y:S04]  /*79f0*/  LDGSTS.E [R173+0xf800], [R178.64], !P6 ;  /* 0x0f800000b2ad7fae */ /* 0x0003e8000f121848 */
[----:B------:R3:W-:Y:S01]  /*7a00*/  LDGSTS.E [R173+0xfa00], [R176.64], !P6 ;  /* 0x0fa00000b0ad7fae */ /* 0x0007e2000f121848 */
[----:B--2---:R-:W-:-:S03]  /*7a10*/  IMAD.WIDE R144, R3, 0x4, R136 ;  /* 0x0000000403907825 */ /* 0x004fc600078e0288 */
[----:B------:R2:W-:Y:S01]  /*7a20*/  LDGSTS.E [R173+0xfc00], [R174.64], !P6 ;  /* 0x0fc00000aead7fae */ /* 0x0005e2000f121848 */
[----:B------:R-:W-:-:S03]  /*7a30*/  IMAD R3, R2, 0x27, RZ ;  /* 0x0000002702037824 */ /* 0x000fc600078e02ff */
[----:B------:R4:W-:Y:S01]  /*7a40*/  LDGSTS.E [R173+0xfe00], [R144.64], !P6 ;  /* 0x0fe0000090ad7fae */ /* 0x0009e2000f121848 */
[----:B------:R-:W-:Y:S01]  /*7a50*/  ISETP.GE.U32.AND P6, PT, R0, 0x7fffff85, PT ;  /* 0x7fffff850000780c */ /* 0x000fe20003fc6070 */
[----:B------:R-:W-:Y:S02]  /*7a60*/  IMAD R0, R2, 0x23, RZ ;  /* 0x0000002302007824 */ /* 0x000fe400078e02ff */
[----:B------:R1:W-:Y:S01]  /*7a70*/  STL.64 [R1+0x1a8], R178 ;  /* 0x0001a8b201007387 */ /* 0x0003e20000100a00 */
[----:B------:R-:W-:-:S03]  /*7a80*/  IMAD.WIDE R180, R3, 0x4, R138 ;  /* 0x0000000403b47825 */ /* 0x000fc600078e028a */
[----:B------:R-:W-:Y:S01]  /*7a90*/  STL.64 [R1+0x1a0], R176 ;  /* 0x0001a0b001007387 */ /* 0x000fe20000100a00 */
[----:B------:R-:W-:-:S03]  /*7aa0*/  IMAD.WIDE R248, R0, 0x4, R138 ;  /* 0x0000000400f87825 */ /* 0x000fc600078e028a */
[----:B------:R-:W-:Y:S01]  /*7ab0*/  STL.64 [R1+0x198], R174 ;  /* 0x000198ae01007387 */ /* 0x000fe20000100a00 */
[----:B------:R-:W-:-:S03]  /*7ac0*/  IMAD.WIDE R186, R0, 0x4, R132 ;  /* 0x0000000400ba7825 */ /* 0x000fc600078e0284 */
[----:B------:R4:W-:Y:S01]  /*7ad0*/  STL.64 [R1+0x190], R144 ;  /* 0x0001909001007387 */ /* 0x0009e20000100a00 */
[----:B------:R-:W-:-:S03]  /*7ae0*/  IMAD.WIDE R184, R0, 0x4, R134 ;  /* 0x0000000400b87825 */ /* 0x000fc600078e0286 */
[----:B------:R-:W-:Y:S01]  /*7af0*/  STL.64 [R1+0x128], R248 ;  /* 0x000128f801007387 */ /* 0x000fe20000100a00 */
[----:B------:R-:W-:-:S03]  /*7b00*/  IMAD.WIDE R182, R0, 0x4, R136 ;  /* 0x0000000400b67825 */ /* 0x000fc600078e0288 */
[----:B------:R2:W-:Y:S01]  /*7b10*/  LDGSTS.E [R173+0x11800], [R248.64], !P5 ;  /* 0x11800000f8ad7fae */ /* 0x0005e2000e921848 */
[----:B-1----:R-:W-:-:S03]  /*7b20*/  IMAD.WIDE R178, R3, 0x4, R132 ;  /* 0x0000000403b27825 */ /* 0x002fc600078e0284 */
[----:B------:R-:W-:Y:S01]  /*7b30*/  STL.64 [R1+0xa8], R180 ;  /* 0x0000a8b401007387 */ /* 0x000fe20000100a00 */
[----:B----4-:R-:W-:Y:S02]  /*7b40*/  IMAD.MOV.U32 R144, RZ, RZ, R142 ;  /* 0x000000ffff907224 */ /* 0x010fe400078e008e */
[----:B------:R-:W-:Y:S01]  /*7b50*/  IMAD R142, R2, 0x2b, RZ ;  /* 0x0000002b028e7824 */ /* 0x000fe200078e02ff */
[----:B------:R1:W-:Y:S01]  /*7b60*/  LDGSTS.E [R173+0x11a00], [R186.64], !P5 ;  /* 0x11a00000baad7fae */ /* 0x0003e2000e921848 */
[----:B---3--:R-:W-:-:S03]  /*7b70*/  IMAD.WIDE R176, R3, 0x4, R134 ;  /* 0x0000000403b07825 */ /* 0x008fc600078e0286 */
[----:B------:R-:W-:Y:S01]  /*7b80*/  STL.64 [R1+0x120], R186 ;  /* 0x000120ba01007387 */ /* 0x000fe20000100a00 */
[----:B--2---:R-:W-:Y:S01]  /*7b90*/  IMAD.WIDE R174, R3, 0x4, R136 ;  /* 0x0000000403ae7825 */ /* 0x004fe200078e0288 */
[----:B------:R-:W-:Y:S02]  /*7ba0*/  IADD3 R3, R252, -0x41, RZ ;  /* 0xffffffbffc037810 */ /* 0x000fe40007ffe0ff */
[----:B------:R2:W-:Y:S01]  /*7bb0*/  LDGSTS.E [R173+0x11c00], [R184.64], !P5 ;  /* 0x11c00000b8ad7fae */ /* 0x0005e2000e921848 */
[----:B------:R-:W-:Y:S02]  /*7bc0*/  IMAD R0, R2, 0x2f, RZ ;  /* 0x0000002f02007824 */ /* 0x000fe400078e02ff */
[----:B------:R-:W-:Y:S01]  /*7bd0*/  IMAD.MOV.U32 R145, RZ, RZ, R143 ;  /* 0x000000ffff917224 */ /* 0x000fe200078e008f */
[----:B------:R2:W-:Y:S01]  /*7be0*/  STL.64 [R1+0x118], R184 ;  /* 0x000118b801007387 */ /* 0x0005e20000100a00 */
[----:B------:R-:W-:-:S03]  /*7bf0*/  LOP3.LUT R143, R250, 0x3f, RZ, 0xc0, !PT ;  /* 0x0000003ffa8f7812 */ /* 0x000fc600078ec0ff */
[----:B------:R3:W-:Y:S01]  /*7c00*/  LDGSTS.E [R173+0x11e00], [R182.64], !P5 ;  /* 0x11e00000b6ad7fae */ /* 0x0007e2000e921848 */
[----:B------:R-:W-:-:S03]  /*7c10*/  ISETP.GE.U32.AND P5, PT, R172, 0x7fffff81, PT ;  /* 0x7fffff81ac00780c */ /* 0x000fc60003fa6070 */
[----:B------:R-:W-:Y:S04]  /*7c20*/  STL.64 [R1+0x110], R182 ;  /* 0x000110b601007387 */ /* 0x000fe80000100a00 */
[----:B------:R4:W-:Y:S01]  /*7c30*/  LDGSTS.E [R173+0x13800], [R180.64], !P1 ;  /* 0x13800000b4ad7fae */ /* 0x0009e2000c921848 */
[----:B--2---:R-:W-:Y:S01]  /*7c40*/  IMAD.MOV.U32 R184, RZ, RZ, R140 ;  /* 0x000000ffffb87224 */ /* 0x004fe200078e008c */
[----:B------:R-:W-:Y:S02]  /*7c50*/  MOV R185, R141 ;  /* 0x0000008d00b97202 */ /* 0x000fe40000000f00 */
[----:B------:R2:W-:Y:S04]  /*7c60*/  STL.64 [R1+0xa0], R178 ;  /* 0x0000a0b201007387 */ /* 0x0005e80000100a00 */
[----:B------:R2:W-:Y:S01]  /*7c70*/  LDGSTS.E [R173+0x13a00], [R178.64], !P1 ;  /* 0x13a00000b2ad7fae */ /* 0x0005e2000c921848 */
[----:B----4-:R-:W-:-:S03]  /*7c80*/  IMAD.WIDE R180, R142, 0x4, R138 ;  /* 0x000000048eb47825 */ /* 0x010fc600078e028a */
[----:B------:R4:W-:Y:S04]  /*7c90*/  STL.64 [R1+0x98], R176 ;  /* 0x000098b001007387 */ /* 0x0009e80000100a00 */
[----:B------:R4:W-:Y:S01]  /*7ca0*/  LDGSTS.E [R173+0x13c00], [R176.64], !P1 ;  /* 0x13c00000b0ad7fae */ /* 0x0009e2000c921848 */
[----:B--2---:R-:W-:-:S03]  /*7cb0*/  IMAD.WIDE R178, R142, 0x4, R132 ;  /* 0x000000048eb27825 */ /* 0x004fc600078e0284 */
[----:B------:R2:W-:Y:S04]  /*7cc0*/  STL.64 [R1+0x90], R174 ;  /* 0x000090ae01007387 */ /* 0x0005e80000100a00 */
[----:B------:R2:W-:Y:S01]  /*7cd0*/  LDGSTS.E [R173+0x13e00], [R174.64], !P1 ;  /* 0x13e00000aead7fae */ /* 0x0005e2000c921848 */
[----:B------:R-:W-:Y:S01]  /*7ce0*/  ISETP.GE.AND P1, PT, R143, R172, PT ;  /* 0x000000ac8f00720c */ /* 0x000fe20003f26270 */
[C---:B----4-:R-:W-:Y:S02]  /*7cf0*/  IMAD.WIDE R176, R142.reuse, 0x4, R134 ;  /* 0x000000048eb07825 */ /* 0x050fe400078e0286 */
[----:B------:R4:W-:Y:S04]  /*7d00*/  LDGSTS.E [R173+0x15800], [R180.64], !P4 ;  /* 0x15800000b4ad7fae */ /* 0x0009e8000e121848 */
[----:B------:R1:W-:Y:S01]  /*7d10*/  LDGSTS.E [R173+0x15a00], [R178.64], !P4 ;  /* 0x15a00000b2ad7fae */ /* 0x0003e2000e121848 */
[----:B--2---:R-:W-:-:S03]  /*7d20*/  IMAD.WIDE R174, R142, 0x4, R136 ;  /* 0x000000048eae7825 */ /* 0x004fc600078e0288 */
[----:B------:R4:W-:Y:S01]  /*7d30*/  STL.64 [R1+0x28], R180 ;  /* 0x000028b401007387 */ /* 0x0009e20000100a00 */
[----:B------:R-:W-:-:S03]  /*7d40*/  IMAD.MOV.U32 R142, RZ, RZ, 0x3f ;  /* 0x0000003fff8e7424 */ /* 0x000fc600078e00ff */
[----:B------:R2:W-:Y:S04]  /*7d50*/  LDGSTS.E [R173+0x15c00], [R176.64], !P4 ;  /* 0x15c00000b0ad7fae */ /* 0x0005e8000e121848 */
[----:B------:R1:W-:Y:S01]  /*7d60*/  STL.64 [R1+0x20], R178 ;  /* 0x000020b201007387 */ /* 0x0003e20000100a00 */
[----:B------:R-:W-:-:S03]  /*7d70*/  IADD3 R142, R142, c[0x0][0x180], RZ ;  /* 0x000060008e8e7a10 */ /* 0x000fc60007ffe0ff */
[----:B------:R2:W-:Y:S01]  /*7d80*/  LDGSTS.E [R173+0x15e00], [R174.64], !P4 ;  /* 0x15e00000aead7fae */ /* 0x0005e2000e121848 */
[----:B----4-:R-:W-:Y:S01]  /*7d90*/  IMAD.WIDE R180, R0, 0x4, R138 ;  /* 0x0000000400b47825 */ /* 0x010fe200078e028a */
[----:B------:R-:W-:Y:S02]  /*7da0*/  ISETP.GE.U32.AND P4, PT, R3, 0x7fffff80, PT ;  /* 0x7fffff800300780c */ /* 0x000fe40003f86070 */
[----:B------:R2:W-:Y:S01]  /*7db0*/  STL.64 [R1+0x570], R176 ;  /* 0x000570b001007387 */ /* 0x0005e20000100a00 */
[----:B------:R-:W-:Y:S02]  /*7dc0*/  IMAD R3, R2, 0x33, RZ ;  /* 0x0000003302037824 */ /* 0x000fe400078e02ff */
[C---:B-1----:R-:W-:Y:S01]  /*7dd0*/  IMAD.WIDE R178, R0.reuse, 0x4, R132 ;  /* 0x0000000400b27825 */ /* 0x042fe200078e0284 */
[----:B------:R1:W-:Y:S04]  /*7de0*/  STL.64 [R1+0x578], R174 ;  /* 0x000578ae01007387 */ /* 0x0003e80000100a00 */
[----:B------:R4:W-:Y:S01]  /*7df0*/  STL.64 [R1+0x580], R180 ;  /* 0x000580b401007387 */ /* 0x0009e20000100a00 */
[----:B--2---:R-:W-:-:S03]  /*7e00*/  IMAD.WIDE R176, R0, 0x4, R134 ;  /* 0x0000000400b07825 */ /* 0x004fc600078e0286 */
[----:B------:R4:W-:Y:S01]  /*7e10*/  LDGSTS.E [R173+0x17800], [R180.64], !P0 ;  /* 0x17800000b4ad7fae */ /* 0x0009e2000c121848 */
[----:B-1----:R-:W-:Y:S01]  /*7e20*/  IMAD.WIDE R174, R0, 0x4, R136 ;  /* 0x0000000400ae7825 */ /* 0x002fe200078e0288 */
[----:B------:R-:W-:Y:S02]  /*7e30*/  IADD3 R0, R252, -0x45, RZ ;  /* 0xffffffbbfc007810 */ /* 0x000fe40007ffe0ff */
[----:B------:R1:W-:Y:S04]  /*7e40*/  STL.64 [R1+0x588], R178 ;  /* 0x000588b201007387 */ /* 0x0003e80000100a00 */
[----:B------:R1:W-:Y:S01]  /*7e50*/  LDGSTS.E [R173+0x17a00], [R178.64], !P0 ;  /* 0x17a00000b2ad7fae */ /* 0x0003e2000c121848 */
[----:B----4-:R-:W-:-:S03]  /*7e60*/  IMAD.WIDE R180, R3, 0x4, R138 ;  /* 0x0000000403b47825 */ /* 0x010fc600078e028a */
[----:B------:R2:W-:Y:S04]  /*7e70*/  STL.64 [R1+0x590], R176 ;  /* 0x000590b001007387 */ /* 0x0005e80000100a00 */
[----:B------:R2:W-:Y:S01]  /*7e80*/  LDGSTS.E [R173+0x17c00], [R176.64], !P0 ;  /* 0x17c00000b0ad7fae */ /* 0x0005e2000c121848 */
[----:B-1----:R-:W-:-:S03]  /*7e90*/  IMAD.WIDE R178, R3, 0x4, R132 ;  /* 0x0000000403b27825 */ /* 0x002fc600078e0284 */
[----:B------:R1:W-:Y:S04]  /*7ea0*/  STL.64 [R1+0x598], R174 ;  /* 0x000598ae01007387 */ /* 0x0003e80000100a00 */
[----:B------:R1:W-:Y:S01]  /*7eb0*/  LDGSTS.E [R173+0x17e00], [R174.64], !P0 ;  /* 0x17e00000aead7fae */ /* 0x0003e2000c121848 */
[----:B------:R-:W-:Y:S01]  /*7ec0*/  ISETP.GE.U32.AND P0, PT, R0, 0x7fffff7c, PT ;  /* 0x7fffff7c0000780c */ /* 0x000fe20003f06070 */
[----:B------:R-:W-:Y:S02]  /*7ed0*/  IMAD R0, R2, 0x37, RZ ;  /* 0x0000003702007824 */ /* 0x000fe400078e02ff */
[C---:B--2---:R-:W-:Y:S01]  /*7ee0*/  IMAD.WIDE R176, R3.reuse, 0x4, R134 ;  /* 0x0000000403b07825 */ /* 0x044fe200078e0286 */
[----:B------:R2:W-:Y:S04]  /*7ef0*/  LDGSTS.E [R173+0x19800], [R180.64], !P3 ;  /* 0x19800000b4ad7fae */ /* 0x0005e8000d921848 */
[----:B------:R4:W-:Y:S01]  /*7f00*/  LDGSTS.E [R173+0x19a00], [R178.64], !P3 ;  /* 0x19a00000b2ad7fae */ /* 0x0009e2000d921848 */
[----:B-1----:R-:W-:Y:S01]  /*7f10*/  IMAD.WIDE R174, R3, 0x4, R136 ;  /* 0x0000000403ae7825 */ /* 0x002fe200078e0288 */
[----:B------:R-:W-:-:S02]  /*7f20*/  IADD3 R3, R252, -0x49, RZ ;  /* 0xffffffb7fc037810 */ /* 0x000fc40007ffe0ff */
[----:B------:R2:W-:Y:S04]  /*7f30*/  STL.64 [R1+0x5a0], R180 ;  /* 0x0005a0b401007387 */ /* 0x0005e80000100a00 */
[----:B------:R1:W-:Y:S04]  /*7f40*/  LDGSTS.E [R173+0x19c00], [R176.64], !P3 ;  /* 0x19c00000b0ad7fae */ /* 0x0003e8000d921848 */
[----:B------:R4:W-:Y:S04]  /*7f50*/  STL.64 [R1+0x5a8], R178 ;  /* 0x0005a8b201007387 */ /* 0x0009e80000100a00 */
[----:B------:R1:W-:Y:S01]  /*7f60*/  LDGSTS.E [R173+0x19e00], [R174.64], !P3 ;  /* 0x19e00000aead7fae */ /* 0x0003e2000d921848 */
[----:B--2---:R-:W-:Y:S01]  /*7f70*/  IMAD.WIDE R180, R0, 0x4, R138 ;  /* 0x0000000400b47825 */ /* 0x004fe200078e028a */
[----:B------:R-:W-:-:S02]  /*7f80*/  ISETP.GE.U32.AND P3, PT, R3, 0x7fffff78, PT ;  /* 0x7fffff780300780c */ /* 0x000fc40003f66070 */
[----:B------:R1:W-:Y:S01]  /*7f90*/  STL.64 [R1+0x5b0], R176 ;  /* 0x0005b0b001007387 */ /* 0x0003e20000100a00 */
[----:B------:R-:W-:Y:S02]  /*7fa0*/  IMAD R3, R2, 0x3b, RZ ;  /* 0x0000003b02037824 */ /* 0x000fe400078e02ff */
[C---:B----4-:R-:W-:Y:S01]  /*7fb0*/  IMAD.WIDE R178, R0.reuse, 0x4, R132 ;  /* 0x0000000400b27825 */ /* 0x050fe200078e0284 */
[----:B------:R2:W-:Y:S03]  /*7fc0*/  STL.64 [R1+0x5b8], R174 ;  /* 0x0005b8ae01007387 */ /* 0x0005e60000100a00 */
[----:B---3--:R-:W-:Y:S01]  /*7fd0*/  IMAD.WIDE R182, R3, 0x4, R138 ;  /* 0x0000000403b67825 */ /* 0x008fe200078e028a */
[----:B------:R3:W-:Y:S03]  /*7fe0*/  STL.64 [R1+0x5c0], R180 ;  /* 0x0005c0b401007387 */ /* 0x0007e60000100a00 */
[C---:B-1----:R-:W-:Y:S01]  /*7ff0*/  IMAD.WIDE R176, R0.reuse, 0x4, R134 ;  /* 0x0000000400b07825 */ /* 0x042fe200078e0286 */
[----:B------:R3:W-:Y:S03]  /*8000*/  LDGSTS.E [R173+0x1b800], [R180.64], !P2 ;  /* 0x1b800000b4ad7fae */ /* 0x0007e6000d121848 */
[----:B--2---:R-:W-:Y:S01]  /*8010*/  IMAD.WIDE R174, R0, 0x4, R136 ;  /* 0x0000000400ae7825 */ /* 0x004fe200078e0288 */
[----:B------:R1:W-:Y:S01]  /*8020*/  STL.64 [R1+0x5e0], R178 ;  /* 0x0005e0b201007387 */ /* 0x0003e20000100a00 */
[----:B------:R-:W-:-:S03]  /*8030*/  SHF.R.S32.HI R0, RZ, 0x6, R250 ;  /* 0x00000006ff007819 */ /* 0x000fc600000114fa */
[----:B------:R1:W-:Y:S01]  /*8040*/  LDGSTS.E [R173+0x1ba00], [R178.64], !P2 ;  /* 0x1ba00000b2ad7fae */ /* 0x0003e2000d121848 */
[----:B------:R-:W-:Y:S01]  /*8050*/  SGXT R172, R0, 0x1 ;  /* 0x0000000100ac781a */ /* 0x000fe20000000200 */
[C---:B---3--:R-:W-:Y:S02]  /*8060*/  IMAD.WIDE R180, R3.reuse, 0x4, R132 ;  /* 0x0000000403b47825 */ /* 0x048fe400078e0284 */
[----:B------:R2:W-:Y:S04]  /*8070*/  STL.64 [R1+0x5d8], R176 ;  /* 0x0005d8b001007387 */ /* 0x0005e80000100a00 */
[----:B------:R2:W-:Y:S01]  /*8080*/  LDGSTS.E [R173+0x1bc00], [R176.64], !P2 ;  /* 0x1bc00000b0ad7fae */ /* 0x0005e2000d121848 */
[----:B-1----:R-:W-:-:S03]  /*8090*/  IMAD.WIDE R178, R3, 0x4, R134 ;  /* 0x0000000403b27825 */ /* 0x002fc600078e0286 */
[----:B------:R1:W-:Y:S04]  /*80a0*/  STL.64 [R1+0x5d0], R174 ;  /* 0x0005d0ae01007387 */ /* 0x0003e80000100a00 */
[----:B------:R1:W-:Y:S01]  /*80b0*/  LDGSTS.E [R173+0x1be00], [R174.64], !P2 ;  /* 0x1be00000aead7fae */ /* 0x0003e2000d121848 */
[----:B------:R-:W-:Y:S01]  /*80c0*/  ISETP.GT.AND P2, PT, R142, 0x3f, PT ;  /* 0x0000003f8e00780c */ /* 0x000fe20003f44270 */
[----:B--2---:R-:W-:Y:S02]  /*80d0*/  IMAD.WIDE R176, R3, 0x4, R136 ;  /* 0x0000000403b07825 */ /* 0x004fe400078e0288 */
[----:B------:R2:W-:Y:S01]  /*80e0*/  STL.64 [R1+0x5c8], R182 ;  /* 0x0005c8b601007387 */ /* 0x0005e20000100a00 */
[----:B------:R-:W-:Y:S01]  /*80f0*/  SEL R0, RZ, 0x4, !P2 ;  /* 0x00000004ff007807 */ /* 0x000fe20005000000 */
[----:B------:R-:W-:-:S02]  /*8100*/  IMAD R3, R2, 0x3f, RZ ;  /* 0x0000003f02037824 */ /* 0x000fc400078e02ff */
[----:B------:R2:W-:Y:S01]  /*8110*/  LDGSTS.E [R173+0x1d800], [R182.64], !P6 ;  /* 0x1d800000b6ad7fae */ /* 0x0005e2000f121848 */
[C---:B------:R-:W-:Y:S02]  /*8120*/  ISETP.GE.AND P2, PT, R143.reuse, c[0x0][0x180], PT ;  /* 0x000060008f007a0c */ /* 0x040fe40003f46270 */
[----:B------:R-:W-:Y:S01]  /*8130*/  SHF.L.U32 R143, R143, 0x2, RZ ;  /* 0x000000028f8f7819 */ /* 0x000fe200000006ff */
[----:B------:R3:W-:Y:S01]  /*8140*/  STL.64 [R1+0x5e8], R180 ;  /* 0x0005e8b401007387 */ /* 0x0007e20000100a00 */
[----:B-1----:R-:W-:Y:S02]  /*8150*/  IADD3 R174, R252, -0x4d, RZ ;  /* 0xffffffb3fcae7810 */ /* 0x002fe40007ffe0ff */
[----:B------:R-:W-:Y:S01]  /*8160*/  SEL R0, R0, RZ, !P2 ;  /* 0x000000ff00007207 */ /* 0x000fe20005000000 */
[----:B------:R3:W-:Y:S01]  /*8170*/  LDGSTS.E [R173+0x1da00], [R180.64], !P6 ;  /* 0x1da00000b4ad7fae */ /* 0x0007e2000f121848 */
[----:B------:R-:W-:Y:S02]  /*8180*/  LOP3.LUT R172, R143, 0x110, R172, 0x78, !PT ;  /* 0x000001108fac7812 */ /* 0x000fe400078e78ac */
[----:B------:R-:W-:Y:S01]  /*8190*/  ISETP.NE.U32.AND P2, PT, R0, RZ, PT ;  /* 0x000000ff0000720c */ /* 0x000fe20003f45070 */
[----:B------:R1:W-:Y:S01]  /*81a0*/  STL.64 [R1+0x5f0], R178 ;  /* 0x0005f0b201007387 */ /* 0x0003e20000100a00 */
[----:B------:R-:W-:Y:S01]  /*81b0*/  IADD3 R0, R172, 0x100000, RZ ;  /* 0x00100000ac007810 */ /* 0x000fe20007ffe0ff */
[----:B------:R-:W-:Y:S01]  /*81c0*/  IMAD.SHL.U32 R2, R2, 0x40, RZ ;  /* 0x0000004002027824 */ /* 0x000fe200078e00ff */
[----:B------:R-:W-:Y:S01]  /*81d0*/  IADD3 R143, R252, -0x51, RZ ;  /* 0xffffffaffc8f7810 */ /* 0x000fe20007ffe0ff */
[----:B------:R1:W-:Y:S01]  /*81e0*/  LDGSTS.E [R173+0x1dc00], [R178.64], !P6 ;  /* 0x1dc00000b2ad7fae */ /* 0x0003e2000f121848 */
[----:B--2---:R-:W-:-:S02]  /*81f0*/  IMAD.MOV.U32 R182, RZ, RZ, R144 ;  /* 0x000000ffffb67224 */ /* 0x004fc400078e0090 */
[----:B------:R-:W-:Y:S01]  /*8200*/  IMAD.MOV.U32 R183, RZ, RZ, R145 ;  /* 0x000000ffffb77224 */ /* 0x000fe200078e0091 */
[----:B------:R2:W-:Y:S01]  /*8210*/  STL.64 [R1+0x5f8], R176 ;  /* 0x0005f8b001007387 */ /* 0x0005e20000100a00 */
[----:B---3--:R-:W-:-:S03]  /*8220*/  IMAD.WIDE R180, R3, 0x4, R138 ;  /* 0x0000000403b47825 */ /* 0x008fc600078e028a */
[----:B------:R2:W-:Y:S01]  /*8230*/  LDGSTS.E [R173+0x1de00], [R176.64], !P6 ;  /* 0x1de00000b0ad7fae */ /* 0x0005e2000f121848 */
[----:B------:R-:W-:Y:S01]  /*8240*/  ISETP.GE.U32.AND P6, PT, R174, 0x7fffff74, PT ;  /* 0x7fffff74ae00780c */ /* 0x000fe20003fc6070 */
[C---:B------:R-:W-:Y:S02]  /*8250*/  IMAD.WIDE R174, R3.reuse, 0x4, R136 ;  /* 0x0000000403ae7825 */ /* 0x040fe400078e0288 */
[----:B------:R-:W-:Y:S02]  /*8260*/  STL.64 [R1+0x600], R180 ;  /* 0x000600b401007387 */ /* 0x000fe40000100a00 */
[C---:B-1----:R-:W-:Y:S02]  /*8270*/  IMAD.WIDE R178, R3.reuse, 0x4, R132 ;  /* 0x0000000403b27825 */ /* 0x042fe400078e0284 */
[----:B------:R1:W-:Y:S02]  /*8280*/  LDGSTS.E [R173+0x1f800], [R180.64], !P5 ;  /* 0x1f800000b4ad7fae */ /* 0x0003e4000e921848 */
[----:B--2---:R-:W-:-:S02]  /*8290*/  IMAD.WIDE R176, R3, 0x4, R134 ;  /* 0x0000000403b07825 */ /* 0x004fc400078e0286 */
[----:B------:R2:W-:Y:S01]  /*82a0*/  STL.64 [R1+0x608], R178 ;  /* 0x000608b201007387 */ /* 0x0005e20000100a00 */
[----:B------:R-:W-:-:S03]  /*82b0*/  IADD3 R3, R172, 0x100000, RZ ;  /* 0x00100000ac037810 */ /* 0x000fc60007ffe0ff */
[----:B------:R3:W-:Y:S04]  /*82c0*/  STL.64 [R1+0x610], R176 ;  /* 0x000610b001007387 */ /* 0x0007e80000100a00 */
[----:B------:R2:W-:Y:S04]  /*82d0*/  STL.64 [R1+0x618], R174 ;  /* 0x000618ae01007387 */ /* 0x0005e80000100a00 */
[----:B------:R-:W4:Y:S04]  /*82e0*/  LDL.LU.64 R140, [R1+0x4f8] ;  /* 0x0004f800018c7983 */ /* 0x000f280000300a00 */
[----:B------:R2:W-:Y:S04]  /*82f0*/  LDGSTS.E [R173+0x1fa00], [R178.64], !P5 ;  /* 0x1fa00000b2ad7fae */ /* 0x0005e8000e921848 */
[----:B------:R1:W-:Y:S04]  /*8300*/  LDGSTS.E [R173+0x1fc00], [R176.64], !P5 ;  /* 0x1fc00000b0ad7fae */ /* 0x0003e8000e921848 */
[----:B------:R1:W-:Y:S01]  /*8310*/  LDGSTS.E [R173+0x1fe00], [R174.64], !P5 ;  /* 0x1fe00000aead7fae */ /* 0x0003e2000e921848 */
[----:B------:R-:W-:-:S02]  /*8320*/  ISETP.GE.U32.AND P5, PT, R143, 0x7fffff70, PT ;  /* 0x7fffff708f00780c */ /* 0x000fc40003fa6070 */
[C---:B------:R-:W-:Y:S01]  /*8330*/  IADD3 R143, R172.reuse, 0x100000, RZ ;  /* 0x00100000ac8f7810 */ /* 0x040fe20007ffe0ff */
[----:B--2---:R-:W2:Y:S04]  /*8340*/  LDL.LU.64 R178, [R1+0x4f0] ;  /* 0x0004f00001b27983 */ /* 0x004ea80000300a00 */
[----:B------:R-:W0:Y:S04]  /*8350*/  LDGDEPBAR ;  /* 0x00000000000079af */ /* 0x000e280000000000 */
[----:B------:R3:W-:Y:S01]  /*8360*/  LDGSTS.E [R0+-0x60000], [R130.64], P2 ;  /* 0xa000000082007fae */ /* 0x0007e20009121848 */
[----:B-1----:R-:W-:-:S03]  /*8370*/  LOP3.LUT R173, R172, 0x20, RZ, 0x3c, !PT ;  /* 0x00000020acad7812 */ /* 0x002fc600078e3cff */
[----:B------:R1:W-:Y:S04]  /*8380*/  LDGSTS.E [R3+-0x5f800], [R28.64], P2 ;  /* 0xa08000001c037fae */ /* 0x0003e80009121848 */
        /* <DEDUP_REMOVED lines=12> */
[----:B------:R3:W-:Y:S01]  /*8450*/  LDGSTS.E [R3+-0x59000], [R32.64], P2 ;  /* 0xa700000020037fae */ /* 0x0007e20009121848 */
[----:B-1----:R-:W-:-:S02]  /*8460*/  LOP3.LUT R143, R172, 0x40, RZ, 0x3c, !PT ;  /* 0x00000040ac8f7812 */ /* 0x002fc400078e3cff */
[----:B------:R-:W-:Y:S01]  /*8470*/  LOP3.LUT R172, R172, 0x60, RZ, 0x3c, !PT ;  /* 0x00000060acac7812 */ /* 0x000fe200078e3cff */
[----:B------:R1:W-:Y:S01]  /*8480*/  LDGSTS.E [R0+-0x58800], [R46.64], P2 ;  /* 0xa78000002e007fae */ /* 0x0003e20009121848 */
[----:B------:R-:W-:-:S03]  /*8490*/  IMAD.WIDE R138, R2, 0x4, R138 ;  /* 0x00000004028a7825 */ /* 0x000fc600078e028a */
[----:B---3--:R-:W4:Y:S01]  /*84a0*/  LDL.LU.64 R176, [R1+0x488] ;  /* 0x0004880001b07983 */ /* 0x008f220000300a00 */
[----:B------:R-:W-:-:S03]  /*84b0*/  IADD3 R3, R173, 0x100000, RZ ;  /* 0x00100000ad037810 */ /* 0x000fc60007ffe0ff */
[----:B------:R-:W4:Y:S01]  /*84c0*/  LDL.LU.64 R174, [R1+0x480] ;  /* 0x0004800001ae7983 */ /* 0x000f220000300a00 */
[----:B-1----:R-:W-:-:S03]  /*84d0*/  IADD3 R0, R173, 0x100000, RZ ;  /* 0x00100000ad007810 */ /* 0x002fc60007ffe0ff */
        /* <DEDUP_REMOVED lines=15> */
[----:B------:R1:W-:Y:S02]  /*85d0*/  LDGSTS.E [R0+-0x58600], [R70.64], P2 ;  /* 0xa7a0000046007fae */ /* 0x0003e40009121848 */
[----:B-1----:R-:W-:-:S02]  /*85e0*/  IADD3 R3, R143, 0x100000, RZ ;  /* 0x001000008f037810 */ /* 0x002fc40007ffe0ff */
[----:B------:R-:W-:-:S03]  /*85f0*/  IADD3 R0, R143, 0x100000, RZ ;  /* 0x001000008f007810 */ /* 0x000fc60007ffe0ff */
[----:B------:R1:W-:Y:S01]  /*8600*/  LDGSTS.E [R3+-0x5fc00], [R78.64], P2 ;  /* 0xa04000004e037fae */ /* 0x0003e20009121848 */
[----:B------:R-:W-:-:S03]  /*8610*/  IADD3 R143, R172, 0x100000, RZ ;  /* 0x00100000ac8f7810 */ /* 0x000fc60007ffe0ff */
        /* <DEDUP_REMOVED lines=33> */
[----:B------:R-:W0:Y:S04]  /*8830*/  LDGDEPBAR ;  /* 0x00000000000079af */ /* 0x000e280000000000 */
[----:B------:R-:W-:Y:S01]  /*8840*/  BAR.SYNC.DEFER_BLOCKING 0x0 ;  /* 0x0000000000007b1d */ /* 0x000fe20000010000 */
[----:B------:R-:W-:-:S04]  /*8850*/  IMAD.WIDE R132, R2, 0x4, R132 ;  /* 0x0000000402847825 */ /* 0x000fc800078e0284 */
[C---:B------:R-:W-:Y:S01]  /*8860*/  IMAD.WIDE R134, R2.reuse, 0x4, R134 ;  /* 0x0000000402867825 */ /* 0x040fe200078e0286 */
[----:B------:R-:W3:Y:S03]  /*8870*/  LDL.LU.64 R172, [R1+0x478] ;  /* 0x0004780001ac7983 */ /* 0x000ee60000300a00 */
[----:B------:R-:W-:Y:S01]  /*8880*/  IMAD.WIDE R136, R2, 0x4, R136 ;  /* 0x0000000402887825 */ /* 0x000fe200078e0288 */
[----:B------:R-:W3:Y:S01]  /*8890*/  LDL.LU.64 R248, [R1+0x470] ;  /* 0x0004700001f87983 */ /* 0x000ee20000300a00 */
[----:B------:R-:W-:-:S03]  /*88a0*/  ISETP.GT.AND P2, PT, R142, 0x7f, PT ;  /* 0x0000007f8e00780c */ /* 0x000fc60003f44270 */
[----:B------:R2:W-:Y:S01]  /*88b0*/  STL.64 [R1+0xb38], R138 ;  /* 0x000b388a01007387 */ /* 0x0005e20000100a00 */
[----:B-1----:R-:W-:Y:S02]  /*88c0*/  SEL R0, RZ, 0x4, P1 ;  /* 0x00000004ff007807 */ /* 0x002fe40000800000 */
[----:B------:R-:W-:Y:S01]  /*88d0*/  IADD3 R142, R252, -0x59, RZ ;  /* 0xffffffa7fc8e7810 */ /* 0x000fe20007ffe0ff */
[----:B------:R1:W-:Y:S04]  /*88e0*/  STL.64 [R1+0xb30], R132 ;  /* 0x000b308401007387 */ /* 0x0003e80000100a00 */
[----:B------:R4:W-:Y:S01]  /*88f0*/  STL.64 [R1+0xb28], R134 ;  /* 0x000b288601007387 */ /* 0x0009e20000100a00 */
[----:B------:R-:W-:-:S03]  /*8900*/  SEL R0, R0, RZ, P2 ;  /* 0x000000ff00007207 */ /* 0x000fc60001000000 */
[----:B------:R1:W-:Y:S01]  /*8910*/  STL.64 [R1+0xb20], R136 ;  /* 0x000b208801007387 */ /* 0x0003e20000100a00 */
[----:B------:R-:W-:-:S03]  /*8920*/  ISETP.GE.U32.AND P2, PT, R142, 0x7fffff68, PT ;  /* 0x7fffff688e00780c */ /* 0x000fc60003f46070 */
[----:B------:R-:W3:Y:S04]  /*8930*/  LDL.LU.64 R180, [R1+0x408] ;  /* 0x0004080001b47983 */ /* 0x000ee80000300a00 */
[----:B------:R-:W-:Y:S01]  /*8940*/  @!PT LDS RZ, [RZ] ;  /* 0x00000000fffff984 */ /* 0x000fe20000000800 */
[----:B------:R-:W-:Y:S01]  /*8950*/  @!PT LDS RZ, [RZ] ;  /* 0x00000000fffff984 */ /* 0x000fe20000000800 */
[----:B------:R-:W-:Y:S01]  /*8960*/  @!PT LDS RZ, [RZ] ;  /* 0x00000000fffff984 */ /* 0x000fe20000000800 */
[----:B------:R2:W-:Y:S04]  /*8970*/  LDGSTS.E [R251+0x20000], [R138.64], !P4 ;  /* 0x200000008afb7fae */ /* 0x0005e8000e121848 */
[----:B------:R1:W-:Y:S04]  /*8980*/  LDGSTS.E [R251+0x20200], [R132.64], !P4 ;  /* 0x2020000084fb7fae */ /* 0x0003e8000e121848 */
[----:B------:R4:W-:Y:S04]  /*8990*/  LDGSTS.E [R251+0x20400], [R134.64], !P4 ;  /* 0x2040000086fb7fae */ /* 0x0009e8000e121848 */
[----:B------:R-:W3:Y:S01]  /*89a0*/  LDL.LU.64 R144, [R1+0x400] ;  /* 0x0004000001907983 */ /* 0x000ee20000300a00 */
[----:B--2---:R-:W-:-:S03]  /*89b0*/  IMAD.WIDE R138, R2, 0x4, R184 ;  /* 0x00000004028a7825 */ /* 0x004fc600078e02b8 */
[----:B------:R2:W-:Y:S01]  /*89c0*/  LDGSTS.E [R251+0x20600], [R136.64], !P4 ;  /* 0x2060000088fb7fae */ /* 0x0005e2000e121848 */
[----:B-1----:R-:W-:-:S03]  /*89d0*/  IMAD.WIDE R132, R2, 0x4, R178 ;  /* 0x0000000402847825 */ /* 0x002fc600078e02b2 */
[----:B------:R-:W3:Y:S01]  /*89e0*/  LDL.LU.64 R142, [R1+0x3f8] ;  /* 0x0003f800018e7983 */ /* 0x000ee20000300a00 */
[----:B----4-:R-:W-:-:S03]  /*89f0*/  IMAD.WIDE R134, R2, 0x4, R140 ;  /* 0x0000000402867825 */ /* 0x010fc600078e028c */
[----:B------:R-:W4:Y:S01]  /*8a00*/  LDL.LU.64 R140, [R1+0x3f0] ;  /* 0x0003f000018c7983 */ /* 0x000f220000300a00 */
[----:B--2---:R-:W-:-:S03]  /*8a10*/  IMAD.WIDE R136, R2, 0x4, R182 ;  /* 0x0000000402887825 */ /* 0x004fc600078e02b6 */
[----:B------:R1:W-:Y:S04]  /*8a20*/  STL.64 [R1+0xab8], R138 ;  /* 0x000ab88a01007387 */ /* 0x0003e80000100a00 */
[----:B------:R2:W-:Y:S04]  /*8a30*/  STL.64 [R1+0xab0], R136 ;  /* 0x000ab08801007387 */ /* 0x0005e80000100a00 */
[----:B------:R3:W-:Y:S04]  /*8a40*/  STL.64 [R1+0xaa8], R134 ;  /* 0x000aa88601007387 */ /* 0x0007e80000100a00 */
[----:B------:R1:W-:Y:S04]  /*8a50*/  STL.64 [R1+0xaa0], R132 ;  /* 0x000aa08401007387 */ /* 0x0003e80000100a00 */
[----:B------:R-:W4:Y:S04]  /*8a60*/  LDL.LU.64 R178, [R1+0x388] ;  /* 0x0003880001b27983 */ /* 0x000f280000300a00 */
[----:B------:R1:W-:Y:S04]  /*8a70*/  LDGSTS.E [R251+0x22000], [R138.64], !P0 ;  /* 0x220000008afb7fae */ /* 0x0003e8000c121848 */
[----:B------:R2:W-:Y:S04]  /*8a80*/  LDGSTS.E [R251+0x22200], [R136.64], !P0 ;  /* 0x2220000088fb7fae */ /* 0x0005e8000c121848 */
[----:B------:R3:W-:Y:S01]  /*8a90*/  LDGSTS.E [R251+0x22400], [R134.64], !P0 ;  /* 0x2240000086fb7fae */ /* 0x0007e2000c121848 */
[----:B-1----:R-:W-:-:S03]  /*8aa0*/  IMAD.WIDE R138, R2, 0x4, R176 ;  /* 0x00000004028a7825 */ /* 0x002fc600078e02b0 */
[----:B------:R1:W-:Y:S01]  /*8ab0*/  LDGSTS.E [R251+0x22600], [R132.64], !P0 ;  /* 0x2260000084fb7fae */ /* 0x0003e2000c121848 */
[----:B--2---:R-:W-:-:S03]  /*8ac0*/  IMAD.WIDE R136, R2, 0x4, R174 ;  /* 0x0000000402887825 */ /* 0x004fc600078e02ae */
[----:B------:R-:W2:Y:S04]  /*8ad0*/  LDL.LU.64 R184, [R1+0x380] ;  /* 0x0003800001b87983 */ /* 0x000ea80000300a00 */
[----:B------:R-:W2:Y:S04]  /*8ae0*/  LDL.LU.64 R176, [R1+0x378] ;  /* 0x0003780001b07983 */ /* 0x000ea80000300a00 */
[----:B------:R1:W-:Y:S04]  /*8af0*/  STL.64 [R1+0xa38], R138 ;  /* 0x000a388a01007387 */ /* 0x0003e80000100a00 */
[----:B------:R-:W2:Y:S04]  /*8b00*/  LDL.LU.64 R174, [R1+0x370] ;  /* 0x0003700001ae7983 */ /* 0x000ea80000300a00 */
[----:B------:R1:W-:Y:S04]  /*8b10*/  STL.64 [R1+0xa30], R136 ;  /* 0x000a308801007387 */ /* 0x0003e80000100a00 */
[----:B------:R1:W-:Y:S04]  /*8b20*/  LDGSTS.E [R251+0x24000], [R138.64], !P3 ;  /* 0x240000008afb7fae */ /* 0x0003e8000d921848 */
[----:B------:R1:W-:Y:S01]  /*8b30*/  LDGSTS.E [R251+0x24200], [R136.64], !P3 ;  /* 0x2420000088fb7fae */ /* 0x0003e2000d921848 */
[----:B---3--:R-:W-:-:S04]  /*8b40*/  IMAD.WIDE R134, R2, 0x4, R172 ;  /* 0x0000000402867825 */ /* 0x008fc800078e02ac */
[C---:B-1----:R-:W-:Y:S01]  /*8b50*/  IMAD.WIDE R132, R2.reuse, 0x4, R248 ;  /* 0x0000000402847825 */ /* 0x042fe200078e02f8 */
[----:B------:R1:W-:Y:S04]  /*8b60*/  STL.64 [R1+0xa28], R134 ;  /* 0x000a288601007387 */ /* 0x0003e80000100a00 */
[----:B------:R4:W-:Y:S04]  /*8b70*/  STL.64 [R1+0xa20], R132 ;  /* 0x000a208401007387 */ /* 0x0009e80000100a00 */
[----:B------:R-:W3:Y:S04]  /*8b80*/  LDL.LU.64 R172, [R1+0x308] ;  /* 0x0003080001ac7983 */ /* 0x000ee80000300a00 */
[----:B------:R1:W-:Y:S04]  /*8b90*/  LDGSTS.E [R251+0x24400], [R134.64], !P3 ;  /* 0x2440000086fb7fae */ /* 0x0003e8000d921848 */
[----:B------:R-:W3:Y:S01]  /*8ba0*/  LDL.LU.64 R248, [R1+0x300] ;  /* 0x0003000001f87983 */ /* 0x000ee20000300a00 */
[----:B------:R-:W-:-:S03]  /*8bb0*/  IMAD.WIDE R138, R2, 0x4, R180 ;  /* 0x00000004028a7825 */ /* 0x000fc600078e02b4 */
[----:B------:R4:W-:Y:S04]  /*8bc0*/  LDGSTS.E [R251+0x24600], [R132.64], !P3 ;  /* 0x2460000084fb7fae */ /* 0x0009e8000d921848 */
[----:B------:R1:W-:Y:S01]  /*8bd0*/  LDGSTS.E [R251+0x26000], [R138.64], !P6 ;  /* 0x260000008afb7fae */ /* 0x0003e2000f121848 */
[----:B------:R-:W-:-:S03]  /*8be0*/  IMAD.WIDE R136, R2, 0x4, R144 ;  /* 0x0000000402887825 */ /* 0x000fc600078e0290 */
[----:B------:R-:W3:Y:S04]  /*8bf0*/  LDL.LU.64 R144, [R1+0x2f8] ;  /* 0x0002f80001907983 */ /* 0x000ee80000300a00 */
[----:B------:R4:W-:Y:S01]  /*8c00*/  STL.64 [R1+0x9b8], R138 ;  /* 0x0009b88a01007387 */ /* 0x0009e20000100a00 */
[----:B-1----:R-:W-:-:S03]  /*8c10*/  IMAD.WIDE R134, R2, 0x4, R142 ;  /* 0x0000000402867825 */ /* 0x002fc600078e028e */
[----:B------:R-:W3:Y:S01]  /*8c20*/  LDL.LU.64 R142, [R1+0x2f0] ;  /* 0x0002f000018e7983 */ /* 0x000ee20000300a00 */
[----:B----4-:R-:W-:-:S03]  /*8c30*/  IMAD.WIDE R132, R2, 0x4, R140 ;  /* 0x0000000402847825 */ /* 0x010fc600078e028c */
[----:B------:R2:W-:Y:S04]  /*8c40*/  STL.64 [R1+0x9b0], R136 ;  /* 0x0009b08801007387 */ /* 0x0005e80000100a00 */
[----:B------:R1:W-:Y:S04]  /*8c50*/  STL.64 [R1+0x9a8], R134 ;  /* 0x0009a88601007387 */ /* 0x0003e80000100a00 */
[----:B------:R4:W-:Y:S04]  /*8c60*/  STL.64 [R1+0x9a0], R132 ;  /* 0x0009a08401007387 */ /* 0x0009e80000100a00 */
[----:B------:R-:W3:Y:S04]  /*8c70*/  LDL.LU.64 R140, [R1+0x288] ;  /* 0x00028800018c7983 */ /* 0x000ee80000300a00 */
[----:B------:R-:W3:Y:S01]  /*8c80*/  LDL.LU.64 R182, [R1+0x280] ;  /* 0x0002800001b67983 */ /* 0x000ee20000300a00 */
[----:B------:R-:W-:-:S03]  /*8c90*/  IMAD.WIDE R138, R2, 0x4, R178 ;  /* 0x00000004028a7825 */ /* 0x000fc600078e02b2 */
[----:B------:R-:W3:Y:S04]  /*8ca0*/  LDL.LU.64 R180, [R1+0x278] ;  /* 0x0002780001b47983 */ /* 0x000ee80000300a00 */
[----:B------:R-:W3:Y:S01]  /*8cb0*/  LDL.LU.64 R178, [R1+0x270] ;  /* 0x0002700001b27983 */ /* 0x000ee20000300a00 */
[----:B------:R-:W-:-:S03]  /*8cc0*/  IADD3 R3, R252, -0x55, RZ ;  /* 0xffffffabfc037810 */ /* 0x000fc60007ffe0ff */
[----:B------:R2:W-:Y:S01]  /*8cd0*/  LDGSTS.E [R251+0x26200], [R136.64], !P6 ;  /* 0x2620000088fb7fae */ /* 0x0005e2000f121848 */
[----:B------:R-:W-:-:S03]  /*8ce0*/  ISETP.GE.U32.AND P1, PT, R3, 0x7fffff6c, PT ;  /* 0x7fffff6c0300780c */ /* 0x000fc60003f26070 */
[----:B------:R1:W-:Y:S04]  /*8cf0*/  LDGSTS.E [R251+0x26400], [R134.64], !P6 ;  /* 0x2640000086fb7fae */ /* 0x0003e8000f121848 */
[----:B------:R4:W-:Y:S01]  /*8d00*/  LDGSTS.E [R251+0x26600], [R132.64], !P6 ;  /* 0x2660000084fb7fae */ /* 0x0009e2000f121848 */
[----:B--2---:R-:W-:-:S03]  /*8d10*/  IMAD.WIDE R136, R2, 0x4, R184 ;  /* 0x0000000402887825 */ /* 0x004fc600078e02b8 */
[----:B------:R3:W-:Y:S01]  /*8d20*/  STL.64 [R1+0x920], R138 ;  /* 0x0009208a01007387 */ /* 0x0007e20000100a00 */
[----:B-1----:R-:W-:-:S03]  /*8d30*/  IMAD.WIDE R134, R2, 0x4, R176 ;  /* 0x0000000402867825 */ /* 0x002fc600078e02b0 */
[----:B------:R1:W-:Y:S04]  /*8d40*/  STL.64 [R1+0x910], R136 ;  /* 0x0009108801007387 */ /* 0x0003e80000100a00 */
[----:B------:R3:W-:Y:S01]  /*8d50*/  LDGSTS.E [R251+0x28000], [R138.64], !P5 ;  /* 0x280000008afb7fae */ /* 0x0007e2000e921848 */
[----:B----4-:R-:W-:-:S03]  /*8d60*/  IMAD.WIDE R132, R2, 0x4, R174 ;  /* 0x0000000402847825 */ /* 0x010fc600078e02ae */
[----:B------:R2:W-:Y:S04]  /*8d70*/  STL.64 [R1+0x908], R134 ;  /* 0x0009088601007387 */ /* 0x0005e80000100a00 */
[----:B------:R4:W-:Y:S04]  /*8d80*/  STL.64 [R1+0x900], R132 ;  /* 0x0009008401007387 */ /* 0x0009e80000100a00 */
[----:B------:R-:W3:Y:S04]  /*8d90*/  LDL.LU.64 R176, [R1+0x208] ;  /* 0x0002080001b07983 */ /* 0x000ee80000300a00 */
[----:B------:R1:W-:Y:S04]  /*8da0*/  LDGSTS.E [R251+0x28200], [R136.64], !P5 ;  /* 0x2820000088fb7fae */ /* 0x0003e8000e921848 */
[----:B------:R-:W3:Y:S04]  /*8db0*/  LDL.LU.64 R174, [R1+0x200] ;  /* 0x0002000001ae7983 */ /* 0x000ee80000300a00 */
[----:B------:R2:W-:Y:S04]  /*8dc0*/  LDGSTS.E [R251+0x28400], [R134.64], !P5 ;  /* 0x2840000086fb7fae */ /* 0x0005e8000e921848 */
[----:B------:R4:W-:Y:S01]  /*8dd0*/  LDGSTS.E [R251+0x28600], [R132.64], !P5 ;  /* 0x2860000084fb7fae */ /* 0x0009e2000e921848 */
[----:B---3--:R-:W-:-:S03]  /*8de0*/  IMAD.WIDE R138, R2, 0x4, R172 ;  /* 0x00000004028a7825 */ /* 0x008fc600078e02ac */
[----:B------:R-:W3:Y:S04]  /*8df0*/  LDL.LU.64 R172, [R1+0x1f8] ;  /* 0x0001f80001ac7983 */ /* 0x000ee80000300a00 */
[----:B------:R2:W-:Y:S01]  /*8e00*/  STL.64 [R1+0x8b8], R138 ;  /* 0x0008b88a01007387 */ /* 0x0005e20000100a00 */
[----:B-1----:R-:W-:-:S03]  /*8e10*/  IMAD.WIDE R136, R2, 0x4, R248 ;  /* 0x0000000402887825 */ /* 0x002fc600078e02f8 */
[----:B------:R-:W3:Y:S04]  /*8e20*/  LDL.LU.64 R248, [R1+0x1f0] ;  /* 0x0001f00001f87983 */ /* 0x000ee80000300a00 */
[----:B------:R1:W-:Y:S04]  /*8e30*/  STL.64 [R1+0x8b0], R136 ;  /* 0x0008b08801007387 */ /* 0x0003e80000100a00 */
[----:B------:R1:W-:Y:S04]  /*8e40*/  LDGSTS.E [R251+0x2a000], [R138.64], !P1 ;  /* 0x2a0000008afb7fae */ /* 0x0003e8000c921848 */
[----:B------:R1:W-:Y:S01]  /*8e50*/  LDGSTS.E [R251+0x2a200], [R136.64], !P1 ;  /* 0x2a20000088fb7fae */ /* 0x0003e2000c921848 */
[----:B--2---:R-:W-:-:S04]  /*8e60*/  IMAD.WIDE R134, R2, 0x4, R144 ;  /* 0x0000000402867825 */ /* 0x004fc800078e0290 */
[C---:B----4-:R-:W-:Y:S01]  /*8e70*/  IMAD.WIDE R132, R2.reuse, 0x4, R142 ;  /* 0x0000000402847825 */ /* 0x050fe200078e028e */
[----:B------:R2:W-:Y:S04]  /*8e80*/  STL.64 [R1+0x8a8], R134 ;  /* 0x0008a88601007387 */ /* 0x0005e80000100a00 */
[----:B------:R4:W-:Y:S04]  /*8e90*/  STL.64 [R1+0x8a0], R132 ;  /* 0x0008a08401007387 */ /* 0x0009e80000100a00 */
[----:B------:R2:W-:Y:S04]  /*8ea0*/  LDGSTS.E [R251+0x2a400], [R134.64], !P1 ;  /* 0x2a40000086fb7fae */ /* 0x0005e8000c921848 */
[----:B------:R-:W3:Y:S01]  /*8eb0*/  LDL.LU.64 R144, [R1+0x188] ;  /* 0x0001880001907983 */ /* 0x000ee20000300a00 */
[----:B-1----:R-:W-:-:S03]  /*8ec0*/  IMAD.WIDE R138, R2, 0x4, R140 ;  /* 0x00000004028a7825 */ /* 0x002fc600078e028c */
[----:B------:R4:W-:Y:S01]  /*8ed0*/  LDGSTS.E [R251+0x2a600], [R132.64], !P1 ;  /* 0x2a60000084fb7fae */ /* 0x0009e2000c921848 */
[----:B------:R-:W-:-:S03]  /*8ee0*/  IMAD.WIDE R136, R2, 0x4, R182 ;  /* 0x0000000402887825 */ /* 0x000fc600078e02b6 */
[----:B------:R-:W3:Y:S01]  /*8ef0*/  LDL.LU.64 R142, [R1+0x180] ;  /* 0x00018000018e7983 */ /* 0x000ee20000300a00 */
[----:B--2---:R-:W-:-:S03]  /*8f00*/  IMAD.WIDE R134, R2, 0x4, R180 ;  /* 0x0000000402867825 */ /* 0x004fc600078e02b4 */
[----:B------:R-:W2:Y:S01]  /*8f10*/  LDL.LU.64 R140, [R1+0x178] ;  /* 0x00017800018c7983 */ /* 0x000ea20000300a00 */
[----:B----4-:R-:W-:-:S03]  /*8f20*/  IMAD.WIDE R132, R2, 0x4, R178 ;  /* 0x0000000402847825 */ /* 0x010fc600078e02b2 */
[----:B------:R-:W-:Y:S04]  /*8f30*/  STL.64 [R1+0x858], R138 ;  /* 0x0008588a01007387 */ /* 0x000fe80000100a00 */
[----:B------:R1:W-:Y:S04]  /*8f40*/  STL.64 [R1+0x850], R136 ;  /* 0x0008508801007387 */ /* 0x0003e80000100a00 */
[----:B------:R4:W-:Y:S04]  /*8f50*/  LDGSTS.E [R251+0x2c000], [R138.64], !P2 ;  /* 0x2c0000008afb7fae */ /* 0x0009e8000d121848 */
[----:B------:R1:W-:Y:S04]  /*8f60*/  STL.64 [R1+0x848], R134 ;  /* 0x0008488601007387 */ /* 0x0003e80000100a00 */
[----:B------:R1:W-:Y:S04]  /*8f70*/  LDGSTS.E [R251+0x2c200], [R136.64], !P2 ;  /* 0x2c20000088fb7fae */ /* 0x0003e8000d121848 */
[----:B------:R4:W-:Y:S01]  /*8f80*/  STL.64 [R1+0x840], R132 ;  /* 0x0008408401007387 */ /* 0x0009e20000100a00 */
[----:B------:R-:W-:-:S03]  /*8f90*/  IADD3 R3, R252, -0x5d, RZ ;  /* 0xffffffa3fc037810 */ /* 0x000fc60007ffe0ff */
[----:B------:R4:W-:Y:S04]  /*8fa0*/  LDGSTS.E [R251+0x2c400], [R134.64], !P2 ;  /* 0x2c40000086fb7fae */ /* 0x0009e8000d121848 */
[----:B-1----:R-:W2:Y:S01]  /*8fb0*/  LDL.LU.64 R136, [R1+0x170] ;  /* 0x0001700001887983 */ /* 0x002ea20000300a00 */
[----:B------:R-:W-:Y:S02]  /*8fc0*/  ISETP.GE.U32.AND P4, PT, R3, 0x7fffff64, PT ;  /* 0x7fffff640300780c */ /* 0x000fe40003f86070 */
[----:B------:R-:W-:Y:S01]  /*8fd0*/  IADD3 R3, R252, -0x61, RZ ;  /* 0xffffff9ffc037810 */ /* 0x000fe20007ffe0ff */
[----:B----4-:R-:W2:Y:S01]  /*8fe0*/  LDL.LU.64 R138, [R1+0x108] ;  /* 0x00010800018a7983 */ /* 0x010ea20000300a00 */
[----:B------:R-:W-:-:S03]  /*8ff0*/  IMAD.WIDE R178, R2, 0x4, R176 ;  /* 0x0000000402b27825 */ /* 0x000fc600078e02b0 */
[----:B------:R1:W-:Y:S04]  /*9000*/  LDGSTS.E [R251+0x2c600], [R132.64], !P2 ;  /* 0x2c60000084fb7fae */ /* 0x0003e8000d121848 */
[----:B------:R-:W2:Y:S01]  /*9010*/  LDL.LU.64 R134, [R1+0x100] ;  /* 0x0001000001867983 */ /* 0x000ea20000300a00 */
[C---:B------:R-:W-:Y:S01]  /*9020*/  IMAD.WIDE R176, R2.reuse, 0x4, R174 ;  /* 0x0000000402b07825 */ /* 0x040fe200078e02ae */
[----:B------:R-:W-:Y:S02]  /*9030*/  ISETP.GE.U32.AND P0, PT, R3, 0x7fffff60, PT ;  /* 0x7fffff600300780c */ /* 0x000fe40003f06070 */
[----:B------:R3:W-:Y:S04]  /*9040*/  LDGSTS.E [R251+0x2e000], [R178.64], !P4 ;  /* 0x2e000000b2fb7fae */ /* 0x0007e8000e121848 */
[----:B-1----:R-:W2:Y:S04]  /*9050*/  LDL.LU.64 R132, [R1+0xf8] ;  /* 0x0000f80001847983 */ /* 0x002ea80000300a00 */
[----:B------:R1:W-:Y:S04]  /*9060*/  STL.64 [R1+0x800], R178 ;  /* 0x000800b201007387 */ /* 0x0003e80000100a00 */
[----:B------:R-:W2:Y:S04]  /*9070*/  LDL.LU.64 R186, [R1+0xf0] ;  /* 0x0000f00001ba7983 */ /* 0x000ea80000300a00 */
[----:B------:R1:W-:Y:S04]  /*9080*/  STL.64 [R1+0x7f8], R176 ;  /* 0x0007f8b001007387 */ /* 0x0003e80000100a00 */
[----:B------:R1:W-:Y:S01]  /*9090*/  LDGSTS.E [R251+0x2e200], [R176.64], !P4 ;  /* 0x2e200000b0fb7fae */ /* 0x0003e2000e121848 */
[----:B---3--:R-:W-:-:S04]  /*90a0*/  IMAD.WIDE R174, R2, 0x4, R172 ;  /* 0x0000000402ae7825 */ /* 0x008fc800078e02ac */
[C---:B------:R-:W-:Y:S01]  /*90b0*/  IMAD.WIDE R172, R2.reuse, 0x4, R248 ;  /* 0x0000000402ac7825 */ /* 0x040fe200078e02f8 */
[----:B------:R3:W-:Y:S04]  /*90c0*/  STL.64 [R1+0x7f0], R174 ;  /* 0x0007f0ae01007387 */ /* 0x0007e80000100a00 */
[----:B------:R1:W-:Y:S04]  /*90d0*/  STL.64 [R1+0x7e8], R172 ;  /* 0x0007e8ac01007387 */ /* 0x0003e80000100a00 */
[----:B------:R-:W4:Y:S04]  /*90e0*/  LDL.LU.64 R184, [R1+0x88] ;  /* 0x0000880001b87983 */ /* 0x000f280000300a00 */
[----:B------:R-:W4:Y:S04]  /*90f0*/  LDL.LU.64 R182, [R1+0x80] ;  /* 0x0000800001b67983 */ /* 0x000f280000300a00 */
[----:B------:R-:W4:Y:S04]  /*9100*/  LDL.LU.64 R180, [R1+0x78] ;  /* 0x0000780001b47983 */ /* 0x000f280000300a00 */
[----:B-1----:R-:W4:Y:S04]  /*9110*/  LDL.LU.64 R178, [R1+0x70] ;  /* 0x0000700001b27983 */ /* 0x002f280000300a00 */
[----:B------:R-:W4:Y:S04]  /*9120*/  LDL.LU.64 R176, [R1+0x18] ;  /* 0x0000180001b07983 */ /* 0x000f280000300a00 */
[----:B------:R3:W-:Y:S04]  /*9130*/  LDGSTS.E [R251+0x2e400], [R174.64], !P4 ;  /* 0x2e400000aefb7fae */ /* 0x0007e8000e121848 */
[----:B------:R1:W-:Y:S01]  /*9140*/  LDGSTS.E [R251+0x2e600], [R172.64], !P4 ;  /* 0x2e600000acfb7fae */ /* 0x0003e2000e121848 */
[----:B------:R-:W-:-:S05]  /*9150*/  IMAD.WIDE R144, R2, 0x4, R144 ;  /* 0x0000000402907825 */ /* 0x000fca00078e0290 */
[----:B------:R1:W-:Y:S01]  /*9160*/  STL.64 [R1+0x7a0], R144 ;  /* 0x0007a09001007387 */ /* 0x0003e20000100a00 */
[----:B------:R-:W-:-:S03]  /*9170*/  IMAD.WIDE R142, R2, 0x4, R142 ;  /* 0x00000004028e7825 */ /* 0x000fc600078e028e */
[----:B---3--:R-:W3:Y:S01]  /*9180*/  LDL.LU.64 R174, [R1+0x10] ;  /* 0x0000100001ae7983 */ /* 0x008ee20000300a00 */
[----:B--2---:R-:W-:-:S03]  /*9190*/  IMAD.WIDE R140, R2, 0x4, R140 ;  /* 0x00000004028c7825 */ /* 0x004fc600078e028c */
[----:B------:R2:W-:Y:S04]  /*91a0*/  STL.64 [R1+0x798], R142 ;  /* 0x0007988e01007387 */ /* 0x0005e80000100a00 */
[----:B-1----:R-:W3:Y:S04]  /*91b0*/  LDL.LU.64 R172, [R1+0x8] ;  /* 0x0000080001ac7983 */ /* 0x002ee80000300a00 */
[----:B------:R1:W-:Y:S04]  /*91c0*/  STL.64 [R1+0x790], R140 ;  /* 0x0007908c01007387 */ /* 0x0003e80000100a00 */
[----:B------:R-:W3:Y:S04]  /*91d0*/  LDL.LU.64 R248, [R1] ;  /* 0x0000000001f87983 */ /* 0x000ee80000300a00 */
[----:B------:R1:W-:Y:S04]  /*91e0*/  LDGSTS.E [R251+0x30000], [R144.64], !P0 ;  /* 0x3000000090fb7fae */ /* 0x0003e8000c121848 */
[----:B------:R2:W-:Y:S04]  /*91f0*/  LDGSTS.E [R251+0x30200], [R142.64], !P0 ;  /* 0x302000008efb7fae */ /* 0x0005e8000c121848 */
[----:B------:R2:W-:Y:S04]  /*9200*/  LDGSTS.E [R251+0x30400], [R140.64], !P0 ;  /* 0x304000008cfb7fae */ /* 0x0005e8000c121848 */
[----:B-1----:R-:W3:Y:S01]  /*9210*/  LDL.LU.64 R144, [R1+0x1478] ;  /* 0x0014780001907983 */ /* 0x002ee20000300a00 */
[----:B------:R-:W-:-:S03]  /*9220*/  IMAD.WIDE R136, R2, 0x4, R136 ;  /* 0x0000000402887825 */ /* 0x000fc600078e0288 */
[----:B--2---:R-:W2:Y:S04]  /*9230*/  LDL.LU.64 R142, [R1+0x1470] ;  /* 0x00147000018e7983 */ /* 0x004ea80000300a00 */
[----:B------:R1:W-:Y:S04]  /*9240*/  STL.64 [R1+0x788], R136 ;  /* 0x0007888801007387 */ /* 0x0003e80000100a00 */
[----:B------:R-:W2:Y:S01]  /*9250*/  LDL.LU.64 R140, [R1+0x1468] ;  /* 0x00146800018c7983 */ /* 0x000ea20000300a00 */
[----:B------:R-:W-:Y:S01]  /*9260*/  IADD3 R3, R252, -0x65, RZ ;  /* 0xffffff9bfc037810 */ /* 0x000fe20007ffe0ff */
[----:B------:R-:W-:-:S02]  /*9270*/  IMAD.WIDE R138, R2, 0x4, R138 ;  /* 0x00000004028a7825 */ /* 0x000fc400078e028a */
[----:B------:R1:W-:Y:S01]  /*9280*/  LDGSTS.E [R251+0x30600], [R136.64], !P0 ;  /* 0x3060000088fb7fae */ /* 0x0003e2000c121848 */
[----:B------:R-:W-:Y:S02]  /*9290*/  ISETP.GE.U32.AND P3, PT, R3, 0x7fffff5c, PT ;  /* 0x7fffff5c0300780c */ /* 0x000fe40003f66070 */
[----:B------:R-:W-:-:S04]  /*92a0*/  IADD3 R3, R252, -0x69, RZ ;  /* 0xffffff97fc037810 */ /* 0x000fc80007ffe0ff */
[----:B------:R-:W-:Y:S02]  /*92b0*/  ISETP.GE.U32.AND P6, PT, R3, 0x7fffff58, PT ;  /* 0x7fffff580300780c */ /* 0x000fe40003fc6070 */
[----:B------:R-:W-:Y:S01]  /*92c0*/  IADD3 R3, R252, -0x6d, RZ ;  /* 0xffffff93fc037810 */ /* 0x000fe20007ffe0ff */
[----:B-1----:R-:W-:-:S03]  /*92d0*/  IMAD.WIDE R136, R2, 0x4, R134 ;  /* 0x0000000402887825 */ /* 0x002fc600078e0286 */
[----:B------:R-:W-:Y:S01]  /*92e0*/  ISETP.GE.U32.AND P5, PT, R3, 0x7fffff54, PT ;  /* 0x7fffff540300780c */ /* 0x000fe20003fa6070 */
[----:B------:R4:W-:Y:S01]  /*92f0*/  STL.64 [R1+0x740], R138 ;  /* 0x0007408a01007387 */ /* 0x0009e20000100a00 */
[----:B------:R-:W-:-:S03]  /*9300*/  IMAD.WIDE R134, R2, 0x4, R132 ;  /* 0x0000000402867825 */ /* 0x000fc600078e0284 */
[----:B------:R4:W-:Y:S01]  /*9310*/  LDGSTS.E [R251+0x32000], [R138.64], !P3 ;  /* 0x320000008afb7fae */ /* 0x0009e2000d921848 */
[----:B------:R-:W-:-:S03]  /*9320*/  IMAD.WIDE R132, R2, 0x4, R186 ;  /* 0x0000000402847825 */ /* 0x000fc600078e02ba */
[----:B------:R1:W-:Y:S04]  /*9330*/  STL.64 [R1+0x738], R136 ;  /* 0x0007388801007387 */ /* 0x0003e80000100a00 */
[----:B------:R1:W-:Y:S01]  /*9340*/  LDGSTS.E [R251+0x32200], [R136.64], !P3 ;  /* 0x3220000088fb7fae */ /* 0x0003e2000d921848 */
[----:B------:R-:W-:-:S03]  /*9350*/  IADD3 R3, R252, -0x71, RZ ;  /* 0xffffff8ffc037810 */ /* 0x000fc60007ffe0ff */
[----:B------:R1:W-:Y:S04]  /*9360*/  STL.64 [R1+0x730], R134 ;  /* 0x0007308601007387 */ /* 0x0003e80000100a00 */
[----:B------:R1:W-:Y:S04]  /*9370*/  LDGSTS.E [R251+0x32400], [R134.64], !P3 ;  /* 0x3240000086fb7fae */ /* 0x0003e8000d921848 */
[----:B------:R1:W-:Y:S04]  /*9380*/  STL.64 [R1+0x728], R132 ;  /* 0x0007288401007387 */ /* 0x0003e80000100a00 */
[----:B------:R1:W-:Y:S01]  /*9390*/  LDGSTS.E [R251+0x32600], [R132.64], !P3 ;  /* 0x3260000084fb7fae */ /* 0x0003e2000d921848 */
[----:B------:R-:W-:-:S02]  /*93a0*/  ISETP.GE.U32.AND P1, PT, R3, 0x7fffff50, PT ;  /* 0x7fffff500300780c */ /* 0x000fc40003f26070 */
[----:B------:R-:W-:-:S04]  /*93b0*/  IADD3 R3, R252, -0x75, RZ ;  /* 0xffffff8bfc037810 */ /* 0x000fc80007ffe0ff */
[----:B------:R-:W-:Y:S01]  /*93c0*/  ISETP.GE.U32.AND P2, PT, R3, 0x7fffff4c, PT ;  /* 0x7fffff4c0300780c */ /* 0x000fe20003f46070 */
[----:B----4-:R-:W-:-:S04]  /*93d0*/  IMAD.WIDE R138, R2, 0x4, R184 ;  /* 0x00000004028a7825 */ /* 0x010fc800078e02b8 */
[C---:B-1----:R-:W-:Y:S01]  /*93e0*/  IMAD.WIDE R136, R2.reuse, 0x4, R182 ;  /* 0x0000000402887825 */ /* 0x042fe200078e02b6 */
[----:B------:R1:W-:Y:S03]  /*93f0*/  STL.64 [R1+0x6e8], R138 ;  /* 0x0006e88a01007387 */ /* 0x0003e60000100a00 */
[C---:B------:R-:W-:Y:S01]  /*9400*/  IMAD.WIDE R134, R2.reuse, 0x4, R180 ;  /* 0x0000000402867825 */ /* 0x040fe200078e02b4 */
[----:B------:R1:W-:Y:S03]  /*9410*/  LDGSTS.E [R251+0x34000], [R138.64], !P6 ;  /* 0x340000008afb7fae */ /* 0x0003e6000f121848 */
[C---:B------:R-:W-:Y:S01]  /*9420*/  IMAD.WIDE R132, R2.reuse, 0x4, R178 ;  /* 0x0000000402847825 */ /* 0x040fe200078e02b2 */
[----:B------:R3:W-:Y:S04]  /*9430*/  STL.64 [R1+0x6e0], R136 ;  /* 0x0006e08801007387 */ /* 0x0007e80000100a00 */
[----:B------:R3:W-:Y:S01]  /*9440*/  LDGSTS.E [R251+0x34200], [R136.64], !P6 ;  /* 0x3420000088fb7fae */ /* 0x0007e2000f121848 */
[----:B-1----:R-:W-:-:S03]  /*9450*/  IMAD.WIDE R138, R2, 0x4, R176 ;  /* 0x00000004028a7825 */ /* 0x002fc600078e02b0 */
[----:B------:R1:W-:Y:S04]  /*9460*/  STL.64 [R1+0x6d8], R134 ;  /* 0x0006d88601007387 */ /* 0x0003e80000100a00 */
[----:B------:R1:W-:Y:S04]  /*9470*/  LDGSTS.E [R251+0x34400], [R134.64], !P6 ;  /* 0x3440000086fb7fae */ /* 0x0003e8000f121848 */
[----:B------:R4:W-:Y:S04]  /*9480*/  STL.64 [R1+0x6d0], R132 ;  /* 0x0006d08401007387 */ /* 0x0009e80000100a00 */
[----:B------:R4:W-:Y:S01]  /*9490*/  LDGSTS.E [R251+0x34600], [R132.64], !P6 ;  /* 0x3460000084fb7fae */ /* 0x0009e2000f121848 */
[----:B---3--:R-:W-:-:S03]  /*94a0*/  IMAD.WIDE R136, R2, 0x4, R174 ;  /* 0x0000000402887825 */ /* 0x008fc600078e02ae */
[----:B------:R-:W-:Y:S04]  /*94b0*/  STL.64 [R1+0x690], R138 ;  /* 0x0006908a01007387 */ /* 0x000fe80000100a00 */
[----:B------:R3:W-:Y:S01]  /*94c0*/  LDGSTS.E [R251+0x36000], [R138.64], !P5 ;  /* 0x360000008afb7fae */ /* 0x0007e2000e921848 */
[----:B-1----:R-:W-:-:S03]  /*94d0*/  IMAD.WIDE R134, R2, 0x4, R172 ;  /* 0x0000000402867825 */ /* 0x002fc600078e02ac */
[----:B------:R-:W-:Y:S04]  /*94e0*/  STL.64 [R1+0x688], R136 ;  /* 0x0006888801007387 */ /* 0x000fe80000100a00 */
[----:B------:R2:W-:Y:S01]  /*94f0*/  LDGSTS.E [R251+0x36200], [R136.64], !P5 ;  /* 0x3620000088fb7fae */ /* 0x0005e2000e921848 */
[----:B----4-:R-:W-:-:S03]  /*9500*/  IMAD.WIDE R132, R2, 0x4, R248 ;  /* 0x0000000402847825 */ /* 0x010fc600078e02f8 */
[----:B------:R1:W-:Y:S04]  /*9510*/  STL.64 [R1+0x680], R134 ;  /* 0x0006808601007387 */ /* 0x0003e80000100a00 */
[----:B------:R1:W-:Y:S04]  /*9520*/  LDGSTS.E [R251+0x36400], [R134.64], !P5 ;  /* 0x3640000086fb7fae */ /* 0x0003e8000e921848 */
[----:B------:R4:W-:Y:S04]  /*9530*/  STL.64 [R1+0x678], R132 ;  /* 0x0006788401007387 */ /* 0x0009e80000100a00 */
[----:B------:R4:W-:Y:S01]  /*9540*/  LDGSTS.E [R251+0x36600], [R132.64], !P5 ;  /* 0x3660000084fb7fae */ /* 0x0009e2000e921848 */
[----:B-1----:R-:W-:-:S04]  /*9550*/  IMAD.WIDE R134, R2, 0x4, R144 ;  /* 0x0000000402867825 */ /* 0x002fc800078e0290 */
[----:B--2---:R-:W-:-:S04]  /*9560*/  IMAD.WIDE R136, R2, 0x4, R142 ;  /* 0x0000000402887825 */ /* 0x004fc800078e028e */
[----:B----4-:R-:W-:-:S04]  /*9570*/  IMAD.WIDE R132, R2, 0x4, R146 ;  /* 0x0000000402847825 */ /* 0x010fc800078e0292 */
[----:B---3--:R-:W-:-:S05]  /*9580*/  IMAD.WIDE R138, R2, 0x4, R140 ;  /* 0x00000004028a7825 */ /* 0x008fca00078e028c */
[----:B------:R1:W-:Y:S04]  /*9590*/  STL.64 [R1+0x638], R138 ;  /* 0x0006388a01007387 */ /* 0x0003e80000100a00 */
[----:B------:R2:W-:Y:S04]  /*95a0*/  STL.64 [R1+0x630], R136 ;  /* 0x0006308801007387 */ /* 0x0005e80000100a00 */
[----:B------:R3:W-:Y:S04]  /*95b0*/  STL.64 [R1+0x628], R134 ;  /* 0x0006288601007387 */ /* 0x0007e80000100a00 */
[----:B------:R2:W-:Y:S04]  /*95c0*/  STL.64 [R1+0x620], R132 ;  /* 0x0006208401007387 */ /* 0x0005e80000100a00 */
[----:B------:R1:W-:Y:S04]  /*95d0*/  LDGSTS.E [R251+0x38000], [R138.64], !P1 ;  /* 0x380000008afb7fae */ /* 0x0003e8000c921848 */
[----:B------:R-:W4:Y:S04]  /*95e0*/  LDL.LU.64 R176, [R1+0x558] ;  /* 0x0005580001b07983 */ /* 0x000f280000300a00 */
[----:B------:R2:W-:Y:S04]  /*95f0*/  LDGSTS.E [R251+0x38200], [R136.64], !P1 ;  /* 0x3820000088fb7fae */ /* 0x0005e8000c921848 */
[----:B------:R-:W4:Y:S04]  /*9600*/  LDL.LU.64 R174, [R1+0x568] ;  /* 0x0005680001ae7983 */ /* 0x000f280000300a00 */
[----:B------:R3:W-:Y:S01]  /*9610*/  LDGSTS.E [R251+0x38400], [R134.64], !P1 ;  /* 0x3840000086fb7fae */ /* 0x0007e2000c921848 */
[----:B-1----:R-:W-:-:S03]  /*9620*/  IMAD.WIDE R138, R2, 0x4, R148 ;  /* 0x00000004028a7825 */ /* 0x002fc600078e0294 */
[----:B------:R1:W-:Y:S01]  /*9630*/  LDGSTS.E [R251+0x38600], [R132.64], !P1 ;  /* 0x3860000084fb7fae */ /* 0x0003e2000c921848 */
[----:B--2---:R-:W-:-:S03]  /*9640*/  IMAD.WIDE R136, R2, 0x4, R150 ;  /* 0x0000000402887825 */ /* 0x004fc600078e0296 */
[----:B------:R2:W-:Y:S01]  /*9650*/  LDGSTS.E [R251+0x3a000], [R138.64], !P2 ;  /* 0x3a0000008afb7fae */ /* 0x0005e2000d121848 */
[----:B---3--:R-:W-:-:S03]  /*9660*/  IMAD.WIDE R134, R2, 0x4, R152 ;  /* 0x0000000402867825 */ /* 0x008fc600078e0298 */
[----:B------:R2:W-:Y:S01]  /*9670*/  LDGSTS.E [R251+0x3a200], [R136.64], !P2 ;  /* 0x3a20000088fb7fae */ /* 0x0005e2000d121848 */
[----:B------:R-:W-:-:S03]  /*9680*/  IMAD.WIDE R152, R2, 0x4, R158 ;  /* 0x0000000402987825 */ /* 0x000fc600078e029e */
[----:B------:R2:W-:Y:S04]  /*9690*/  LDGSTS.E [R251+0x3a400], [R134.64], !P2 ;  /* 0x3a40000086fb7fae */ /* 0x0005e8000d121848 */
[----:B------:R-:W3:Y:S01]  /*96a0*/  LDL.LU.64 R158, [R1+0x560] ;  /* 0x00056000019e7983 */ /* 0x000ee20000300a00 */
[----:B-1----:R-:W-:-:S03]  /*96b0*/  IMAD.WIDE R132, R2, 0x4, R154 ;  /* 0x0000000402847825 */ /* 0x002fc600078e029a */
[----:B------:R-:W3:Y:S04]  /*96c0*/  LDL.LU.64 R186, [R1+0x550] ;  /* 0x0005500001ba7983 */ /* 0x000ee80000300a00 */
[----:B------:R-:W3:Y:S04]  /*96d0*/  LDL.LU.64 R184, [R1+0x4e8] ;  /* 0x0004e80001b87983 */ /* 0x000ee80000300a00 */
[----:B------:R-:W3:Y:S04]  /*96e0*/  LDL.LU.64 R172, [R1+0x4e0] ;  /* 0x0004e00001ac7983 */ /* 0x000ee80000300a00 */
[----:B------:R2:W-:Y:S04]  /*96f0*/  LDGSTS.E [R251+0x3a600], [R132.64], !P2 ;  /* 0x3a60000084fb7fae */ /* 0x0005e8000d121848 */
[----:B------:R-:W3:Y:S04]  /*9700*/  LDL.LU.64 R248, [R1+0x4d8] ;  /* 0x0004d80001f87983 */ /* 0x000ee80000300a00 */
[----:B--2---:R-:W4:Y:S01]  /*9710*/  LDL.LU.64 R250, [R1+0x4d0] ;  /* 0x0004d00001fa7983 */ /* 0x004f220000300a00 */
[----:B------:R-:W-:-:S03]  /*9720*/  IMAD.WIDE R154, R2, 0x4, R156 ;  /* 0x00000004029a7825 */ /* 0x000fc600078e029c */
[----:B------:R-:W1:Y:S01]  /*9730*/  S2R R157, SR_TID.X ;  /* 0x00000000009d7919 */ /* 0x000e620000002100 */
[----:B------:R-:W-:Y:S01]  /*9740*/  IADD3 R3, R252, -0x79, RZ ;  /* 0xffffff87fc037810 */ /* 0x000fe20007ffe0ff */
[----:B------:R-:W-:Y:S02]  /*9750*/  IMAD.WIDE R150, R2, 0x4, R160 ;  /* 0x0000000402967825 */ /* 0x000fe400078e02a0 */
[----:B------:R-:W4:Y:S01]  /*9760*/  LDL.LU.64 R182, [R1+0x468] ;  /* 0x0004680001b67983 */ /* 0x000f220000300a00 */
[----:B------:R-:W-:Y:S02]  /*9770*/  ISETP.GE.U32.AND P4, PT, R3, 0x7fffff48, PT ;  /* 0x7fffff480300780c */ /* 0x000fe40003f86070 */
[----:B------:R-:W-:Y:S01]  /*9780*/  IADD3 R3, R252, -0x7d, RZ ;  /* 0xffffff83fc037810 */ /* 0x000fe20007ffe0ff */
[----:B------:R-:W-:Y:S01]  /*9790*/  IMAD.WIDE R148, R2, 0x4, R162 ;  /* 0x0000000402947825 */ /* 0x000fe200078e02a2 */
[----:B------:R-:W4:Y:S02]  /*97a0*/  LDL.LU.64 R180, [R1+0x460] ;  /* 0x0004600001b47983 */ /* 0x000f240000300a00 */
[----:B------:R-:W-:-:S02]  /*97b0*/  ISETP.GE.U32.AND P0, PT, R3, 0x7fffff44, PT ;  /* 0x7fffff440300780c */ /* 0x000fc40003f06070 */
[----:B------:R-:W-:Y:S01]  /*97c0*/  IADD3 R3, R252, -0x42, RZ ;  /* 0xffffffbefc037810 */ /* 0x000fe20007ffe0ff */
[----:B------:R-:W-:Y:S01]  /*97d0*/  IMAD.WIDE R146, R2, 0x4, R164 ;  /* 0x0000000402927825 */ /* 0x000fe200078e02a4 */
[----:B------:R-:W4:Y:S02]  /*97e0*/  LDL.LU.64 R178, [R1+0x458] ;  /* 0x0004580001b27983 */ /* 0x000f240000300a00 */
[----:B------:R-:W-:Y:S02]  /*97f0*/  ISETP.GE.U32.AND P3, PT, R3, 0x7fffff7f, PT ;  /* 0x7fffff7f0300780c */ /* 0x000fe40003f66070 */
[C---:B-1----:R-:W-:Y:S02]  /*9800*/  LOP3.LUT R160, R157.reuse, 0x7f, RZ, 0xc0, !PT ;  /* 0x0000007f9da07812 */ /* 0x042fe400078ec0ff */
[----:B------:R-:W-:-:S03]  /*9810*/  LOP3.LUT R157, R157, 0x7f, RZ, 0xc0, !PT ;  /* 0x0000007f9d9d7812 */ /* 0x000fc600078ec0ff */
[----:B------:R-:W-:Y:S02]  /*9820*/  IMAD.SHL.U32 R161, R160, 0x4, RZ ;  /* 0x00000004a0a17824 */ /* 0x000fe400078e00ff */
[----:B------:R-:W-:Y:S02]  /*9830*/  IMAD.SHL.U32 R157, R157, 0x4, RZ ;  /* 0x000000049d9d7824 */ /* 0x000fe400078e00ff */
[C---:B------:R-:W-:Y:S01]  /*9840*/  IMAD.WIDE R144, R2.reuse, 0x4, R166 ;  /* 0x0000000402907825 */ /* 0x040fe200078e02a6 */
[----:B------:R1:W-:Y:S03]  /*9850*/  LDGSTS.E [R161+0x3c000], [R154.64], !P4 ;  /* 0x3c0000009aa17fae */ /* 0x0003e6000e121848 */
[----:B------:R-:W-:Y:S01]  /*9860*/  IMAD.WIDE R142, R2, 0x4, R168 ;  /* 0x00000004028e7825 */ /* 0x000fe200078e02a8 */
[----:B------:R1:W-:Y:S01]  /*9870*/  LDGSTS.E [R161+0x3c200], [R152.64], !P4 ;  /* 0x3c20000098a17fae */ /* 0x0003e2000e121848 */
[----:B------:R-:W-:-:S02]  /*9880*/  LOP3.LUT R157, R157, 0x20, RZ, 0x3c, !PT ;  /* 0x000000209d9d7812 */ /* 0x000fc400078e3cff */
[C---:B------:R-:W-:Y:S01]  /*9890*/  IMAD.WIDE R140, R2.reuse, 0x4, R170 ;  /* 0x00000004028c7825 */ /* 0x040fe200078e02aa */
[----:B------:R1:W-:Y:S04]  /*98a0*/  LDGSTS.E [R161+0x3c400], [R150.64], !P4 ;  /* 0x3c40000096a17fae */ /* 0x0003e8000e121848 */
[----:B------:R1:W-:Y:S04]  /*98b0*/  LDGSTS.E [R161+0x3c600], [R148.64], !P4 ;  /* 0x3c60000094a17fae */ /* 0x0003e8000e121848 */
[----:B------:R1:W-:Y:S04]  /*98c0*/  LDGSTS.E [R161+0x3e000], [R146.64], !P0 ;  /* 0x3e00000092a17fae */ /* 0x0003e8000c121848 */
[----:B------:R1:W-:Y:S04]  /*98d0*/  LDGSTS.E [R161+0x3e200], [R144.64], !P0 ;  /* 0x3e20000090a17fae */ /* 0x0003e8000c121848 */
[----:B------:R1:W-:Y:S04]  /*98e0*/  LDGSTS.E [R161+0x3e400], [R142.64], !P0 ;  /* 0x3e4000008ea17fae */ /* 0x0003e8000c121848 */
[----:B------:R1:W-:Y:S01]  /*98f0*/  LDGSTS.E [R161+0x3e600], [R140.64], !P0 ;  /* 0x3e6000008ca17fae */ /* 0x0003e2000c121848 */
[----:B----4-:R-:W-:-:S04]  /*9900*/  IMAD.WIDE R162, R2, 0x4, R176 ;  /* 0x0000000402a27825 */ /* 0x010fc800078e02b0 */
[----:B------:R-:W-:-:S05]  /*9910*/  IMAD.WIDE R174, R2, 0x4, R174 ;  /* 0x0000000402ae7825 */ /* 0x000fca00078e02ae */
[----:B------:R4:W-:Y:S04]  /*9920*/  STL.64 [R1+0xb18], R174 ;  /* 0x000b18ae01007387 */ /* 0x0009e80000100a00 */
[----:B------:R-:W2:Y:S04]  /*9930*/  LDL.LU.64 R176, [R1+0x450] ;  /* 0x0004500001b07983 */ /* 0x000ea80000300a00 */
[----:B------:R4:W-:Y:S01]  /*9940*/  LDGSTS.E [R157+0x20800], [R174.64], !P3 ;  /* 0x20800000ae9d7fae */ /* 0x0009e2000d921848 */
[----:B---3--:R-:W-:-:S04]  /*9950*/  IMAD.WIDE R164, R2, 0x4, R158 ;  /* 0x0000000402a47825 */ /* 0x008fc800078e029e */
[C---:B------:R-:W-:Y:S01]  /*9960*/  IMAD.WIDE R158, R2.reuse, 0x4, R186 ;  /* 0x00000004029e7825 */ /* 0x040fe200078e02ba */
[----:B------:R3:W-:Y:S03]  /*9970*/  STL.64 [R1+0xb10], R164 ;  /* 0x000b10a401007387 */ /* 0x0007e60000100a00 */
[C---:B------:R-:W-:Y:S01]  /*9980*/  IMAD.WIDE R168, R2.reuse, 0x4, R184 ;  /* 0x0000000402a87825 */ /* 0x040fe200078e02b8 */
[----:B------:R1:W-:Y:S04]  /*9990*/  STL.64 [R1+0xb08], R162 ;  /* 0x000b08a201007387 */ /* 0x0003e80000100a00 */
[----:B------:R3:W-:Y:S01]  /*99a0*/  LDGSTS.E [R157+0x20a00], [R164.64], !P3 ;  /* 0x20a00000a49d7fae */ /* 0x0007e2000d921848 */
[----:B------:R-:W-:-:S03]  /*99b0*/  IMAD.WIDE R166, R2, 0x4, R172 ;  /* 0x0000000402a67825 */ /* 0x000fc600078e02ac */
[----:B------:R1:W-:Y:S04]  /*99c0*/  STL.64 [R1+0xb00], R158 ;  /* 0x000b009e01007387 */ /* 0x0003e80000100a00 */
[----:B------:R1:W-:Y:S04]  /*99d0*/  LDGSTS.E [R157+0x20c00], [R162.64], !P3 ;  /* 0x20c00000a29d7fae */ /* 0x0003e8000d921848 */
[----:B----4-:R-:W4:Y:S01]  /*99e0*/  LDL.LU.64 R174, [R1+0x3e8] ;  /* 0x0003e80001ae7983 */ /* 0x010f220000300a00 */
[----:B---3--:R-:W-:-:S03]  /*99f0*/  IMAD.WIDE R164, R2, 0x4, R248 ;  /* 0x0000000402a47825 */ /* 0x008fc600078e02f8 */
[----:B------:R3:W-:Y:S01]  /*9a00*/  LDGSTS.E [R157+0x20e00], [R158.64], !P3 ;  /* 0x20e000009e9d7fae */ /* 0x0007e2000d921848 */
[----:B-1----:R-:W-:-:S03]  /*9a10*/  IMAD.WIDE R162, R2, 0x4, R250 ;  /* 0x0000000402a27825 */ /* 0x002fc600078e02fa */
[----:B---3--:R-:W2:Y:S04]  /*9a20*/  LDL.LU.64 R158, [R1+0x3e0] ;  /* 0x0003e000019e7983 */ /* 0x008ea80000300a00 */
[----:B------:R-:W2:Y:S04]  /*9a30*/  LDL.LU.64 R186, [R1+0x3d8] ;  /* 0x0003d80001ba7983 */ /* 0x000ea80000300a00 */
[----:B------:R1:W-:Y:S04]  /*9a40*/  STL.64 [R1+0xa98], R168 ;  /* 0x000a98a801007387 */ /* 0x0003e80000100a00 */
[----:B------:R-:W2:Y:S04]  /*9a50*/  LDL.LU.64 R172, [R1+0x3d0] ;  /* 0x0003d00001ac7983 */ /* 0x000ea80000300a00 */
[----:B------:R1:W-:Y:S04]  /*9a60*/  STL.64 [R1+0xa90], R166 ;  /* 0x000a90a601007387 */ /* 0x0003e80000100a00 */
[----:B------:R1:W-:Y:S04]  /*9a70*/  STL.64 [R1+0xa88], R164 ;  /* 0x000a88a401007387 */ /* 0x0003e80000100a00 */
[----:B------:R2:W-:Y:S04]  /*9a80*/  STL.64 [R1+0xa80], R162 ;  /* 0x000a80a201007387 */ /* 0x0005e80000100a00 */
[----:B------:R-:W2:Y:S04]  /*9a90*/  LDL.LU.64 R248, [R1+0x368] ;  /* 0x0003680001f87983 */ /* 0x000ea80000300a00 */
[----:B------:R-:W2:Y:S01]  /*9aa0*/  LDL.LU.64 R250, [R1+0x360] ;  /* 0x0003600001fa7983 */ /* 0x000ea20000300a00 */
[----:B------:R-:W-:-:S03]  /*9ab0*/  IADD3 R3, R252, -0x46, RZ ;  /* 0xffffffbafc037810 */ /* 0x000fc60007ffe0ff */
[----:B------:R-:W2:Y:S01]  /*9ac0*/  LDL.LU.64 R184, [R1+0x358] ;  /* 0x0003580001b87983 */ /* 0x000ea20000300a00 */
[----:B------:R-:W-:Y:S02]  /*9ad0*/  ISETP.GE.U32.AND P6, PT, R3, 0x7fffff7b, PT ;  /* 0x7fffff7b0300780c */ /* 0x000fe40003fc6070 */
[----:B------:R-:W-:-:S04]  /*9ae0*/  IADD3 R3, R252, -0x4a, RZ ;  /* 0xffffffb6fc037810 */ /* 0x000fc80007ffe0ff */
[----:B------:R-:W-:Y:S02]  /*9af0*/  ISETP.GE.U32.AND P5, PT, R3, 0x7fffff77, PT ;  /* 0x7fffff770300780c */ /* 0x000fe40003fa6070 */
[----:B------:R-:W-:-:S05]  /*9b00*/  IADD3 R3, R252, -0x4e, RZ ;  /* 0xffffffb2fc037810 */ /* 0x000fca0007ffe0ff */
[----:B------:R1:W-:Y:S01]  /*9b10*/  LDGSTS.E [R157+0x22800], [R168.64], !P6 ;  /* 0x22800000a89d7fae */ /* 0x0003e2000f121848 */
[----:B------:R-:W-:-:S03]  /*9b20*/  ISETP.GE.U32.AND P1, PT, R3, 0x7fffff73, PT ;  /* 0x7fffff730300780c */ /* 0x000fc60003f26070 */
[----:B------:R1:W-:Y:S04]  /*9b30*/  LDGSTS.E [R157+0x22a00], [R166.64], !P6 ;  /* 0x22a00000a69d7fae */ /* 0x0003e8000f121848 */
[----:B------:R1:W-:Y:S02]  /*9b40*/  LDGSTS.E [R157+0x22c00], [R164.64], !P6 ;  /* 0x22c00000a49d7fae */ /* 0x0003e4000f121848 */
[C---:B-1----:R-:W-:Y:S02]  /*9b50*/  IMAD.WIDE R168, R2.reuse, 0x4, R182 ;  /* 0x0000000402a87825 */ /* 0x042fe400078e02b6 */
[----:B------:R2:W-:Y:S02]  /*9b60*/  LDGSTS.E [R157+0x22e00], [R162.64], !P6 ;  /* 0x22e00000a29d7fae */ /* 0x0005e4000f121848 */
[----:B------:R-:W-:-:S02]  /*9b70*/  IMAD.WIDE R166, R2, 0x4, R180 ;  /* 0x0000000402a67825 */ /* 0x000fc400078e02b4 */
[----:B------:R-:W-:Y:S02]  /*9b80*/  STL.64 [R1+0xa18], R168 ;  /* 0x000a18a801007387 */ /* 0x000fe40000100a00 */
[C---:B------:R-:W-:Y:S02]  /*9b90*/  IMAD.WIDE R164, R2.reuse, 0x4, R178 ;  /* 0x0000000402a47825 */ /* 0x040fe400078e02b2 */
[----:B------:R-:W2:Y:S04]  /*9ba0*/  LDL.LU.64 R182, [R1+0x350] ;  /* 0x0003500001b67983 */ /* 0x000ea80000300a00 */
[----:B------:R4:W-:Y:S04]  /*9bb0*/  STL.64 [R1+0xa10], R166 ;  /* 0x000a10a601007387 */ /* 0x0009e80000100a00 */
[----:B------:R2:W-:Y:S04]  /*9bc0*/  STL.64 [R1+0xa08], R164 ;  /* 0x000a08a401007387 */ /* 0x0005e80000100a00 */
[----:B------:R1:W-:Y:S04]  /*9bd0*/  LDGSTS.E [R157+0x24800], [R168.64], !P5 ;  /* 0x24800000a89d7fae */ /* 0x0003e8000e921848 */
[----:B------:R4:W-:Y:S04]  /*9be0*/  LDGSTS.E [R157+0x24a00], [R166.64], !P5 ;  /* 0x24a00000a69d7fae */ /* 0x0009e8000e921848 */
[----:B------:R2:W-:Y:S02]  /*9bf0*/  LDGSTS.E [R157+0x24c00], [R164.64], !P5 ;  /* 0x24c00000a49d7fae */ /* 0x0005e4000e921848 */
[----:B--2---:R-:W-:-:S05]  /*9c00*/  IMAD.WIDE R162, R2, 0x4, R176 ;  /* 0x0000000402a27825 */ /* 0x004fca00078e02b0 */
[----:B------:R2:W-:Y:S04]  /*9c10*/  STL.64 [R1+0xa00], R162 ;  /* 0x000a00a201007387 */ /* 0x0005e80000100a00 */
[----:B------:R-:W3:Y:S04]  /*9c20*/  LDL.LU.64 R180, [R1+0x2e8] ;  /* 0x0002e80001b47983 */ /* 0x000ee80000300a00 */
[----:B------:R-:W3:Y:S04]  /*9c30*/  LDL.LU.64 R178, [R1+0x2e0] ;  /* 0x0002e00001b27983 */ /* 0x000ee80000300a00 */
[----:B------:R1:W-:Y:S04]  /*9c40*/  LDGSTS.E [R157+0x24e00], [R162.64], !P5 ;  /* 0x24e00000a29d7fae */ /* 0x0003e8000e921848 */
[----:B------:R-:W3:Y:S01]  /*9c50*/  LDL.LU.64 R176, [R1+0x2d8] ;  /* 0x0002d80001b07983 */ /* 0x000ee20000300a00 */
[----:B----4-:R-:W-:-:S03]  /*9c60*/  IMAD.WIDE R166, R2, 0x4, R174 ;  /* 0x0000000402a67825 */ /* 0x010fc600078e02ae */
[----:B------:R-:W4:Y:S04]  /*9c70*/  LDL.LU.64 R174, [R1+0x2d0] ;  /* 0x0002d00001ae7983 */ /* 0x000f280000300a00 */
[----:B------:R1:W-:Y:S04]  /*9c80*/  STL.64 [R1+0x998], R166 ;  /* 0x000998a601007387 */ /* 0x0003e80000100a00 */
[----:B------:R2:W-:Y:S02]  /*9c90*/  LDGSTS.E [R157+0x26800], [R166.64], !P1 ;  /* 0x26800000a69d7fae */ /* 0x0005e4000c921848 */
[----:B--2---:R-:W-:-:S04]  /*9ca0*/  IMAD.WIDE R164, R2, 0x4, R158 ;  /* 0x0000000402a47825 */ /* 0x004fc800078e029e */
[C---:B-1----:R-:W-:Y:S01]  /*9cb0*/  IMAD.WIDE R162, R2.reuse, 0x4, R186 ;  /* 0x0000000402a27825 */ /* 0x042fe200078e02ba */
[----:B------:R-:W-:Y:S03]  /*9cc0*/  STL.64 [R1+0x990], R164 ;  /* 0x000990a401007387 */ /* 0x000fe60000100a00 */
[C---:B------:R-:W-:Y:S01]  /*9cd0*/  IMAD.WIDE R158, R2.reuse, 0x4, R172 ;  /* 0x00000004029e7825 */ /* 0x040fe200078e02ac */
[----:B------:R-:W-:Y:S04]  /*9ce0*/  STL.64 [R1+0x988], R162 ;  /* 0x000988a201007387 */ /* 0x000fe80000100a00 */
[----:B------:R1:W-:Y:S04]  /*9cf0*/  LDGSTS.E [R157+0x26a00], [R164.64], !P1 ;  /* 0x26a00000a49d7fae */ /* 0x0003e8000c921848 */
[----:B------:R2:W-:Y:S04]  /*9d00*/  STL.64 [R1+0x980], R158 ;  /* 0x0009809e01007387 */ /* 0x0005e80000100a00 */
[----:B------:R1:W-:Y:S01]  /*9d10*/  LDGSTS.E [R157+0x26c00], [R162.64], !P1 ;  /* 0x26c00000a29d7fae */ /* 0x0003e2000c921848 */
[----:B------:R-:W-:-:S03]  /*9d20*/  IMAD.WIDE R168, R2, 0x4, R248 ;  /* 0x0000000402a87825 */ /* 0x000fc600078e02f8 */
[----:B------:R-:W4:Y:S04]  /*9d30*/  LDL.LU.64 R172, [R1+0x268] ;  /* 0x0002680001ac7983 */ /* 0x000f280000300a00 */
[----:B------:R2:W-:Y:S01]  /*9d40*/  LDGSTS.E [R157+0x26e00], [R158.64], !P1 ;  /* 0x26e000009e9d7fae */ /* 0x0005e2000c921848 */
[----:B------:R-:W-:-:S03]  /*9d50*/  IMAD.WIDE R166, R2, 0x4, R250 ;  /* 0x0000000402a67825 */ /* 0x000fc600078e02fa */
[----:B--2---:R-:W3:Y:S04]  /*9d60*/  LDL.LU.64 R158, [R1+0x260] ;  /* 0x00026000019e7983 */ /* 0x004ee80000300a00 */
[----:B------:R-:W3:Y:S04]  /*9d70*/  LDL.LU.64 R248, [R1+0x258] ;  /* 0x0002580001f87983 */ /* 0x000ee80000300a00 */
[----:B------:R3:W-:Y:S04]  /*9d80*/  STL.64 [R1+0x8f8], R168 ;  /* 0x0008f8a801007387 */ /* 0x0007e80000100a00 */
[----:B------:R-:W3:Y:S01]  /*9d90*/  LDL.LU.64 R250, [R1+0x250] ;  /* 0x0002500001fa7983 */ /* 0x000ee20000300a00 */
[----:B------:R-:W-:-:S04]  /*9da0*/  IADD3 R3, R252, -0x52, RZ ;  /* 0xffffffaefc037810 */ /* 0x000fc80007ffe0ff */
[----:B------:R-:W-:Y:S02]  /*9db0*/  ISETP.GE.U32.AND P2, PT, R3, 0x7fffff6f, PT ;  /* 0x7fffff6f0300780c */ /* 0x000fe40003f46070 */
[----:B------:R-:W-:Y:S01]  /*9dc0*/  IADD3 R3, R252, -0x56, RZ ;  /* 0xffffffaafc037810 */ /* 0x000fe20007ffe0ff */
[----:B-1----:R-:W-:-:S03]  /*9dd0*/  IMAD.WIDE R164, R2, 0x4, R184 ;  /* 0x0000000402a47825 */ /* 0x002fc600078e02b8 */
[----:B------:R-:W-:Y:S01]  /*9de0*/  ISETP.GE.U32.AND P4, PT, R3, 0x7fffff6b, PT ;  /* 0x7fffff6b0300780c */ /* 0x000fe20003f86070 */
[C---:B------:R-:W-:Y:S01]  /*9df0*/  IMAD.WIDE R162, R2.reuse, 0x4, R182 ;  /* 0x0000000402a27825 */ /* 0x040fe200078e02b6 */
[----:B------:R1:W-:Y:S05]  /*9e00*/  STL.64 [R1+0x8f0], R166 ;  /* 0x0008f0a601007387 */ /* 0x0003ea0000100a00 */
[----:B------:R3:W-:Y:S04]  /*9e10*/  LDGSTS.E [R157+0x28800], [R168.64], !P2 ;  /* 0x28800000a89d7fae */ /* 0x0007e8000d121848 */
[----:B------:R1:W-:Y:S04]  /*9e20*/  STL.64 [R1+0x8e8], R164 ;  /* 0x0008e8a401007387 */ /* 0x0003e80000100a00 */
[----:B------:R1:W-:Y:S04]  /*9e30*/  LDGSTS.E [R157+0x28a00], [R166.64], !P2 ;  /* 0x28a00000a69d7fae */ /* 0x0003e8000d121848 */
[----:B------:R4:W-:Y:S04]  /*9e40*/  STL.64 [R1+0x8e0], R162 ;  /* 0x0008e0a201007387 */ /* 0x0009e80000100a00 */
[----:B------:R1:W-:Y:S04]  /*9e50*/  LDGSTS.E [R157+0x28c00], [R164.64], !P2 ;  /* 0x28c00000a49d7fae */ /* 0x0003e8000d121848 */
[----:B------:R-:W3:Y:S04]  /*9e60*/  LDL.LU.64 R186, [R1+0x1e8] ;  /* 0x0001e80001ba7983 */ /* 0x000ee80000300a00 */
[----:B------:R4:W-:Y:S04]  /*9e70*/  LDGSTS.E [R157+0x28e00], [R162.64], !P2 ;  /* 0x28e00000a29d7fae */ /* 0x0009e8000d121848 */
[----:B------:R-:W3:Y:S04]  /*9e80*/  LDL.LU.64 R184, [R1+0x1e0] ;  /* 0x0001e00001b87983 */ /* 0x000ee80000300a00 */
[----:B------:R-:W3:Y:S02]  /*9e90*/  LDL.LU.64 R182, [R1+0x1d8] ;  /* 0x0001d80001b67983 */ /* 0x000ee40000300a00 */
[----:B---3--:R-:W-:-:S04]  /*9ea0*/  IMAD.WIDE R168, R2, 0x4, R180 ;  /* 0x0000000402a87825 */ /* 0x008fc800078e02b4 */
[C---:B-1----:R-:W-:Y:S01]  /*9eb0*/  IMAD.WIDE R166, R2.reuse, 0x4, R178 ;  /* 0x0000000402a67825 */ /* 0x042fe200078e02b2 */
[----:B------:R-:W-:Y:S03]  /*9ec0*/  STL.64 [R1+0x898], R168 ;  /* 0x000898a801007387 */ /* 0x000fe60000100a00 */
[C---:B------:R-:W-:Y:S01]  /*9ed0*/  IMAD.WIDE R164, R2.reuse, 0x4, R176 ;  /* 0x0000000402a47825 */ /* 0x040fe200078e02b0 */
[----:B------:R1:W-:Y:S04]  /*9ee0*/  STL.64 [R1+0x890], R166 ;  /* 0x000890a601007387 */ /* 0x0003e80000100a00 */
[----:B------:R3:W-:Y:S04]  /*9ef0*/  STL.64 [R1+0x888], R164 ;  /* 0x000888a401007387 */ /* 0x0007e80000100a00 */
[----:B------:R3:W-:Y:S04]  /*9f00*/  LDGSTS.E [R157+0x2a800], [R168.64], !P4 ;  /* 0x2a800000a89d7fae */ /* 0x0007e8000e121848 */
[----:B------:R1:W-:Y:S04]  /*9f10*/  LDGSTS.E [R157+0x2aa00], [R166.64], !P4 ;  /* 0x2aa00000a69d7fae */ /* 0x0003e8000e121848 */
[----:B------:R3:W-:Y:S01]  /*9f20*/  LDGSTS.E [R157+0x2ac00], [R164.64], !P4 ;  /* 0x2ac00000a49d7fae */ /* 0x0007e2000e121848 */
[----:B----4-:R-:W-:-:S05]  /*9f30*/  IMAD.WIDE R162, R2, 0x4, R174 ;  /* 0x0000000402a27825 */ /* 0x010fca00078e02ae */
[----:B------:R4:W-:Y:S04]  /*9f40*/  STL.64 [R1+0x880], R162 ;  /* 0x000880a201007387 */ /* 0x0009e80000100a00 */
[----:B------:R-:W2:Y:S04]  /*9f50*/  LDL.LU.64 R180, [R1+0x1d0] ;  /* 0x0001d00001b47983 */ /* 0x000ea80000300a00 */
[----:B------:R4:W-:Y:S04]  /*9f60*/  LDGSTS.E [R157+0x2ae00], [R162.64], !P4 ;  /* 0x2ae00000a29d7fae */ /* 0x0009e8000e121848 */
[----:B------:R-:W2:Y:S04]  /*9f70*/  LDL.LU.64 R178, [R1+0x168] ;  /* 0x0001680001b27983 */ /* 0x000ea80000300a00 */
[----:B------:R-:W2:Y:S04]  /*9f80*/  LDL.LU.64 R176, [R1+0x160] ;  /* 0x0001600001b07983 */ /* 0x000ea80000300a00 */
[----:B------:R-:W2:Y:S01]  /*9f90*/  LDL.LU.64 R174, [R1+0x158] ;  /* 0x0001580001ae7983 */ /* 0x000ea20000300a00 */
[----:B-1----:R-:W-:-:S05]  /*9fa0*/  IMAD.WIDE R166, R2, 0x4, R172 ;  /* 0x0000000402a67825 */ /* 0x002fca00078e02ac */
[----:B------:R1:W-:Y:S04]  /*9fb0*/  STL.64 [R1+0x838], R166 ;  /* 0x000838a601007387 */ /* 0x0003e80000100a00 */
[----:B------:R-:W2:Y:S01]  /*9fc0*/  LDL.LU.64 R172, [R1+0x150] ;  /* 0x0001500001ac7983 */ /* 0x000ea20000300a00 */
[----:B---3--:R-:W-:-:S04]  /*9fd0*/  IMAD.WIDE R164, R2, 0x4, R158 ;  /* 0x0000000402a47825 */ /* 0x008fc800078e029e */
[C---:B----4-:R-:W-:Y:S01]  /*9fe0*/  IMAD.WIDE R162, R2.reuse, 0x4, R248 ;  /* 0x0000000402a27825 */ /* 0x050fe200078e02f8 */
[----:B------:R3:W-:Y:S03]  /*9ff0*/  STL.64 [R1+0x830], R164 ;  /* 0x000830a401007387 */ /* 0x0007e60000100a00 */
[----:B------:R-:W-:Y:S01]  /*a000*/  IMAD.WIDE R158, R2, 0x4, R250 ;  /* 0x00000004029e7825 */ /* 0x000fe200078e02fa */
[----:B------:R4:W-:Y:S04]  /*a010*/  STL.64 [R1+0x828], R162 ;  /* 0x000828a201007387 */ /* 0x0009e80000100a00 */
[----:B------:R1:W-:Y:S04]  /*a020*/  STL.64 [R1+0x820], R158 ;  /* 0x0008209e01007387 */ /* 0x0003e80000100a00 */
[----:B------:R-:W2:Y:S04]  /*a030*/  LDL.LU.64 R248, [R1+0xe8] ;  /* 0x0000e80001f87983 */ /* 0x000ea80000300a00 */
[----:B------:R-:W2:Y:S04]  /*a040*/  LDL.LU.64 R250, [R1+0xe0] ;  /* 0x0000e00001fa7983 */ /* 0x000ea80000300a00 */
[----:B------:R-:W2:Y:S01]  /*a050*/  LDL.LU.64 R170, [R1+0xd8] ;  /* 0x0000d80001aa7983 */ /* 0x000ea20000300a00 */
[----:B------:R-:W-:-:S03]  /*a060*/  IADD3 R3, R252, -0x5a, RZ ;  /* 0xffffffa6fc037810 */ /* 0x000fc60007ffe0ff */
[----:B------:R-:W2:Y:S01]  /*a070*/  LDL.LU.64 R168, [R1+0xd0] ;  /* 0x0000d00001a87983 */ /* 0x000ea20000300a00 */
[----:B------:R-:W-:Y:S02]  /*a080*/  ISETP.GE.U32.AND P0, PT, R3, 0x7fffff67, PT ;  /* 0x7fffff670300780c */ /* 0x000fe40003f06070 */
[----:B------:R-:W-:-:S04]  /*a090*/  IADD3 R3, R252, -0x5e, RZ ;  /* 0xffffffa2fc037810 */ /* 0x000fc80007ffe0ff */
[----:B------:R-:W-:Y:S02]  /*a0a0*/  ISETP.GE.U32.AND P3, PT, R3, 0x7fffff63, PT ;  /* 0x7fffff630300780c */ /* 0x000fe40003f66070 */
[----:B------:R-:W-:-:S04]  /*a0b0*/  IADD3 R3, R252, -0x62, RZ ;  /* 0xffffff9efc037810 */ /* 0x000fc80007ffe0ff */
[----:B------:R-:W-:Y:S01]  /*a0c0*/  ISETP.GE.U32.AND P6, PT, R3, 0x7fffff5f, PT ;  /* 0x7fffff5f0300780c */ /* 0x000fe20003fc6070 */
[----:B------:R1:W-:Y:S01]  /*a0d0*/  LDGSTS.E [R157+0x2c800], [R166.64], !P0 ;  /* 0x2c800000a69d7fae */ /* 0x0003e2000c121848 */
[----:B------:R-:W-:-:S03]  /*a0e0*/  IMAD.WIDE R186, R2, 0x4, R186 ;  /* 0x0000000402ba7825 */ /* 0x000fc600078e02ba */
[----:B------:R3:W-:Y:S01]  /*a0f0*/  LDGSTS.E [R157+0x2ca00], [R164.64], !P0 ;  /* 0x2ca00000a49d7fae */ /* 0x0007e2000c121848 */
[----:B------:R-:W-:-:S03]  /*a100*/  IADD3 R3, R252, -0x66, RZ ;  /* 0xffffff9afc037810 */ /* 0x000fc60007ffe0ff */
[----:B------:R4:W-:Y:S01]  /*a110*/  LDGSTS.E [R157+0x2cc00], [R162.64], !P0 ;  /* 0x2cc00000a29d7fae */ /* 0x0009e2000c121848 */
[----:B------:R-:W-:-:S03]  /*a120*/  IMAD.WIDE R184, R2, 0x4, R184 ;  /* 0x0000000402b87825 */ /* 0x000fc600078e02b8 */
[----:B-1----:R-:W2:Y:S01]  /*a130*/  LDL.LU.64 R166, [R1+0x68] ;  /* 0x0000680001a67983 */ /* 0x002ea20000300a00 */
[----:B------:R-:W-:-:S03]  /*a140*/  IMAD.WIDE R182, R2, 0x4, R182 ;  /* 0x0000000402b67825 */ /* 0x000fc600078e02b6 */
[----:B------:R1:W-:Y:S04]  /*a150*/  STL.64 [R1+0x7e0], R186 ;  /* 0x0007e0ba01007387 */ /* 0x0003e80000100a00 */
[----:B---3--:R-:W3:Y:S04]  /*a160*/  LDL.LU.64 R164, [R1+0x60] ;  /* 0x0000600001a47983 */ /* 0x008ee80000300a00 */
[----:B------:R1:W-:Y:S04]  /*a170*/  STL.64 [R1+0x7d8], R184 ;  /* 0x0007d8b801007387 */ /* 0x0003e80000100a00 */
[----:B----4-:R-:W4:Y:S01]  /*a180*/  LDL.LU.64 R162, [R1+0x58] ;  /* 0x0000580001a27983 */ /* 0x010f220000300a00 */
[----:B------:R-:W-:-:S03]  /*a190*/  ISETP.GE.U32.AND P5, PT, R3, 0x7fffff5b, PT ;  /* 0x7fffff5b0300780c */ /* 0x000fc60003fa6070 */
[----:B------:R1:W-:Y:S04]  /*a1a0*/  LDGSTS.E [R157+0x2ce00], [R158.64], !P0 ;  /* 0x2ce000009e9d7fae */ /* 0x0003e8000c121848 */
[----:B------:R2:W-:Y:S04]  /*a1b0*/  STL.64 [R1+0x7d0], R182 ;  /* 0x0007d0b601007387 */ /* 0x0005e80000100a00 */
[----:B------:R1:W-:Y:S04]  /*a1c0*/  LDGSTS.E [R157+0x2e800], [R186.64], !P3 ;  /* 0x2e800000ba9d7fae */ /* 0x0003e8000d921848 */
[----:B-1----:R-:W4:Y:S04]  /*a1d0*/  LDL.LU.64 R158, [R1+0x50] ;  /* 0x00005000019e7983 */ /* 0x002f280000300a00 */
[----:B------:R1:W-:Y:S04]  /*a1e0*/  LDGSTS.E [R157+0x2ea00], [R184.64], !P3 ;  /* 0x2ea00000b89d7fae */ /* 0x0003e8000d921848 */
[----:B------:R-:W4:Y:S04]  /*a1f0*/  LDL.LU.64 R186, [R1+0x1460] ;  /* 0x0014600001ba7983 */ /* 0x000f280000300a00 */
[----:B------:R2:W-:Y:S04]  /*a200*/  LDGSTS.E [R157+0x2ec00], [R182.64], !P3 ;  /* 0x2ec00000b69d7fae */ /* 0x0005e8000d921848 */
[----:B-1----:R-:W4:Y:S01]  /*a210*/  LDL.LU.64 R184, [R1+0x1458] ;  /* 0x0014580001b87983 */ /* 0x002f220000300a00 */
[----:B--2---:R-:W-:-:S05]  /*a220*/  IMAD.WIDE R180, R2, 0x4, R180 ;  /* 0x0000000402b47825 */ /* 0x004fca00078e02b4 */
[----:B------:R1:W-:Y:S01]  /*a230*/  STL.64 [R1+0x7c8], R180 ;  /* 0x0007c8b401007387 */ /* 0x0003e20000100a00 */
[----:B------:R-:W-:-:S03]  /*a240*/  IMAD.WIDE R178, R2, 0x4, R178 ;  /* 0x0000000402b27825 */ /* 0x000fc600078e02b2 */
[----:B------:R-:W2:Y:S01]  /*a250*/  LDL.LU.64 R182, [R1+0x1450] ;  /* 0x0014500001b67983 */ /* 0x000ea20000300a00 */
[----:B------:R-:W-:-:S03]  /*a260*/  IMAD.WIDE R176, R2, 0x4, R176 ;  /* 0x0000000402b07825 */ /* 0x000fc600078e02b0 */
[----:B------:R1:W-:Y:S01]  /*a270*/  LDGSTS.E [R157+0x2ee00], [R180.64], !P3 ;  /* 0x2ee00000b49d7fae */ /* 0x0003e2000d921848 */
[----:B------:R-:W-:-:S03]  /*a280*/  IMAD.WIDE R174, R2, 0x4, R174 ;  /* 0x0000000402ae7825 */ /* 0x000fc600078e02ae */
[----:B------:R1:W-:Y:S04]  /*a290*/  LDGSTS.E [R157+0x30800], [R178.64], !P6 ;  /* 0x30800000b29d7fae */ /* 0x0003e8000f121848 */
[----:B------:R1:W-:Y:S04]  /*a2a0*/  LDGSTS.E [R157+0x30a00], [R176.64], !P6 ;  /* 0x30a00000b09d7fae */ /* 0x0003e8000f121848 */
[----:B-1----:R-:W2:Y:S04]  /*a2b0*/  LDL.LU.64 R180, [R1+0x1448] ;  /* 0x0014480001b47983 */ /* 0x002ea80000300a00 */
[----:B------:R1:W-:Y:S04]  /*a2c0*/  STL.64 [R1+0x780], R178 ;  /* 0x000780b201007387 */ /* 0x0003e80000100a00 */
[----:B------:R1:W-:Y:S04]  /*a2d0*/  STL.64 [R1+0x778], R176 ;  /* 0x000778b001007387 */ /* 0x0003e80000100a00 */
[----:B------:R1:W-:Y:S04]  /*a2e0*/  LDGSTS.E [R157+0x30c00], [R174.64], !P6 ;  /* 0x30c00000ae9d7fae */ /* 0x0003e8000f121848 */
[----:B-1----:R-:W2:Y:S01]  /*a2f0*/  LDL.LU.64 R178, [R1+0x1440] ;  /* 0x0014400001b27983 */ /* 0x002ea20000300a00 */
[----:B------:R-:W-:-:S03]  /*a300*/  IMAD.WIDE R172, R2, 0x4, R172 ;  /* 0x0000000402ac7825 */ /* 0x000fc600078e02ac */
[----:B------:R1:W-:Y:S04]  /*a310*/  STL.64 [R1+0x770], R174 ;  /* 0x000770ae01007387 */ /* 0x0003e80000100a00 */
[----:B------:R-:W2:Y:S04]  /*a320*/  LDL.LU.64 R176, [R1+0x1438] ;  /* 0x0014380001b07983 */ /* 0x000ea80000300a00 */
[----:B------:R1:W-:Y:S04]  /*a330*/  STL.64 [R1+0x768], R172 ;  /* 0x000768ac01007387 */ /* 0x0003e80000100a00 */
[----:B-1----:R-:W2:Y:S04]  /*a340*/  LDL.LU.64 R174, [R1+0x1430] ;  /* 0x0014300001ae7983 */ /* 0x002ea80000300a00 */
[----:B------:R1:W-:Y:S01]  /*a350*/  LDGSTS.E [R157+0x30e00], [R172.64], !P6 ;  /* 0x30e00000ac9d7fae */ /* 0x0003e2000f121848 */
[----:B------:R-:W-:-:S03]  /*a360*/  IMAD.WIDE R248, R2, 0x4, R248 ;  /* 0x0000000402f87825 */ /* 0x000fc600078e02f8 */
[----:B-1----:R-:W2:Y:S01]  /*a370*/  LDL.LU.64 R172, [R1+0x1428] ;  /* 0x0014280001ac7983 */ /* 0x002ea20000300a00 */
[----:B------:R-:W-:-:S03]  /*a380*/  IMAD.WIDE R250, R2, 0x4, R250 ;  /* 0x0000000402fa7825 */ /* 0x000fc600078e02fa */
[----:B------:R1:W-:Y:S01]  /*a390*/  STL.64 [R1+0x720], R248 ;  /* 0x000720f801007387 */ /* 0x0003e20000100a00 */
[----:B------:R-:W-:-:S03]  /*a3a0*/  IMAD.WIDE R170, R2, 0x4, R170 ;  /* 0x0000000402aa7825 */ /* 0x000fc600078e02aa */
[----:B------:R1:W-:Y:S04]  /*a3b0*/  STL.64 [R1+0x718], R250 ;  /* 0x000718fa01007387 */ /* 0x0003e80000100a00 */
[----:B------:R1:W-:Y:S04]  /*a3c0*/  LDGSTS.E [R157+0x32800], [R248.64], !P5 ;  /* 0x32800000f89d7fae */ /* 0x0003e8000e921848 */
[----:B------:R1:W-:Y:S01]  /*a3d0*/  LDGSTS.E [R157+0x32a00], [R250.64], !P5 ;  /* 0x32a00000fa9d7fae */ /* 0x0003e2000e921848 */
[----:B------:R-:W-:Y:S01]  /*a3e0*/  IADD3 R3, R252, -0x6a, RZ ;  /* 0xffffff96fc037810 */ /* 0x000fe20007ffe0ff */
[----:B------:R-:W-:-:S02]  /*a3f0*/  IMAD.WIDE R168, R2, 0x4, R168 ;  /* 0x0000000402a87825 */ /* 0x000fc400078e02a8 */
[----:B------:R2:W-:Y:S04]  /*a400*/  LDGSTS.E [R157+0x32c00], [R170.64], !P5 ;  /* 0x32c00000aa9d7fae */ /* 0x0005e8000e921848 */
[----:B-1----:R-:W2:Y:S04]  /*a410*/  LDL.LU.64 R248, [R1+0x1420] ;  /* 0x0014200001f87983 */ /* 0x002ea80000300a00 */
[----:B------:R-:W-:Y:S04]  /*a420*/  STL.64 [R1+0x710], R170 ;  /* 0x000710aa01007387 */ /* 0x000fe80000100a00 */
[----:B------:R-:W2:Y:S01]  /*a430*/  LDL.LU.64 R250, [R1+0x1418] ;  /* 0x0014180001fa7983 */ /* 0x000ea20000300a00 */
[----:B------:R-:W-:-:S02]  /*a440*/  ISETP.GE.U32.AND P1, PT, R3, 0x7fffff57, PT ;  /* 0x7fffff570300780c */ /* 0x000fc40003f26070 */
[----:B------:R-:W-:Y:S01]  /*a450*/  IADD3 R3, R252, -0x6e, RZ ;  /* 0xffffff92fc037810 */ /* 0x000fe20007ffe0ff */
[----:B------:R1:W-:Y:S01]  /*a460*/  LDGSTS.E [R157+0x32e00], [R168.64], !P5 ;  /* 0x32e00000a89d7fae */ /* 0x0003e2000e921848 */
[----:B------:R-:W-:Y:S02]  /*a470*/  IMAD.WIDE R166, R2, 0x4, R166 ;  /* 0x0000000402a67825 */ /* 0x000fe400078e02a6 */
[----:B------:R-:W-:Y:S02]  /*a480*/  ISETP.GE.U32.AND P2, PT, R3, 0x7fffff53, PT ;  /* 0x7fffff530300780c */ /* 0x000fe40003f46070 */
[----:B------:R-:W-:Y:S01]  /*a490*/  IADD3 R3, R252, -0x72, RZ ;  /* 0xffffff8efc037810 */ /* 0x000fe20007ffe0ff */
[----:B------:R-:W-:Y:S01]  /*a4a0*/  STL.64 [R1+0x708], R168 ;  /* 0x000708a801007387 */ /* 0x000fe20000100a00 */
[C---:B---3--:R-:W-:Y:S02]  /*a4b0*/  IMAD.WIDE R164, R2.reuse, 0x4, R164 ;  /* 0x0000000402a47825 */ /* 0x048fe400078e02a4 */
[----:B------:R-:W-:Y:S01]  /*a4c0*/  ISETP.GE.U32.AND P4, PT, R3, 0x7fffff4f, PT ;  /* 0x7fffff4f0300780c */ /* 0x000fe20003f86070 */
[----:B------:R-:W-:Y:S04]  /*a4d0*/  STL.64 [R1+0x6c8], R166 ;  /* 0x0006c8a601007387 */ /* 0x000fe80000100a00 */
[----:B------:R3:W-:Y:S01]  /*a4e0*/  LDGSTS.E [R157+0x34800], [R166.64], !P1 ;  /* 0x34800000a69d7fae */ /* 0x0007e2000c921848 */
[----:B----4-:R-:W-:-:S03]  /*a4f0*/  IMAD.WIDE R162, R2, 0x4, R162 ;  /* 0x0000000402a27825 */ /* 0x010fc600078e02a2 */
[----:B------:R-:W-:Y:S04]  /*a500*/  STL.64 [R1+0x6c0], R164 ;  /* 0x0006c0a401007387 */ /* 0x000fe80000100a00 */
[----:B------:R4:W-:Y:S04]  /*a510*/  LDGSTS.E [R157+0x34a00], [R164.64], !P1 ;  /* 0x34a00000a49d7fae */ /* 0x0009e8000c921848 */
[----:B------:R-:W-:Y:S04]  /*a520*/  STL.64 [R1+0x6b8], R162 ;  /* 0x0006b8a201007387 */ /* 0x000fe80000100a00 */
[----:B------:R1:W-:Y:S01]  /*a530*/  LDGSTS.E [R157+0x34c00], [R162.64], !P1 ;  /* 0x34c00000a29d7fae */ /* 0x0003e2000c921848 */
[----:B------:R-:W-:-:S05]  /*a540*/  IMAD.WIDE R158, R2, 0x4, R158 ;  /* 0x00000004029e7825 */ /* 0x000fca00078e029e */
[----:B------:R2:W-:Y:S04]  /*a550*/  STL.64 [R1+0x6b0], R158 ;  /* 0x0006b09e01007387 */ /* 0x0005e80000100a00 */
[----:B------:R2:W-:Y:S02]  /*a560*/  LDGSTS.E [R157+0x34e00], [R158.64], !P1 ;  /* 0x34e000009e9d7fae */ /* 0x0005e4000c921848 */
[----:B--2---:R-:W-:-:S04]  /*a570*/  IMAD.WIDE R158, R2, 0x4, R174 ;  /* 0x00000004029e7825 */ /* 0x004fc800078e02ae */
[----:B-1----:R-:W-:-:S04]  /*a580*/  IMAD.WIDE R162, R2, 0x4, R172 ;  /* 0x0000000402a27825 */ /* 0x002fc800078e02ac */
[----:B----4-:R-:W-:-:S04]  /*a590*/  IMAD.WIDE R164, R2, 0x4, R248 ;  /* 0x0000000402a47825 */ /* 0x010fc800078e02f8 */
[----:B---3--:R-:W-:-:S05]  /*a5a0*/  IMAD.WIDE R166, R2, 0x4, R250 ;  /* 0x0000000402a67825 */ /* 0x008fca00078e02fa */
[----:B------:R1:W-:Y:S04]  /*a5b0*/  STL.64 [R1+0x670], R166 ;  /* 0x000670a601007387 */ /* 0x0003e80000100a00 */
[----:B------:R1:W-:Y:S04]  /*a5c0*/  LDGSTS.E [R157+0x36800], [R166.64], !P2 ;  /* 0x36800000a69d7fae */ /* 0x0003e8000d121848 */
        /* <DEDUP_REMOVED lines=22> */
[----:B------:R3:W-:Y:S01]  /*a730*/  STL.64 [R1+0x468], R164 ;  /* 0x000468a401007387 */ /* 0x0007e20000100a00 */
[----:B--2---:R-:W-:-:S03]  /*a740*/  IMAD.WIDE R158, R2, 0x4, R190 ;  /* 0x00000004029e7825 */ /* 0x004fc600078e02be */
[----:B------:R2:W-:Y:S04]  /*a750*/  STL.64 [R1+0x450], R162 ;  /* 0x000450a201007387 */ /* 0x0005e80000100a00 */
[----:B------:R2:W-:Y:S04]  /*a760*/  STL.64 [R1+0x408], R158 ;  /* 0x0004089e01007387 */ /* 0x0005e80000100a00 */
[----:B------:R-:W4:Y:S04]  /*a770*/  LDL.LU.64 R174, [R1+0x548] ;  /* 0x0005480001ae7983 */ /* 0x000f280000300a00 */
[----:B------:R-:W4:Y:S01]  /*a780*/  LDL.LU.64 R248, [R1+0x540] ;  /* 0x0005400001f87983 */ /* 0x000f220000300a00 */
[----:B------:R-:W-:-:S03]  /*a790*/  IADD3 R3, R252, -0x76, RZ ;  /* 0xffffff8afc037810 */ /* 0x000fc60007ffe0ff */
[----:B------:R-:W4:Y:S01]  /*a7a0*/  LDL.LU.64 R250, [R1+0x538] ;  /* 0x0005380001fa7983 */ /* 0x000f220000300a00 */
[----:B------:R-:W-:Y:S02]  /*a7b0*/  ISETP.GE.U32.AND P0, PT, R3, 0x7fffff4b, PT ;  /* 0x7fffff4b0300780c */ /* 0x000fe40003f06070 */
[C---:B------:R-:W-:Y:S01]  /*a7c0*/  IADD3 R3, R252.reuse, -0x7a, RZ ;  /* 0xffffff86fc037810 */ /* 0x040fe20007ffe0ff */
[----:B------:R-:W4:Y:S03]  /*a7d0*/  LDL.LU.64 R170, [R1+0x530] ;  /* 0x0005300001aa7983 */ /* 0x000f260000300a00 */
[----:B------:R-:W-:Y:S02]  /*a7e0*/  ISETP.GE.U32.AND P3, PT, R3, 0x7fffff47, PT ;  /* 0x7fffff470300780c */ /* 0x000fe40003f66070 */
[----:B------:R-:W-:-:S05]  /*a7f0*/  IADD3 R3, R252, -0x7e, RZ ;  /* 0xffffff82fc037810 */ /* 0x000fca0007ffe0ff */
[----:B------:R1:W-:Y:S01]  /*a800*/  LDGSTS.E [R157+0x3a800], [R166.64], !P0 ;  /* 0x3a800000a69d7fae */ /* 0x0003e2000c121848 */
[----:B------:R-:W-:-:S03]  /*a810*/  ISETP.GE.U32.AND P6, PT, R3, 0x7fffff43, PT ;  /* 0x7fffff430300780c */ /* 0x000fc60003fc6070 */
[----:B------:R3:W-:Y:S04]  /*a820*/  LDGSTS.E [R157+0x3aa00], [R164.64], !P0 ;  /* 0x3aa00000a49d7fae */ /* 0x0007e8000c121848 */
[----:B------:R2:W-:Y:S01]  /*a830*/  LDGSTS.E [R157+0x3ac00], [R162.64], !P0 ;  /* 0x3ac00000a29d7fae */ /* 0x0005e2000c121848 */
[----:B-1----:R-:W-:-:S03]  /*a840*/  IMAD.WIDE R166, R2, 0x4, R192 ;  /* 0x0000000402a67825 */ /* 0x002fc600078e02c0 */
[----:B------:R1:W-:Y:S01]  /*a850*/  LDGSTS.E [R157+0x3ae00], [R158.64], !P0 ;  /* 0x3ae000009e9d7fae */ /* 0x0003e2000c121848 */
[----:B---3--:R-:W-:-:S03]  /*a860*/  IMAD.WIDE R164, R2, 0x4, R194 ;  /* 0x0000000402a47825 */ /* 0x008fc600078e02c2 */
[----:B------:R3:W-:Y:S01]  /*a870*/  STL.64 [R1+0x3f8], R166 ;  /* 0x0003f8a601007387 */ /* 0x0007e20000100a00 */
[----:B--2---:R-:W-:-:S03]  /*a880*/  IMAD.WIDE R162, R2, 0x4, R196 ;  /* 0x0000000402a27825 */ /* 0x004fc600078e02c4 */
[----:B------:R2:W-:Y:S01]  /*a890*/  STL.64 [R1+0x3e8], R164 ;  /* 0x0003e8a401007387 */ /* 0x0005e20000100a00 */
[----:B-1----:R-:W-:-:S03]  /*a8a0*/  IMAD.WIDE R158, R2, 0x4, R198 ;  /* 0x00000004029e7825 */ /* 0x002fc600078e02c6 */
[----:B------:R1:W-:Y:S04]  /*a8b0*/  STL.64 [R1+0x3d8], R162 ;  /* 0x0003d8a201007387 */ /* 0x0003e80000100a00 */
[----:B------:R1:W-:Y:S01]  /*a8c0*/  STL.64 [R1+0x378], R158 ;  /* 0x0003789e01007387 */ /* 0x0003e20000100a00 */
[----:B------:R-:W-:-:S03]  /*a8d0*/  IMAD.WIDE R178, R2, 0x4, R200 ;  /* 0x0000000402b27825 */ /* 0x000fc600078e02c8 */
[----:B------:R3:W-:Y:S01]  /*a8e0*/  LDGSTS.E [R157+0x3c800], [R166.64], !P3 ;  /* 0x3c800000a69d7fae */ /* 0x0007e2000d921848 */
[----:B------:R-:W-:-:S03]  /*a8f0*/  IMAD.WIDE R176, R2, 0x4, R202 ;  /* 0x0000000402b07825 */ /* 0x000fc600078e02ca */
[----:B------:R-:W4:Y:S04]  /*a900*/  LDL.LU.64 R168, [R1+0x4c8] ;  /* 0x0004c80001a87983 */ /* 0x000f280000300a00 */
[----:B------:R2:W-:Y:S04]  /*a910*/  LDGSTS.E [R157+0x3ca00], [R164.64], !P3 ;  /* 0x3ca00000a49d7fae */ /* 0x0005e8000d921848 */
[----:B------:R1:W-:Y:S04]  /*a920*/  LDGSTS.E [R157+0x3cc00], [R162.64], !P3 ;  /* 0x3cc00000a29d7fae */ /* 0x0003e8000d921848 */
[----:B---3--:R-:W3:Y:S04]  /*a930*/  LDL.LU.64 R166, [R1+0x4c0] ;  /* 0x0004c00001a67983 */ /* 0x008ee80000300a00 */
[----:B------:R1:W-:Y:S04]  /*a940*/  LDGSTS.E [R157+0x3ce00], [R158.64], !P3 ;  /* 0x3ce000009e9d7fae */ /* 0x0003e8000d921848 */
[----:B--2---:R-:W2:Y:S01]  /*a950*/  LDL.LU.64 R164, [R1+0x4b8] ;  /* 0x0004b80001a47983 */ /* 0x004ea20000300a00 */
[----:B-1----:R-:W-:-:S03]  /*a960*/  IMAD.WIDE R162, R2, 0x4, R204 ;  /* 0x0000000402a27825 */ /* 0x002fc600078e02cc */
[----:B------:R-:W2:Y:S01]  /*a970*/  LDL.LU.64 R172, [R1+0x4b0] ;  /* 0x0004b00001ac7983 */ /* 0x000ea20000300a00 */
[----:B------:R-:W-:-:S03]  /*a980*/  IMAD.WIDE R158, R2, 0x4, R206 ;  /* 0x00000004029e7825 */ /* 0x000fc600078e02ce */
[----:B------:R-:W-:Y:S04]  /*a990*/  STL.64 [R1+0x88], R178 ;  /* 0x000088b201007387 */ /* 0x000fe80000100a00 */
[----:B------:R-:W-:Y:S04]  /*a9a0*/  STL.64 [R1+0x80], R176 ;  /* 0x000080b001007387 */ /* 0x000fe80000100a00 */
[----:B------:R1:W-:Y:S04]  /*a9b0*/  LDGSTS.E [R157+0x3e800], [R178.64], !P6 ;  /* 0x3e800000b29d7fae */ /* 0x0003e8000f121848 */
[----:B------:R1:W-:Y:S04]  /*a9c0*/  STL.64 [R1+0x78], R162 ;  /* 0x000078a201007387 */ /* 0x0003e80000100a00 */
[----:B------:R1:W-:Y:S04]  /*a9d0*/  LDGSTS.E [R157+0x3ea00], [R176.64], !P6 ;  /* 0x3ea00000b09d7fae */ /* 0x0003e8000f121848 */
[----:B------:R1:W-:Y:S04]  /*a9e0*/  STL.64 [R1+0x18], R158 ;  /* 0x0000189e01007387 */ /* 0x0003e80000100a00 */
[----:B------:R1:W-:Y:S04]  /*a9f0*/  LDGSTS.E [R157+0x3ec00], [R162.64], !P6 ;  /* 0x3ec00000a29d7fae */ /* 0x0003e8000f121848 */
[----:B------:R1:W-:Y:S04]  /*aa00*/  LDGSTS.E [R157+0x3ee00], [R158.64], !P6 ;  /* 0x3ee000009e9d7fae */ /* 0x0003e8000f121848 */
[----:B-1----:R-:W2:Y:S04]  /*aa10*/  LDL.LU.64 R162, [R1+0x448] ;  /* 0x0004480001a27983 */ /* 0x002ea80000300a00 */
[----:B------:R-:W2:Y:S04]  /*aa20*/  LDL.LU.64 R156, [R1+0x440] ;  /* 0x00044000019c7983 */ /* 0x000ea80000300a00 */
[----:B------:R-:W2:Y:S01]  /*aa30*/  LDL.LU.64 R158, [R1+0x438] ;  /* 0x00043800019e7983 */ /* 0x000ea20000300a00 */
[----:B----4-:R-:W-:-:S04]  /*aa40*/  IMAD.WIDE R178, R2, 0x4, R174 ;  /* 0x0000000402b27825 */ /* 0x010fc800078e02ae */
[----:B------:R-:W-:Y:S01]  /*aa50*/  IMAD.WIDE R176, R2, 0x4, R248 ;  /* 0x0000000402b07825 */ /* 0x000fe200078e02f8 */
[----:B------:R-:W-:Y:S04]  /*aa60*/  STL.64 [R1+0xaf8], R178 ;  /* 0x000af8b201007387 */ /* 0x000fe80000100a00 */
[----:B------:R-:W4:Y:S01]  /*aa70*/  LDL.LU.64 R248, [R1+0x430] ;  /* 0x0004300001f87983 */ /* 0x000f220000300a00 */
[----:B------:R-:W-:-:S04]  /*aa80*/  IADD3 R3, R252, -0x43, RZ ;  /* 0xffffffbdfc037810 */ /* 0x000fc80007ffe0ff */
[----:B------:R-:W-:Y:S02]  /*aa90*/  ISETP.GE.U32.AND P5, PT, R3, 0x7fffff7e, PT ;  /* 0x7fffff7e0300780c */ /* 0x000fe40003fa6070 */
[----:B------:R-:W-:Y:S02]  /*aaa0*/  SHF.L.U32 R160, R160, 0x2, RZ ;  /* 0x00000002a0a07819 */ /* 0x000fe400000006ff */
[----:B------:R-:W-:Y:S02]  /*aab0*/  IADD3 R3, R252, -0x47, RZ ;  /* 0xffffffb9fc037810 */ /* 0x000fe40007ffe0ff */
[----:B------:R-:W-:Y:S01]  /*aac0*/  LOP3.LUT R160, R160, 0x40, RZ, 0x3c, !PT ;  /* 0x00000040a0a07812 */ /* 0x000fe200078e3cff */
[----:B------:R-:W-:Y:S01]  /*aad0*/  IMAD.WIDE R174, R2, 0x4, R250 ;  /* 0x0000000402ae7825 */ /* 0x000fe200078e02fa */
[----:B------:R-:W-:-:S03]  /*aae0*/  ISETP.GE.U32.AND P1, PT, R3, 0x7fffff7a, PT ;  /* 0x7fffff7a0300780c */ /* 0x000fc60003f26070 */
[----:B------:R-:W-:Y:S01]  /*aaf0*/  IMAD.WIDE R170, R2, 0x4, R170 ;  /* 0x0000000402aa7825 */ /* 0x000fe200078e02aa */
[----:B------:R1:W-:Y:S04]  /*ab00*/  STL.64 [R1+0xaf0], R176 ;  /* 0x000af0b001007387 */ /* 0x0003e80000100a00 */
[----:B------:R1:W-:Y:S04]  /*ab10*/  LDGSTS.E [R160+0x21000], [R178.64], !P5 ;  /* 0x21000000b2a07fae */ /* 0x0003e8000e921848 */
[----:B------:R1:W-:Y:S04]  /*ab20*/  LDGSTS.E [R160+0x21200], [R176.64], !P5 ;  /* 0x21200000b0a07fae */ /* 0x0003e8000e921848 */
[----:B------:R1:W-:Y:S04]  /*ab30*/  STL.64 [R1+0xae8], R174 ;  /* 0x000ae8ae01007387 */ /* 0x0003e80000100a00 */
[----:B------:R1:W-:Y:S04]  /*ab40*/  STL.64 [R1+0xae0], R170 ;  /* 0x000ae0aa01007387 */ /* 0x0003e80000100a00 */
[----:B------:R-:W4:Y:S01]  /*ab50*/  LDL.LU.64 R250, [R1+0x3c8] ;  /* 0x0003c80001fa7983 */ /* 0x000f220000300a00 */
[----:B------:R-:W-:-:S03]  /*ab60*/  IADD3 R3, R252, -0x4b, RZ ;  /* 0xffffffb5fc037810 */ /* 0x000fc60007ffe0ff */
[----:B------:R1:W-:Y:S04]  /*ab70*/  LDGSTS.E [R160+0x21400], [R174.64], !P5 ;  /* 0x21400000aea07fae */ /* 0x0003e8000e921848 */
[----:B------:R3:W-:Y:S01]  /*ab80*/  LDGSTS.E [R160+0x21600], [R170.64], !P5 ;  /* 0x21600000aaa07fae */ /* 0x0007e2000e921848 */
[----:B-1----:R-:W-:-:S03]  /*ab90*/  IMAD.WIDE R176, R2, 0x4, R168 ;  /* 0x0000000402b07825 */ /* 0x002fc600078e02a8 */
[----:B------:R-:W4:Y:S04]  /*aba0*/  LDL.LU.64 R168, [R1+0x3c0] ;  /* 0x0003c00001a87983 */ /* 0x000f280000300a00 */
[----:B------:R-:W4:Y:S01]  /*abb0*/  LDL.LU.64 R174, [R1+0x3b8] ;  /* 0x0003b80001ae7983 */ /* 0x000f220000300a00 */
[----:B---3--:R-:W-:-:S03]  /*abc0*/  IMAD.WIDE R166, R2, 0x4, R166 ;  /* 0x0000000402a67825 */ /* 0x008fc600078e02a6 */
[----:B------:R-:W-:Y:S04]  /*abd0*/  STL.64 [R1+0xa78], R176 ;  /* 0x000a78b001007387 */ /* 0x000fe80000100a00 */
[----:B------:R-:W3:Y:S01]  /*abe0*/  LDL.LU.64 R170, [R1+0x3b0] ;  /* 0x0003b00001aa7983 */ /* 0x000ee20000300a00 */
[----:B--2---:R-:W-:-:S03]  /*abf0*/  IMAD.WIDE R164, R2, 0x4, R164 ;  /* 0x0000000402a47825 */ /* 0x004fc600078e02a4 */
[----:B------:R1:W-:Y:S01]  /*ac00*/  STL.64 [R1+0xa70], R166 ;  /* 0x000a70a601007387 */ /* 0x0003e20000100a00 */
[----:B------:R-:W-:-:S03]  /*ac10*/  IMAD.WIDE R172, R2, 0x4, R172 ;  /* 0x0000000402ac7825 */ /* 0x000fc600078e02ac */
[----:B------:R2:W-:Y:S01]  /*ac20*/  LDGSTS.E [R160+0x23000], [R176.64], !P1 ;  /* 0x23000000b0a07fae */ /* 0x0005e2000c921848 */
[----:B------:R-:W-:-:S03]  /*ac30*/  ISETP.GE.U32.AND P2, PT, R3, 0x7fffff76, PT ;  /* 0x7fffff760300780c */ /* 0x000fc60003f46070 */
[----:B------:R1:W-:Y:S04]  /*ac40*/  STL.64 [R1+0xa68], R164 ;  /* 0x000a68a401007387 */ /* 0x0003e80000100a00 */
[----:B------:R1:W-:Y:S04]  /*ac50*/  LDGSTS.E [R160+0x23200], [R166.64], !P1 ;  /* 0x23200000a6a07fae */ /* 0x0003e8000c921848 */
[----:B------:R4:W-:Y:S04]  /*ac60*/  STL.64 [R1+0xa60], R172 ;  /* 0x000a60ac01007387 */ /* 0x0009e80000100a00 */
[----:B------:R1:W-:Y:S04]  /*ac70*/  LDGSTS.E [R160+0x23400], [R164.64], !P1 ;  /* 0x23400000a4a07fae */ /* 0x0003e8000c921848 */
[----:B-1----:R-:W3:Y:S04]  /*ac80*/  LDL.LU.64 R166, [R1+0x348] ;  /* 0x0003480001a67983 */ /* 0x002ee80000300a00 */
[----:B------:R4:W-:Y:S04]  /*ac90*/  LDGSTS.E [R160+0x23600], [R172.64], !P1 ;  /* 0x23600000aca07fae */ /* 0x0009e8000c921848 */
[----:B------:R-:W3:Y:S01]  /*aca0*/  LDL.LU.64 R164, [R1+0x340] ;  /* 0x0003400001a47983 */ /* 0x000ee20000300a00 */
[----:B------:R-:W-:-:S03]  /*acb0*/  IMAD.WIDE R178, R2, 0x4, R162 ;  /* 0x0000000402b27825 */ /* 0x000fc600078e02a2 */
[----:B------:R-:W3:Y:S01]  /*acc0*/  LDL.LU.64 R162, [R1+0x338] ;  /* 0x0003380001a27983 */ /* 0x000ee20000300a00 */
[----:B------:R-:W-:-:S03]  /*acd0*/  IMAD.WIDE R156, R2, 0x4, R156 ;  /* 0x00000004029c7825 */ /* 0x000fc600078e029c */
[----:B------:R-:W-:Y:S01]  /*ace0*/  STL.64 [R1+0x9f8], R178 ;  /* 0x0009f8b201007387 */ /* 0x000fe20000100a00 */
[----:B--2---:R-:W-:-:S03]  /*acf0*/  IMAD.WIDE R176, R2, 0x4, R158 ;  /* 0x0000000402b07825 */ /* 0x004fc600078e029e */
[----:B------:R-:W3:Y:S04]  /*ad00*/  LDL.LU.64 R158, [R1+0x330] ;  /* 0x00033000019e7983 */ /* 0x000ee80000300a00 */
[----:B------:R1:W-:Y:S04]  /*ad10*/  STL.64 [R1+0x9f0], R156 ;  /* 0x0009f09c01007387 */ /* 0x0003e80000100a00 */
[----:B------:R-:W-:Y:S04]  /*ad20*/  STL.64 [R1+0x9e8], R176 ;  /* 0x0009e8b001007387 */ /* 0x000fe80000100a00 */
[----:B------:R1:W-:Y:S04]  /*ad30*/  LDGSTS.E [R160+0x25000], [R178.64], !P2 ;  /* 0x25000000b2a07fae */ /* 0x0003e8000d121848 */
[----:B------:R1:W-:Y:S01]  /*ad40*/  LDGSTS.E [R160+0x25200], [R156.64], !P2 ;  /* 0x252000009ca07fae */ /* 0x0003e2000d121848 */
[----:B------:R-:W-:-:S03]  /*ad50*/  IADD3 R3, R252, -0x4f, RZ ;  /* 0xffffffb1fc037810 */ /* 0x000fc60007ffe0ff */
[----:B------:R1:W-:Y:S01]  /*ad60*/  LDGSTS.E [R160+0x25400], [R176.64], !P2 ;  /* 0x25400000b0a07fae */ /* 0x0003e2000d121848 */
[----:B----4-:R-:W-:-:S05]  /*ad70*/  IMAD.WIDE R172, R2, 0x4, R248 ;  /* 0x0000000402ac7825 */ /* 0x010fca00078e02f8 */
[----:B------:R4:W-:Y:S04]  /*ad80*/  STL.64 [R1+0x9e0], R172 ;  /* 0x0009e0ac01007387 */ /* 0x0009e80000100a00 */
[----:B-1----:R-:W2:Y:S01]  /*ad90*/  LDL.LU.64 R156, [R1+0x2c8] ;  /* 0x0002c800019c7983 */ /* 0x002ea20000300a00 */
[----:B------:R-:W-:Y:S02]  /*ada0*/  ISETP.GE.U32.AND P4, PT, R3, 0x7fffff72, PT ;  /* 0x7fffff720300780c */ /* 0x000fe40003f86070 */
[----:B------:R-:W-:Y:S01]  /*adb0*/  IADD3 R3, R252, -0x53, RZ ;  /* 0xffffffadfc037810 */ /* 0x000fe20007ffe0ff */
[----:B------:R4:W-:Y:S03]  /*adc0*/  LDGSTS.E [R160+0x25600], [R172.64], !P2 ;  /* 0x25600000aca07fae */ /* 0x0009e6000d121848 */
[----:B------:R-:W-:Y:S01]  /*add0*/  ISETP.GE.U32.AND P0, PT, R3, 0x7fffff6e, PT ;  /* 0x7fffff6e0300780c */ /* 0x000fe20003f06070 */
[----:B----4-:R-:W4:Y:S04]  /*ade0*/  LDL.LU.64 R172, [R1+0x2c0] ;  /* 0x0002c00001ac7983 */ /* 0x010f280000300a00 */
[----:B------:R-:W4:Y:S01]  /*adf0*/  LDL.LU.64 R248, [R1+0x2b8] ;  /* 0x0002b80001f87983 */ /* 0x000f220000300a00 */
[----:B------:R-:W-:-:S03]  /*ae00*/  IMAD.WIDE R176, R2, 0x4, R250 ;  /* 0x0000000402b07825 */ /* 0x000fc600078e02fa */
[----:B------:R-:W4:Y:S04]  /*ae10*/  LDL.LU.64 R250, [R1+0x2b0] ;  /* 0x0002b00001fa7983 */ /* 0x000f280000300a00 */
[----:B------:R-:W-:Y:S04]  /*ae20*/  STL.64 [R1+0x978], R176 ;  /* 0x000978b001007387 */ /* 0x000fe80000100a00 */
[----:B------:R1:W-:Y:S01]  /*ae30*/  LDGSTS.E [R160+0x27000], [R176.64], !P4 ;  /* 0x27000000b0a07fae */ /* 0x0003e2000e121848 */
[----:B------:R-:W-:-:S04]  /*ae40*/  IMAD.WIDE R168, R2, 0x4, R168 ;  /* 0x0000000402a87825 */ /* 0x000fc800078e02a8 */
[C---:B------:R-:W-:Y:S01]  /*ae50*/  IMAD.WIDE R174, R2.reuse, 0x4, R174 ;  /* 0x0000000402ae7825 */ /* 0x040fe200078e02ae */
[----:B------:R1:W-:Y:S04]  /*ae60*/  STL.64 [R1+0x970], R168 ;  /* 0x000970a801007387 */ /* 0x0003e80000100a00 */
[----:B------:R-:W-:Y:S04]  /*ae70*/  STL.64 [R1+0x968], R174 ;  /* 0x000968ae01007387 */ /* 0x000fe80000100a00 */
[----:B------:R1:W-:Y:S01]  /*ae80*/  LDGSTS.E [R160+0x27200], [R168.64], !P4 ;  /* 0x27200000a8a07fae */ /* 0x0003e2000e121848 */
[----:B---3--:R-:W-:-:S03]  /*ae90*/  IMAD.WIDE R170, R2, 0x4, R170 ;  /* 0x0000000402aa7825 */ /* 0x008fc600078e02aa */
[----:B------:R3:W-:Y:S04]  /*aea0*/  LDGSTS.E [R160+0x27400], [R174.64], !P4 ;  /* 0x27400000aea07fae */ /* 0x0007e8000e121848 */
[----:B------:R3:W-:Y:S04]  /*aeb0*/  STL.64 [R1+0x960], R170 ;  /* 0x000960aa01007387 */ /* 0x0007e80000100a00 */
[----:B-1----:R-:W4:Y:S04]  /*aec0*/  LDL.LU.64 R168, [R1+0x248] ;  /* 0x0002480001a87983 */ /* 0x002f280000300a00 */
[----:B------:R3:W-:Y:S01]  /*aed0*/  LDGSTS.E [R160+0x27600], [R170.64], !P4 ;  /* 0x27600000aaa07fae */ /* 0x0007e2000e121848 */
[----:B------:R-:W-:-:S03]  /*aee0*/  IMAD.WIDE R176, R2, 0x4, R166 ;  /* 0x0000000402b07825 */ /* 0x000fc600078e02a6 */
[----:B------:R-:W4:Y:S04]  /*aef0*/  LDL.LU.64 R166, [R1+0x240] ;  /* 0x0002400001a67983 */ /* 0x000f280000300a00 */
[----:B---3--:R-:W3:Y:S01]  /*af00*/  LDL.LU.64 R170, [R1+0x238] ;  /* 0x0002380001aa7983 */ /* 0x008ee20000300a00 */
[----:B------:R-:W-:-:S03]  /*af10*/  IMAD.WIDE R174, R2, 0x4, R164 ;  /* 0x0000000402ae7825 */ /* 0x000fc600078e02a4 */
[----:B------:R-:W-:Y:S04]  /*af20*/  STL.64 [R1+0x8d8], R176 ;  /* 0x0008d8b001007387 */ /* 0x000fe80000100a00 */
[----:B------:R-:W3:Y:S04]  /*af30*/  LDL.LU.64 R164, [R1+0x230] ;  /* 0x0002300001a47983 */ /* 0x000ee80000300a00 */
[----:B------:R-:W-:Y:S01]  /*af40*/  STL.64 [R1+0x8d0], R174 ;  /* 0x0008d0ae01007387 */ /* 0x000fe20000100a00 */
[----:B------:R-:W-:-:S03]  /*af50*/  IMAD.WIDE R162, R2, 0x4, R162 ;  /* 0x0000000402a27825 */ /* 0x000fc600078e02a2 */
[----:B------:R4:W-:Y:S01]  /*af60*/  LDGSTS.E [R160+0x29000], [R176.64], !P0 ;  /* 0x29000000b0a07fae */ /* 0x0009e2000c121848 */
[----:B------:R-:W-:-:S03]  /*af70*/  IMAD.WIDE R158, R2, 0x4, R158 ;  /* 0x00000004029e7825 */ /* 0x000fc600078e029e */
[----:B------:R1:W-:Y:S04]  /*af80*/  STL.64 [R1+0x8c8], R162 ;  /* 0x0008c8a201007387 */ /* 0x0003e80000100a00 */
[----:B------:R1:W-:Y:S04]  /*af90*/  LDGSTS.E [R160+0x29200], [R174.64], !P0 ;  /* 0x29200000aea07fae */ /* 0x0003e8000c121848 */
[----:B------:R1:W-:Y:S04]  /*afa0*/  STL.64 [R1+0x8c0], R158 ;  /* 0x0008c09e01007387 */ /* 0x0003e80000100a00 */
[----:B------:R1:W-:Y:S04]  /*afb0*/  LDGSTS.E [R160+0x29400], [R162.64], !P0 ;  /* 0x29400000a2a07fae */ /* 0x0003e8000c121848 */
[----:B------:R1:W-:Y:S04]  /*afc0*/  LDGSTS.E [R160+0x29600], [R158.64], !P0 ;  /* 0x296000009ea07fae */ /* 0x0003e8000c121848 */
[----:B-1----:R-:W3:Y:S04]  /*afd0*/  LDL.LU.64 R162, [R1+0x1c8] ;  /* 0x0001c80001a27983 */ /* 0x002ee80000300a00 */
[----:B------:R-:W3:Y:S01]  /*afe0*/  LDL.LU.64 R158, [R1+0x1c0] ;  /* 0x0001c000019e7983 */ /* 0x000ee20000300a00 */
[----:B--2---:R-:W-:-:S03]  /*aff0*/  IMAD.WIDE R178, R2, 0x4, R156 ;  /* 0x0000000402b27825 */ /* 0x004fc600078e029c */
[----:B------:R-:W2:Y:S01]  /*b000*/  LDL.LU.64 R156, [R1+0x1b8] ;  /* 0x0001b800019c7983 */ /* 0x000ea20000300a00 */
[----:B------:R-:W-:-:S04]  /*b010*/  IADD3 R3, R252, -0x57, RZ ;  /* 0xffffffa9fc037810 */ /* 0x000fc80007ffe0ff */
[----:B------:R-:W-:Y:S01]  /*b020*/  ISETP.GE.U32.AND P3, PT, R3, 0x7fffff6a, PT ;  /* 0x7fffff6a0300780c */ /* 0x000fe20003f66070 */
[----:B------:R1:W-:Y:S01]  /*b030*/  STL.64 [R1+0x878], R178 ;  /* 0x000878b201007387 */ /* 0x0003e20000100a00 */
[----:B------:R-:W-:Y:S01]  /*b040*/  IADD3 R3, R252, -0x5b, RZ ;  /* 0xffffffa5fc037810 */ /* 0x000fe20007ffe0ff */
[----:B----4-:R-:W-:-:S04]  /*b050*/  IMAD.WIDE R176, R2, 0x4, R172 ;  /* 0x0000000402b07825 */ /* 0x010fc800078e02ac */
[----:B------:R-:W-:Y:S01]  /*b060*/  IMAD.WIDE R174, R2, 0x4, R248 ;  /* 0x0000000402ae7825 */ /* 0x000fe200078e02f8 */
[----:B------:R4:W-:Y:S01]  /*b070*/  STL.64 [R1+0x870], R176 ;  /* 0x000870b001007387 */ /* 0x0009e20000100a00 */
[----:B------:R-:W-:-:S03]  /*b080*/  ISETP.GE.U32.AND P6, PT, R3, 0x7fffff66, PT ;  /* 0x7fffff660300780c */ /* 0x000fc60003fc6070 */
[----:B------:R1:W-:Y:S04]  /*b090*/  STL.64 [R1+0x868], R174 ;  /* 0x000868ae01007387 */ /* 0x0003e80000100a00 */
[----:B------:R1:W-:Y:S01]  /*b0a0*/  LDGSTS.E [R160+0x2b000], [R178.64], !P3 ;  /* 0x2b000000b2a07fae */ /* 0x0003e2000d921848 */
[----:B------:R-:W-:-:S03]  /*b0b0*/  IMAD.WIDE R172, R2, 0x4, R250 ;  /* 0x0000000402ac7825 */ /* 0x000fc600078e02fa */
[----:B------:R4:W-:Y:S04]  /*b0c0*/  LDGSTS.E [R160+0x2b200], [R176.64], !P3 ;  /* 0x2b200000b0a07fae */ /* 0x0009e8000d921848 */
[----:B------:R4:W-:Y:S04]  /*b0d0*/  STL.64 [R1+0x860], R172 ;  /* 0x000860ac01007387 */ /* 0x0009e80000100a00 */
[----:B-1----:R-:W2:Y:S04]  /*b0e0*/  LDL.LU.64 R178, [R1+0x1b0] ;  /* 0x0001b00001b27983 */ /* 0x002ea80000300a00 */
[----:B------:R1:W-:Y:S04]  /*b0f0*/  LDGSTS.E [R160+0x2b400], [R174.64], !P3 ;  /* 0x2b400000aea07fae */ /* 0x0003e8000d921848 */
[----:B----4-:R-:W4:Y:S04]  /*b100*/  LDL.LU.64 R176, [R1+0x148] ;  /* 0x0001480001b07983 */ /* 0x010f280000300a00 */
[----:B------:R1:W-:Y:S04]  /*b110*/  LDGSTS.E [R160+0x2b600], [R172.64], !P3 ;  /* 0x2b600000aca07fae */ /* 0x0003e8000d921848 */
[----:B-1----:R-:W4:Y:S04]  /*b120*/  LDL.LU.64 R174, [R1+0x140] ;  /* 0x0001400001ae7983 */ /* 0x002f280000300a00 */
[----:B------:R-:W4:Y:S01]  /*b130*/  LDL.LU.64 R172, [R1+0x138] ;  /* 0x0001380001ac7983 */ /* 0x000f220000300a00 */
[----:B------:R-:W-:-:S05]  /*b140*/  IMAD.WIDE R168, R2, 0x4, R168 ;  /* 0x0000000402a87825 */ /* 0x000fca00078e02a8 */
[----:B------:R1:W-:Y:S04]  /*b150*/  STL.64 [R1+0x818], R168 ;  /* 0x000818a801007387 */ /* 0x0003e80000100a00 */
[----:B------:R-:W4:Y:S04]  /*b160*/  LDL.LU.64 R248, [R1+0x130] ;  /* 0x0001300001f87983 */ /* 0x000f280000300a00 */
[----:B------:R1:W-:Y:S01]  /*b170*/  LDGSTS.E [R160+0x2d000], [R168.64], !P6 ;  /* 0x2d000000a8a07fae */ /* 0x0003e2000f121848 */
[----:B------:R-:W-:-:S04]  /*b180*/  IMAD.WIDE R166, R2, 0x4, R166 ;  /* 0x0000000402a67825 */ /* 0x000fc800078e02a6 */
[C---:B---3--:R-:W-:Y:S01]  /*b190*/  IMAD.WIDE R180, R2.reuse, 0x4, R170 ;  /* 0x0000000402b47825 */ /* 0x048fe200078e02aa */
[----:B------:R3:W-:Y:S03]  /*b1a0*/  STL.64 [R1+0x3c0], R166 ;  /* 0x0003c0a601007387 */ /* 0x0007e60000100a00 */
[C---:B------:R-:W-:Y:S01]  /*b1b0*/  IMAD.WIDE R164, R2.reuse, 0x4, R164 ;  /* 0x0000000402a47825 */ /* 0x040fe200078e02a4 */
[----:B------:R-:W-:Y:S04]  /*b1c0*/  STL.64 [R1+0x810], R180 ;  /* 0x000810b401007387 */ /* 0x000fe80000100a00 */
[----:B------:R1:W-:Y:S04]  /*b1d0*/  STL.64 [R1+0x808], R164 ;  /* 0x000808a401007387 */ /* 0x0003e80000100a00 */
[----:B------:R-:W4:Y:S04]  /*b1e0*/  LDL.LU.64 R250, [R1+0xc8] ;  /* 0x0000c80001fa7983 */ /* 0x000f280000300a00 */
[----:B------:R3:W-:Y:S04]  /*b1f0*/  LDGSTS.E [R160+0x2d200], [R166.64], !P6 ;  /* 0x2d200000a6a07fae */ /* 0x0007e8000f121848 */
[----:B------:R-:W4:Y:S04]  /*b200*/  LDL.LU.64 R170, [R1+0xc0] ;  /* 0x0000c00001aa7983 */ /* 0x000f280000300a00 */
[----:B-1----:R-:W4:Y:S04]  /*b210*/  LDL.LU.64 R168, [R1+0xb8] ;  /* 0x0000b80001a87983 */ /* 0x002f280000300a00 */
[----:B------:R2:W-:Y:S04]  /*b220*/  LDGSTS.E [R160+0x2d400], [R180.64], !P6 ;  /* 0x2d400000b4a07fae */ /* 0x0005e8000f121848 */
[----:B---3--:R-:W3:Y:S04]  /*b230*/  LDL.LU.64 R166, [R1+0xb0] ;  /* 0x0000b00001a67983 */ /* 0x008ee80000300a00 */
[----:B------:R1:W-:Y:S01]  /*b240*/  LDGSTS.E [R160+0x2d600], [R164.64], !P6 ;  /* 0x2d600000a4a07fae */ /* 0x0003e2000f121848 */
[----:B------:R-:W-:-:S04]  /*b250*/  IMAD.WIDE R184, R2, 0x4, R162 ;  /* 0x0000000402b87825 */ /* 0x000fc800078e02a2 */
[C---:B------:R-:W-:Y:S01]  /*b260*/  IMAD.WIDE R182, R2.reuse, 0x4, R158 ;  /* 0x0000000402b67825 */ /* 0x040fe200078e029e */
[----:B-1----:R-:W3:Y:S04]  /*b270*/  LDL.LU.64 R164, [R1+0x48] ;  /* 0x0000480001a47983 */ /* 0x002ee80000300a00 */
[----:B------:R-:W-:Y:S04]  /*b280*/  STL.64 [R1+0x7c0], R184 ;  /* 0x0007c0b801007387 */ /* 0x000fe80000100a00 */
[----:B------:R-:W3:Y:S04]  /*b290*/  LDL.LU.64 R162, [R1+0x40] ;  /* 0x0000400001a27983 */ /* 0x000ee80000300a00 */
[----:B------:R-:W-:Y:S04]  /*b2a0*/  STL.64 [R1+0x7b8], R182 ;  /* 0x0007b8b601007387 */ /* 0x000fe80000100a00 */
[----:B------:R-:W3:Y:S01]  /*b2b0*/  LDL.LU.64 R158, [R1+0x38] ;  /* 0x00003800019e7983 */ /* 0x000ee20000300a00 */
[----:B--2---:R-:W-:-:S05]  /*b2c0*/  IMAD.WIDE R180, R2, 0x4, R156 ;  /* 0x0000000402b47825 */ /* 0x004fca00078e029c */
[----:B------:R-:W-:Y:S04]  /*b2d0*/  STL.64 [R1+0x7b0], R180 ;  /* 0x0007b0b401007387 */ /* 0x000fe80000100a00 */
[----:B------:R-:W2:Y:S01]  /*b2e0*/  LDL.LU.64 R156, [R1+0x30] ;  /* 0x00003000019c7983 */ /* 0x000ea20000300a00 */
[----:B------:R-:W-:-:S04]  /*b2f0*/  IADD3 R3, R252, -0x5f, RZ ;  /* 0xffffffa1fc037810 */ /* 0x000fc80007ffe0ff */
[----:B------:R-:W-:Y:S02]  /*b300*/  ISETP.GE.U32.AND P5, PT, R3, 0x7fffff62, PT ;  /* 0x7fffff620300780c */ /* 0x000fe40003fa6070 */
[----:B------:R-:W-:-:S04]  /*b310*/  IADD3 R3, R252, -0x63, RZ ;  /* 0xffffff9dfc037810 */ /* 0x000fc80007ffe0ff */
[----:B------:R-:W-:Y:S02]  /*b320*/  ISETP.GE.U32.AND P1, PT, R3, 0x7fffff5e, PT ;  /* 0x7fffff5e0300780c */ /* 0x000fe40003f26070 */
[----:B------:R-:W-:-:S05]  /*b330*/  IADD3 R3, R252, -0x67, RZ ;  /* 0xffffff99fc037810 */ /* 0x000fca0007ffe0ff */
[----:B------:R1:W-:Y:S01]  /*b340*/  LDGSTS.E [R160+0x2f000], [R184.64], !P5 ;  /* 0x2f000000b8a07fae */ /* 0x0003e2000e921848 */
[----:B------:R-:W-:-:S03]  /*b350*/  ISETP.GE.U32.AND P2, PT, R3, 0x7fffff5a, PT ;  /* 0x7fffff5a0300780c */ /* 0x000fc60003f46070 */
[----:B------:R1:W-:Y:S01]  /*b360*/  LDGSTS.E [R160+0x2f200], [R182.64], !P5 ;  /* 0x2f200000b6a07fae */ /* 0x0003e2000e921848 */
[----:B------:R-:W-:-:S03]  /*b370*/  IADD3 R3, R252, -0x6b, RZ ;  /* 0xffffff95fc037810 */ /* 0x000fc60007ffe0ff */
[----:B------:R1:W-:Y:S01]  /*b380*/  LDGSTS.E [R160+0x2f400], [R180.64], !P5 ;  /* 0x2f400000b4a07fae */ /* 0x0003e2000e921848 */
[----:B------:R-:W-:-:S05]  /*b390*/  IMAD.WIDE R178, R2, 0x4, R178 ;  /* 0x0000000402b27825 */ /* 0x000fca00078e02b2 */
[----:B------:R4:W-:Y:S04]  /*b3a0*/  STL.64 [R1+0x7a8], R178 ;  /* 0x0007a8b201007387 */ /* 0x0009e80000100a00 */
[----:B------:R4:W-:Y:S01]  /*b3b0*/  LDGSTS.E [R160+0x2f600], [R178.64], !P5 ;  /* 0x2f600000b2a07fae */ /* 0x0009e2000e921848 */
[----:B------:R-:W-:Y:S02]  /*b3c0*/  ISETP.GE.U32.AND P4, PT, R3, 0x7fffff56, PT ;  /* 0x7fffff560300780c */ /* 0x000fe40003f86070 */
[----:B------:R-:W-:Y:S01]  /*b3d0*/  IADD3 R3, R252, -0x6f, RZ ;  /* 0xffffff91fc037810 */ /* 0x000fe20007ffe0ff */
[----:B----4-:R-:W-:-:S04]  /*b3e0*/  IMAD.WIDE R178, R2, 0x4, R176 ;  /* 0x0000000402b27825 */ /* 0x010fc800078e02b0 */
[C---:B------:R-:W-:Y:S01]  /*b3f0*/  IMAD.WIDE R176, R2.reuse, 0x4, R174 ;  /* 0x0000000402b07825 */ /* 0x040fe200078e02ae */
[----:B------:R-:W-:Y:S03]  /*b400*/  STL.64 [R1+0x760], R178 ;  /* 0x000760b201007387 */ /* 0x000fe60000100a00 */
[C---:B------:R-:W-:Y:S01]  /*b410*/  IMAD.WIDE R174, R2.reuse, 0x4, R172 ;  /* 0x0000000402ae7825 */ /* 0x040fe200078e02ac */
[----:B------:R2:W-:Y:S04]  /*b420*/  LDGSTS.E [R160+0x31000], [R178.64], !P1 ;  /* 0x31000000b2a07fae */ /* 0x0005e8000c921848 */
[----:B------:R-:W-:Y:S01]  /*b430*/  STL.64 [R1+0x758], R176 ;  /* 0x000758b001007387 */ /* 0x000fe20000100a00 */
[----:B------:R-:W-:-:S03]  /*b440*/  IMAD.WIDE R172, R2, 0x4, R248 ;  /* 0x0000000402ac7825 */ /* 0x000fc600078e02f8 */
[----:B------:R1:W-:Y:S04]  /*b450*/  LDGSTS.E [R160+0x31200], [R176.64], !P1 ;  /* 0x31200000b0a07fae */ /* 0x0003e8000c921848 */
[----:B------:R-:W-:Y:S04]  /*b460*/  STL.64 [R1+0x750], R174 ;  /* 0x000750ae01007387 */ /* 0x000fe80000100a00 */
[----:B------:R1:W-:Y:S01]  /*b470*/  LDGSTS.E [R160+0x31400], [R174.64], !P1 ;  /* 0x31400000aea07fae */ /* 0x0003e2000c921848 */
[----:B------:R-:W-:-:S03]  /*b480*/  ISETP.GE.U32.AND P0, PT, R3, 0x7fffff52, PT ;  /* 0x7fffff520300780c */ /* 0x000fc60003f06070 */
[----:B------:R1:W-:Y:S04]  /*b490*/  STL.64 [R1+0x748], R172 ;  /* 0x000748ac01007387 */ /* 0x0003e80000100a00 */
[----:B------:R1:W-:Y:S01]  /*b4a0*/  LDGSTS.E [R160+0x31600], [R172.64], !P1 ;  /* 0x31600000aca07fae */ /* 0x0003e2000c921848 */
[----:B------:R-:W-:-:S04]  /*b4b0*/  IADD3 R3, R252, -0x73, RZ ;  /* 0xffffff8dfc037810 */ /* 0x000fc80007ffe0ff */
[----:B------:R-:W-:Y:S01]  /*b4c0*/  ISETP.GE.U32.AND P3, PT, R3, 0x7fffff4e, PT ;  /* 0x7fffff4e0300780c */ /* 0x000fe20003f66070 */
[----:B-1----:R-:W-:-:S04]  /*b4d0*/  IMAD.WIDE R172, R2, 0x4, R250 ;  /* 0x0000000402ac7825 */ /* 0x002fc800078e02fa */
[C---:B------:R-:W-:Y:S01]  /*b4e0*/  IMAD.WIDE R170, R2.reuse, 0x4, R170 ;  /* 0x0000000402aa7825 */ /* 0x040fe200078e02aa */
[----:B------:R-:W-:Y:S03]  /*b4f0*/  STL.64 [R1+0x700], R172 ;  /* 0x000700ac01007387 */ /* 0x000fe60000100a00 */
[C---:B------:R-:W-:Y:S01]  /*b500*/  IMAD.WIDE R168, R2.reuse, 0x4, R168 ;  /* 0x0000000402a87825 */ /* 0x040fe200078e02a8 */
[----:B------:R1:W-:Y:S04]  /*b510*/  LDGSTS.E [R160+0x33000], [R172.64], !P2 ;  /* 0x33000000aca07fae */ /* 0x0003e8000d121848 */
[----:B------:R-:W-:Y:S01]  /*b520*/  STL.64 [R1+0x6f8], R170 ;  /* 0x0006f8aa01007387 */ /* 0x000fe20000100a00 */
[----:B---3--:R-:W-:-:S03]  /*b530*/  IMAD.WIDE R166, R2, 0x4, R166 ;  /* 0x0000000402a67825 */ /* 0x008fc600078e02a6 */
[----:B------:R3:W-:Y:S04]  /*b540*/  LDGSTS.E [R160+0x33200], [R170.64], !P2 ;  /* 0x33200000aaa07fae */ /* 0x0007e8000d121848 */
[----:B------:R-:W-:Y:S04]  /*b550*/  STL.64 [R1+0x6f0], R168 ;  /* 0x0006f0a801007387 */ /* 0x000fe80000100a00 */
[----:B------:R1:W-:Y:S04]  /*b560*/  LDGSTS.E [R160+0x33400], [R168.64], !P2 ;  /* 0x33400000a8a07fae */ /* 0x0003e8000d121848 */
[----:B------:R-:W-:Y:S01]  /*b570*/  STL.64 [R1+0x530], R166 ;  /* 0x000530a601007387 */ /* 0x000fe20000100a00 */
[----:B------:R-:W-:-:S03]  /*b580*/  IMAD.WIDE R164, R2, 0x4, R164 ;  /* 0x0000000402a47825 */ /* 0x000fc600078e02a4 */
[----:B------:R1:W-:Y:S01]  /*b590*/  LDGSTS.E [R160+0x33600], [R166.64], !P2 ;  /* 0x33600000a6a07fae */ /* 0x0003e2000d121848 */
[----:B------:R-:W-:-:S03]  /*b5a0*/  IMAD.WIDE R162, R2, 0x4, R162 ;  /* 0x0000000402a27825 */ /* 0x000fc600078e02a2 */
[----:B------:R1:W-:Y:S04]  /*b5b0*/  STL.64 [R1+0x540], R164 ;  /* 0x000540a401007387 */ /* 0x0003e80000100a00 */
[----:B------:R1:W-:Y:S01]  /*b5c0*/  LDGSTS.E [R160+0x35000], [R164.64], !P4 ;  /* 0x35000000a4a07fae */ /* 0x0003e2000e121848 */
[----:B------:R-:W-:-:S03]  /*b5d0*/  IMAD.WIDE R158, R2, 0x4, R158 ;  /* 0x00000004029e7825 */ /* 0x000fc600078e029e */
[----:B------:R3:W-:Y:S04]  /*b5e0*/  STL.64 [R1+0x6a8], R162 ;  /* 0x0006a8a201007387 */ /* 0x0007e80000100a00 */
[----:B------:R3:W-:Y:S01]  /*b5f0*/  LDGSTS.E [R160+0x35200], [R162.64], !P4 ;  /* 0x35200000a2a07fae */ /* 0x0007e2000e121848 */
[----:B-1----:R-:W-:-:S03]  /*b600*/  IMAD.WIDE R164, R2, 0x4, R208 ;  /* 0x0000000402a47825 */ /* 0x002fc600078e02d0 */
[----:B------:R1:W-:Y:S04]  /*b610*/  STL.64 [R1+0x6a0], R158 ;  /* 0x0006a09e01007387 */ /* 0x0003e80000100a00 */
[----:B------:R1:W-:Y:S01]  /*b620*/  LDGSTS.E [R160+0x35400], [R158.64], !P4 ;  /* 0x354000009ea07fae */ /* 0x0003e2000e121848 */
[----:B---3--:R-:W-:Y:S01]  /*b630*/  IMAD.WIDE R162, R2, 0x4, R210 ;  /* 0x0000000402a27825 */ /* 0x008fe200078e02d2 */
[----:B------:R-:W-:-:S03]  /*b640*/  IADD3 R3, R252, -0x77, RZ ;  /* 0xffffff89fc037810 */ /* 0x000fc60007ffe0ff */
[----:B-1----:R-:W-:Y:S01]  /*b650*/  IMAD.WIDE R158, R2, 0x4, R212 ;  /* 0x00000004029e7825 */ /* 0x002fe200078e02d4 */
[----:B------:R-:W-:-:S03]  /*b660*/  ISETP.GE.U32.AND P6, PT, R3, 0x7fffff4a, PT ;  /* 0x7fffff4a0300780c */ /* 0x000fc60003fc6070 */
[----:B--2---:R-:W-:-:S05]  /*b670*/  IMAD.WIDE R156, R2, 0x4, R156 ;  /* 0x00000004029c7825 */ /* 0x004fca00078e029c */
        /* <DEDUP_REMOVED lines=27> */
[----:B------:R-:W-:Y:S01]  /*b830*/  STL.64 [R1+0x4f8], R162 ;  /* 0x0004f8a201007387 */ /* 0x000fe20000100a00 */
[----:B-1----:R-:W-:-:S03]  /*b840*/  IMAD.WIDE R156, R2, 0x4, R230 ;  /* 0x00000004029c7825 */ /* 0x002fc600078e02e6 */
[----:B------:R1:W-:Y:S04]  /*b850*/  STL.64 [R1+0x4e8], R158 ;  /* 0x0004e89e01007387 */ /* 0x0003e80000100a00 */
[----:B------:R3:W-:Y:S04]  /*b860*/  STL.64 [R1+0x4d8], R156 ;  /* 0x0004d89c01007387 */ /* 0x0007e80000100a00 */
[----:B------:R-:W4:Y:S04]  /*b870*/  LDL.LU.64 R166, [R1+0x528] ;  /* 0x0005280001a67983 */ /* 0x000f280000300a00 */
[----:B------:R2:W-:Y:S04]  /*b880*/  LDGSTS.E [R160+0x3b000], [R164.64], !P6 ;  /* 0x3b000000a4a07fae */ /* 0x0005e8000f121848 */
[----:B------:R1:W-:Y:S04]  /*b890*/  LDGSTS.E [R160+0x3b200], [R162.64], !P6 ;  /* 0x3b200000a2a07fae */ /* 0x0003e8000f121848 */
[----:B------:R1:W-:Y:S04]  /*b8a0*/  LDGSTS.E [R160+0x3b400], [R158.64], !P6 ;  /* 0x3b4000009ea07fae */ /* 0x0003e8000f121848 */
[----:B--2---:R-:W2:Y:S01]  /*b8b0*/  LDL.LU.64 R164, [R1+0x520] ;  /* 0x0005200001a47983 */ /* 0x004ea20000300a00 */
[----:B------:R-:W-:Y:S01]  /*b8c0*/  IADD3 R3, R252, -0x7b, RZ ;  /* 0xffffff85fc037810 */ /* 0x000fe20007ffe0ff */
[----:B------:R-:W-:-:S02]  /*b8d0*/  IMAD.WIDE R170, R2, 0x4, R232 ;  /* 0x0000000402aa7825 */ /* 0x000fc400078e02e8 */
[----:B------:R3:W-:Y:S04]  /*b8e0*/  LDGSTS.E [R160+0x3b600], [R156.64], !P6 ;  /* 0x3b6000009ca07fae */ /* 0x0007e8000f121848 */
[----:B-1----:R-:W2:Y:S04]  /*b8f0*/  LDL.LU.64 R158, [R1+0x518] ;  /* 0x00051800019e7983 */ /* 0x002ea80000300a00 */
[----:B------:R-:W2:Y:S01]  /*b900*/  LDL.LU.64 R174, [R1+0x510] ;  /* 0x0005100001ae7983 */ /* 0x000ea20000300a00 */
[----:B------:R-:W-:Y:S01]  /*b910*/  ISETP.GE.U32.AND P5, PT, R3, 0x7fffff46, PT ;  /* 0x7fffff460300780c */ /* 0x000fe20003fa6070 */
[----:B------:R-:W-:Y:S01]  /*b920*/  IMAD.WIDE R168, R2, 0x4, R234 ;  /* 0x0000000402a87825 */ /* 0x000fe200078e02ea */
[----:B------:R-:W-:-:S03]  /*b930*/  IADD3 R3, R252, -0x7f, RZ ;  /* 0xffffff81fc037810 */ /* 0x000fc60007ffe0ff */
[C---:B------:R-:W-:Y:S01]  /*b940*/  IMAD.WIDE R162, R2.reuse, 0x4, R236 ;  /* 0x0000000402a27825 */ /* 0x040fe200078e02ec */
[----:B------:R-:W-:Y:S03]  /*b950*/  STL.64 [R1+0x4c8], R170 ;  /* 0x0004c8aa01007387 */ /* 0x000fe60000100a00 */
[----:B---3--:R-:W-:Y:S01]  /*b960*/  IMAD.WIDE R156, R2, 0x4, R238 ;  /* 0x00000004029c7825 */ /* 0x008fe200078e02ee */
[----:B------:R-:W-:Y:S01]  /*b970*/  STL.64 [R1+0x4c0], R168 ;  /* 0x0004c0a801007387 */ /* 0x000fe20000100a00 */
[----:B------:R-:W-:-:S03]  /*b980*/  ISETP.GE.U32.AND P1, PT, R3, 0x7fffff42, PT ;  /* 0x7fffff420300780c */ /* 0x000fc60003f26070 */
[----:B------:R1:W-:Y:S04]  /*b990*/  STL.64 [R1+0x4b8], R162 ;  /* 0x0004b8a201007387 */ /* 0x0003e80000100a00 */
[----:B------:R3:W-:Y:S04]  /*b9a0*/  STL.64 [R1+0x4b0], R156 ;  /* 0x0004b09c01007387 */ /* 0x0007e80000100a00 */
[----:B------:R1:W-:Y:S04]  /*b9b0*/  LDGSTS.E [R160+0x3d000], [R170.64], !P5 ;  /* 0x3d000000aaa07fae */ /* 0x0003e8000e921848 */
[----:B------:R-:W2:Y:S04]  /*b9c0*/  LDL.LU.64 R172, [R1+0x4a8] ;  /* 0x0004a80001ac7983 */ /* 0x000ea80000300a00 */
[----:B------:R1:W-:Y:S04]  /*b9d0*/  LDGSTS.E [R160+0x3d200], [R168.64], !P5 ;  /* 0x3d200000a8a07fae */ /* 0x0003e8000e921848 */
[----:B------:R1:W-:Y:S01]  /*b9e0*/  LDGSTS.E [R160+0x3d400], [R162.64], !P5 ;  /* 0x3d400000a2a07fae */ /* 0x0003e2000e921848 */
[----:B------:R-:W-:Y:S01]  /*b9f0*/  IADD3 R3, R252, -0x44, RZ ;  /* 0xffffffbcfc037810 */ /* 0x000fe20007ffe0ff */
[----:B------:R-:W-:-:S02]  /*ba00*/  IMAD.WIDE R178, R2, 0x4, R240 ;  /* 0x0000000402b27825 */ /* 0x000fc400078e02f0 */
[----:B------:R3:W-:Y:S02]  /*ba10*/  LDGSTS.E [R160+0x3d600], [R156.64], !P5 ;  /* 0x3d6000009ca07fae */ /* 0x0007e4000e921848 */
[C---:B------:R-:W-:Y:S02]  /*ba20*/  IMAD.WIDE R176, R2.reuse, 0x4, R242 ;  /* 0x0000000402b07825 */ /* 0x040fe400078e02f2 */
[----:B-1----:R-:W2:Y:S04]  /*ba30*/  LDL.LU.64 R162, [R1+0x4a0] ;  /* 0x0004a00001a27983 */ /* 0x002ea80000300a00 */
[----:B---3--:R-:W3:Y:S01]  /*ba40*/  LDL.LU.64 R156, [R1+0x498] ;  /* 0x00049800019c7983 */ /* 0x008ee20000300a00 */
[----:B------:R-:W-:Y:S01]  /*ba50*/  IMAD.WIDE R168, R2, 0x4, R244 ;  /* 0x0000000402a87825 */ /* 0x000fe200078e02f4 */
[----:B------:R-:W-:-:S02]  /*ba60*/  ISETP.GE.U32.AND P2, PT, R3, 0x7fffff7d, PT ;  /* 0x7fffff7d0300780c */ /* 0x000fc40003f46070 */
[----:B------:R-:W3:Y:S01]  /*ba70*/  LDL.LU.64 R248, [R1+0x490] ;  /* 0x0004900001f87983 */ /* 0x000ee20000300a00 */
[----:B------:R-:W-:-:S03]  /*ba80*/  IMAD.WIDE R170, R2, 0x4, R246 ;  /* 0x0000000402aa7825 */ /* 0x000fc600078e02f6 */
[----:B------:R-:W-:Y:S04]  /*ba90*/  STL.64 [R1+0x488], R178 ;  /* 0x000488b201007387 */ /* 0x000fe80000100a00 */
[----:B------:R1:W-:Y:S04]  /*baa0*/  LDGSTS.E [R160+0x3f000], [R178.64], !P1 ;  /* 0x3f000000b2a07fae */ /* 0x0003e8000c921848 */
[----:B------:R-:W-:Y:S04]  /*bab0*/  STL.64 [R1+0x480], R176 ;  /* 0x000480b001007387 */ /* 0x000fe80000100a00 */
[----:B------:R4:W-:Y:S04]  /*bac0*/  LDGSTS.E [R160+0x3f200], [R176.64], !P1 ;  /* 0x3f200000b0a07fae */ /* 0x0009e8000c921848 */
[----:B------:R1:W-:Y:S01]  /*bad0*/  STL.64 [R1+0x478], R168 ;  /* 0x000478a801007387 */ /* 0x0003e20000100a00 */
[----:B------:R-:W-:-:S03]  /*bae0*/  LOP3.LUT R161, R161, 0x60, RZ, 0x3c, !PT ;  /* 0x00000060a1a17812 */ /* 0x000fc600078e3cff */
[----:B------:R1:W-:Y:S04]  /*baf0*/  STL.64 [R1+0x470], R170 ;  /* 0x000470aa01007387 */ /* 0x0003e80000100a00 */
[----:B------:R1:W-:Y:S04]  /*bb00*/  LDGSTS.E [R160+0x3f400], [R168.64], !P1 ;  /* 0x3f400000a8a07fae */ /* 0x0003e8000c921848 */
[----:B------:R2:W-:Y:S04]  /*bb10*/  LDGSTS.E [R160+0x3f600], [R170.64], !P1 ;  /* 0x3f600000aaa07fae */ /* 0x0005e8000c921848 */
[----:B-1----:R-:W3:Y:S01]  /*bb20*/  LDL.LU.64 R168, [R1+0x428] ;  /* 0x0004280001a87983 */ /* 0x002ee20000300a00 */
[----:B----4-:R-:W-:-:S03]  /*bb30*/  IMAD.WIDE R176, R2, 0x4, R166 ;  /* 0x0000000402b07825 */ /* 0x010fc600078e02a6 */
[----:B------:R-:W4:Y:S04]  /*bb40*/  LDL.LU.64 R166, [R1+0x420] ;  /* 0x0004200001a67983 */ /* 0x000f280000300a00 */
[----:B------:R-:W-:Y:S04]  /*bb50*/  STL.64 [R1+0xad8], R176 ;  /* 0x000ad8b001007387 */ /* 0x000fe80000100a00 */
[----:B------:R-:W4:Y:S04]  /*bb60*/  LDL.LU.64 R250, [R1+0x418] ;  /* 0x0004180001fa7983 */ /* 0x000f280000300a00 */
[----:B------:R1:W-:Y:S01]  /*bb70*/  LDGSTS.E [R161+0x21800], [R176.64], !P2 ;  /* 0x21800000b0a17fae */ /* 0x0003e2000d121848 */
[----:B--2---:R-:W-:-:S05]  /*bb80*/  IMAD.WIDE R164, R2, 0x4, R164 ;  /* 0x0000000402a47825 */ /* 0x004fca00078e02a4 */
[----:B------:R2:W-:Y:S01]  /*bb90*/  STL.64 [R1+0xad0], R164 ;  /* 0x000ad0a401007387 */ /* 0x0005e20000100a00 */
[----:B------:R-:W-:-:S03]  /*bba0*/  IMAD.WIDE R158, R2, 0x4, R158 ;  /* 0x00000004029e7825 */ /* 0x000fc600078e029e */
[----:B------:R-:W4:Y:S01]  /*bbb0*/  LDL.LU.64 R170, [R1+0x410] ;  /* 0x0004100001aa7983 */ /* 0x000f220000300a00 */
[----:B------:R-:W-:-:S03]  /*bbc0*/  IMAD.WIDE R174, R2, 0x4, R174 ;  /* 0x0000000402ae7825 */ /* 0x000fc600078e02ae */
[----:B------:R1:W-:Y:S04]  /*bbd0*/  STL.64 [R1+0xac8], R158 ;  /* 0x000ac89e01007387 */ /* 0x0003e80000100a00 */
[----:B------:R2:W-:Y:S04]  /*bbe0*/  LDGSTS.E [R161+0x21a00], [R164.64], !P2 ;  /* 0x21a00000a4a17fae */ /* 0x0005e8000d121848 */
[----:B------:R3:W-:Y:S04]  /*bbf0*/  STL.64 [R1+0xac0], R174 ;  /* 0x000ac0ae01007387 */ /* 0x0007e80000100a00 */
[----:B------:R1:W-:Y:S04]  /*bc00*/  LDGSTS.E [R161+0x21c00], [R158.64], !P2 ;  /* 0x21c000009ea17fae */ /* 0x0003e8000d121848 */
[----:B--2---:R-:W2:Y:S01]  /*bc10*/  LDL.LU.64 R164, [R1+0x3a8] ;  /* 0x0003a80001a47983 */ /* 0x004ea20000300a00 */
[----:B------:R-:W-:-:S03]  /*bc20*/  IADD3 R3, R252, -0x48, RZ ;  /* 0xffffffb8fc037810 */ /* 0x000fc60007ffe0ff */
[----:B------:R3:W-:Y:S04]  /*bc30*/  LDGSTS.E [R161+0x21e00], [R174.64], !P2 ;  /* 0x21e00000aea17fae */ /* 0x0007e8000d121848 */
[----:B-1----:R-:W2:Y:S01]  /*bc40*/  LDL.LU.64 R158, [R1+0x3a0] ;  /* 0x0003a000019e7983 */ /* 0x002ea20000300a00 */
[----:B------:R-:W-:Y:S01]  /*bc50*/  IMAD.WIDE R178, R2, 0x4, R172 ;  /* 0x0000000402b27825 */ /* 0x000fe200078e02ac */
[----:B------:R-:W-:Y:S02]  /*bc60*/  ISETP.GE.U32.AND P4, PT, R3, 0x7fffff79, PT ;  /* 0x7fffff790300780c */ /* 0x000fe40003f86070 */
[----:B------:R-:W-:-:S04]  /*bc70*/  IADD3 R3, R252, -0x4c, RZ ;  /* 0xffffffb4fc037810 */ /* 0x000fc80007ffe0ff */
[----:B------:R-:W-:-:S07]  /*bc80*/  ISETP.GE.U32.AND P0, PT, R3, 0x7fffff75, PT ;  /* 0x7fffff750300780c */ /* 0x000fce0003f06070 */
[----:B------:R1:W-:Y:S01]  /*bc90*/  LDGSTS.E [R161+0x23800], [R178.64], !P4 ;  /* 0x23800000b2a17fae */ /* 0x0003e2000e121848 */
[----:B------:R-:W-:-:S03]  /*bca0*/  IMAD.WIDE R176, R2, 0x4, R162 ;  /* 0x0000000402b07825 */ /* 0x000fc600078e02a2 */
[----:B------:R-:W2:Y:S01]  /*bcb0*/  LDL.LU.64 R162, [R1+0x398] ;  /* 0x0003980001a27983 */ /* 0x000ea20000300a00 */
[----:B---3--:R-:W-:-:S03]  /*bcc0*/  IMAD.WIDE R174, R2, 0x4, R156 ;  /* 0x0000000402ae7825 */ /* 0x008fc600078e029c */
[----:B------:R-:W-:Y:S04]  /*bcd0*/  STL.64 [R1+0xa58], R178 ;  /* 0x000a58b201007387 */ /* 0x000fe80000100a00 */
[----:B------:R-:W3:Y:S01]  /*bce0*/  LDL.LU.64 R156, [R1+0x390] ;  /* 0x00039000019c7983 */ /* 0x000ee20000300a00 */
[----:B------:R-:W-:-:S03]  /*bcf0*/  IMAD.WIDE R172, R2, 0x4, R248 ;  /* 0x0000000402ac7825 */ /* 0x000fc600078e02f8 */
[----:B------:R1:W-:Y:S04]  /*bd00*/  STL.64 [R1+0xa50], R176 ;  /* 0x000a50b001007387 */ /* 0x0003e80000100a00 */
        /* <DEDUP_REMOVED lines=8> */
[----:B-1----:R-:W3:Y:S04]  /*bd90*/  LDL.LU.64 R172, [R1+0x318] ;  /* 0x0003180001ac7983 */ /* 0x002ee80000300a00 */
[----:B------:R-:W-:Y:S04]  /*bda0*/  STL.64 [R1+0x9d8], R180 ;  /* 0x0009d8b401007387 */ /* 0x000fe80000100a00 */
[----:B------:R-:W3:Y:S04]  /*bdb0*/  LDL.LU.64 R168, [R1+0x310] ;  /* 0x0003100001a87983 */ /* 0x000ee80000300a00 */
[----:B------:R1:W-:Y:S01]  /*bdc0*/  LDGSTS.E [R161+0x25800], [R180.64], !P0 ;  /* 0x25800000b4a17fae */ /* 0x0003e2000c121848 */
[----:B----4-:R-:W-:-:S04]  /*bdd0*/  IMAD.WIDE R166, R2, 0x4, R166 ;  /* 0x0000000402a67825 */ /* 0x010fc800078e02a6 */
[C---:B------:R-:W-:Y:S01]  /*bde0*/  IMAD.WIDE R178, R2.reuse, 0x4, R250 ;  /* 0x0000000402b27825 */ /* 0x040fe200078e02fa */
[----:B------:R4:W-:Y:S04]  /*bdf0*/  STL.64 [R1+0x9d0], R166 ;  /* 0x0009d0a601007387 */ /* 0x0009e80000100a00 */
[----:B------:R4:W-:Y:S04]  /*be00*/  LDGSTS.E [R161+0x25a00], [R166.64], !P0 ;  /* 0x25a00000a6a17fae */ /* 0x0009e8000c121848 */
[----:B------:R2:W-:Y:S04]  /*be10*/  STL.64 [R1+0x9c8], R178 ;  /* 0x0009c8b201007387 */ /* 0x0005e80000100a00 */
[----:B------:R2:W-:Y:S01]  /*be20*/  LDGSTS.E [R161+0x25c00], [R178.64], !P0 ;  /* 0x25c00000b2a17fae */ /* 0x0005e2000c121848 */
[----:B------:R-:W-:-:S05]  /*be30*/  IMAD.WIDE R170, R2, 0x4, R170 ;  /* 0x0000000402aa7825 */ /* 0x000fca00078e02aa */
[----:B------:R1:W-:Y:S04]  /*be40*/  STL.64 [R1+0x9c0], R170 ;  /* 0x0009c0aa01007387 */ /* 0x0003e80000100a00 */
[----:B----4-:R-:W4:Y:S04]  /*be50*/  LDL.LU.64 R166, [R1+0x2a8] ;  /* 0x0002a80001a67983 */ /* 0x010f280000300a00 */
[----:B------:R-:W4:Y:S04]  /*be60*/  LDL.LU.64 R248, [R1+0x2a0] ;  /* 0x0002a00001f87983 */ /* 0x000f280000300a00 */
[----:B------:R1:W-:Y:S01]  /*be70*/  LDGSTS.E [R161+0x25e00], [R170.64], !P0 ;  /* 0x25e00000aaa17fae */ /* 0x0003e2000c121848 */
[----:B--2---:R-:W-:-:S03]  /*be80*/  IMAD.WIDE R178, R2, 0x4, R164 ;  /* 0x0000000402b27825 */ /* 0x004fc600078e02a4 */
[----:B------:R-:W2:Y:S04]  /*be90*/  LDL.LU.64 R164, [R1+0x298] ;  /* 0x0002980001a47983 */ /* 0x000ea80000300a00 */
[----:B------:R-:W-:Y:S01]  /*bea0*/  STL.64 [R1+0x958], R178 ;  /* 0x000958b201007387 */ /* 0x000fe20000100a00 */
[----:B-1----:R-:W-:-:S03]  /*beb0*/  IMAD.WIDE R170, R2, 0x4, R158 ;  /* 0x0000000402aa7825 */ /* 0x002fc600078e029e */
[----:B------:R-:W2:Y:S01]  /*bec0*/  LDL.LU.64 R158, [R1+0x290] ;  /* 0x00029000019e7983 */ /* 0x000ea20000300a00 */
[----:B------:R-:W-:-:S04]  /*bed0*/  IADD3 R3, R252, -0x50, RZ ;  /* 0xffffffb0fc037810 */ /* 0x000fc80007ffe0ff */
[----:B------:R-:W-:Y:S01]  /*bee0*/  ISETP.GE.U32.AND P3, PT, R3, 0x7fffff71, PT ;  /* 0x7fffff710300780c */ /* 0x000fe20003f66070 */
[----:B------:R1:W-:Y:S01]  /*bef0*/  STL.64 [R1+0x928], R170 ;  /* 0x000928aa01007387 */ /* 0x0003e20000100a00 */
[----:B------:R-:W-:-:S04]  /*bf00*/  IADD3 R3, R252, -0x54, RZ ;  /* 0xffffffacfc037810 */ /* 0x000fc80007ffe0ff */
[----:B------:R-:W-:-:S07]  /*bf10*/  ISETP.GE.U32.AND P6, PT, R3, 0x7fffff6d, PT ;  /* 0x7fffff6d0300780c */ /* 0x000fce0003fc6070 */
[----:B------:R4:W-:Y:S01]  /*bf20*/  LDGSTS.E [R161+0x27800], [R178.64], !P3 ;  /* 0x27800000b2a17fae */ /* 0x0009e2000d921848 */
[----:B------:R-:W-:-:S03]  /*bf30*/  IMAD.WIDE R162, R2, 0x4, R162 ;  /* 0x0000000402a27825 */ /* 0x000fc600078e02a2 */
[----:B------:R1:W-:Y:S01]  /*bf40*/  LDGSTS.E [R161+0x27a00], [R170.64], !P3 ;  /* 0x27a00000aaa17fae */ /* 0x0003e2000d921848 */
[----:B---3--:R-:W-:-:S03]  /*bf50*/  IMAD.WIDE R156, R2, 0x4, R156 ;  /* 0x00000004029c7825 */ /* 0x008fc600078e029c */
[----:B------:R3:W-:Y:S04]  /*bf60*/  STL.64 [R1+0x528], R162 ;  /* 0x000528a201007387 */ /* 0x0007e80000100a00 */
[----:B------:R3:W-:Y:S04]  /*bf70*/  STL.64 [R1+0x518], R156 ;  /* 0x0005189c01007387 */ /* 0x0007e80000100a00 */
[----:B-1----:R-:W2:Y:S01]  /*bf80*/  LDL.LU.64 R170, [R1+0x228] ;  /* 0x0002280001aa7983 */ /* 0x002ea20000300a00 */
[----:B------:R-:W-:-:S03]  /*bf90*/  IADD3 R3, R252, -0x58, RZ ;  /* 0xffffffa8fc037810 */ /* 0x000fc60007ffe0ff */
[----:B------:R-:W2:Y:S04]  /*bfa0*/  LDL.LU.64 R250, [R1+0x220] ;  /* 0x0002200001fa7983 */ /* 0x000ea80000300a00 */
[----:B------:R3:W-:Y:S04]  /*bfb0*/  LDGSTS.E [R161+0x27c00], [R162.64], !P3 ;  /* 0x27c00000a2a17fae */ /* 0x0007e8000d921848 */
[----:B------:R1:W-:Y:S01]  /*bfc0*/  LDGSTS.E [R161+0x27e00], [R156.64], !P3 ;  /* 0x27e000009ca17fae */ /* 0x0003e2000d921848 */
[----:B------:R-:W-:Y:S01]  /*bfd0*/  ISETP.GE.U32.AND P5, PT, R3, 0x7fffff69, PT ;  /* 0x7fffff690300780c */ /* 0x000fe20003fa6070 */
[----:B------:R-:W-:-:S02]  /*bfe0*/  IMAD.WIDE R176, R2, 0x4, R176 ;  /* 0x0000000402b07825 */ /* 0x000fc400078e02b0 */
[----:B---3--:R-:W3:Y:S04]  /*bff0*/  LDL.LU.64 R162, [R1+0x218] ;  /* 0x0002180001a27983 */ /* 0x008ee80000300a00 */
[----:B-1----:R-:W3:Y:S01]  /*c000*/  LDL.LU.64 R156, [R1+0x210] ;  /* 0x00021000019c7983 */ /* 0x002ee20000300a00 */
[----:B------:R-:W-:-:S03]  /*c010*/  IMAD.WIDE R174, R2, 0x4, R174 ;  /* 0x0000000402ae7825 */ /* 0x000fc600078e02ae */
[----:B------:R1:W-:Y:S01]  /*c020*/  STL.64 [R1+0x4a8], R176 ;  /* 0x0004a8b001007387 */ /* 0x0003e20000100a00 */
[----:B------:R-:W-:-:S03]  /*c030*/  IMAD.WIDE R172, R2, 0x4, R172 ;  /* 0x0000000402ac7825 */ /* 0x000fc600078e02ac */
[----:B------:R-:W-:Y:S04]  /*c040*/  STL.64 [R1+0x4a0], R174 ;  /* 0x0004a0ae01007387 */ /* 0x000fe80000100a00 */
[----:B------:R1:W-:Y:S01]  /*c050*/  LDGSTS.E [R161+0x29800], [R176.64], !P6 ;  /* 0x29800000b0a17fae */ /* 0x0003e2000f121848 */
[----:B------:R-:W-:-:S03]  /*c060*/  IMAD.WIDE R168, R2, 0x4, R168 ;  /* 0x0000000402a87825 */ /* 0x000fc600078e02a8 */
[----:B------:R1:W-:Y:S04]  /*c070*/  STL.64 [R1+0x498], R172 ;  /* 0x000498ac01007387 */ /* 0x0003e80000100a00 */
[----:B------:R1:W-:Y:S04]  /*c080*/  LDGSTS.E [R161+0x29a00], [R174.64], !P6 ;  /* 0x29a00000aea17fae */ /* 0x0003e8000f121848 */
[----:B------:R1:W-:Y:S04]  /*c090*/  STL.64 [R1+0x490], R168 ;  /* 0x000490a801007387 */ /* 0x0003e80000100a00 */
[----:B------:R1:W-:Y:S04]  /*c0a0*/  LDGSTS.E [R161+0x29c00], [R172.64], !P6 ;  /* 0x29c00000aca17fae */ /* 0x0003e8000f121848 */
[----:B-1----:R-:W3:Y:S04]  /*c0b0*/  LDL.LU.64 R176, [R1+0x1a8] ;  /* 0x0001a80001b07983 */ /* 0x002ee80000300a00 */
[----:B------:R1:W-:Y:S04]  /*c0c0*/  LDGSTS.E [R161+0x29e00], [R168.64], !P6 ;  /* 0x29e00000a8a17fae */ /* 0x0003e8000f121848 */
[----:B------:R-:W3:Y:S04]  /*c0d0*/  LDL.LU.64 R172, [R1+0x1a0] ;  /* 0x0001a00001ac7983 */ /* 0x000ee80000300a00 */
[----:B-1----:R-:W3:Y:S01]  /*c0e0*/  LDL.LU.64 R168, [R1+0x198] ;  /* 0x0001980001a87983 */ /* 0x002ee20000300a00 */
[----:B----4-:R-:W-:-:S04]  /*c0f0*/  IMAD.WIDE R178, R2, 0x4, R166 ;  /* 0x0000000402b27825 */ /* 0x010fc800078e02a6 */
[C---:B------:R-:W-:Y:S01]  /*c100*/  IMAD.WIDE R174, R2.reuse, 0x4, R248 ;  /* 0x0000000402ae7825 */ /* 0x040fe200078e02f8 */
[----:B------:R-:W-:Y:S04]  /*c110*/  STL.64 [R1+0x460], R178 ;  /* 0x000460b201007387 */ /* 0x000fe80000100a00 */
[----:B------:R-:W4:Y:S01]  /*c120*/  LDL.LU.64 R166, [R1+0x190] ;  /* 0x0001900001a67983 */ /* 0x000f220000300a00 */
[----:B--2---:R-:W-:-:S03]  /*c130*/  IMAD.WIDE R164, R2, 0x4, R164 ;  /* 0x0000000402a47825 */ /* 0x004fc600078e02a4 */
[----:B------:R-:W-:Y:S04]  /*c140*/  STL.64 [R1+0x458], R174 ;  /* 0x000458ae01007387 */ /* 0x000fe80000100a00 */
[----:B------:R1:W-:Y:S01]  /*c150*/  LDGSTS.E [R161+0x2b800], [R178.64], !P5 ;  /* 0x2b800000b2a17fae */ /* 0x0003e2000e921848 */
[----:B------:R-:W-:-:S03]  /*c160*/  IMAD.WIDE R158, R2, 0x4, R158 ;  /* 0x00000004029e7825 */ /* 0x000fc600078e029e */
[----:B------:R2:W-:Y:S04]  /*c170*/  STL.64 [R1+0x448], R164 ;  /* 0x000448a401007387 */ /* 0x0005e80000100a00 */
[----:B------:R1:W-:Y:S04]  /*c180*/  LDGSTS.E [R161+0x2ba00], [R174.64], !P5 ;  /* 0x2ba00000aea17fae */ /* 0x0003e8000e921848 */
[----:B------:R1:W-:Y:S04]  /*c190*/  STL.64 [R1+0x440], R158 ;  /* 0x0004409e01007387 */ /* 0x0003e80000100a00 */
[----:B------:R2:W-:Y:S01]  /*c1a0*/  LDGSTS.E [R161+0x2bc00], [R164.64], !P5 ;  /* 0x2bc00000a4a17fae */ /* 0x0005e2000e921848 */
[----:B------:R-:W-:-:S03]  /*c1b0*/  IADD3 R3, R252, -0x5c, RZ ;  /* 0xffffffa4fc037810 */ /* 0x000fc60007ffe0ff */
[----:B------:R1:W-:Y:S04]  /*c1c0*/  LDGSTS.E [R161+0x2be00], [R158.64], !P5 ;  /* 0x2be000009ea17fae */ /* 0x0003e8000e921848 */
[----:B--2---:R-:W2:Y:S01]  /*c1d0*/  LDL.LU.64 R164, [R1+0x128] ;  /* 0x0001280001a47983 */ /* 0x004ea20000300a00 */
[----:B------:R-:W-:-:S03]  /*c1e0*/  ISETP.GE.U32.AND P1, PT, R3, 0x7fffff65, PT ;  /* 0x7fffff650300780c */ /* 0x000fc60003f26070 */
[----:B-1----:R-:W2:Y:S01]  /*c1f0*/  LDL.LU.64 R158, [R1+0xa8] ;  /* 0x0000a800019e7983 */ /* 0x002ea20000300a00 */
[----:B------:R-:W-:Y:S01]  /*c200*/  IADD3 R3, R252, -0x60, RZ ;  /* 0xffffffa0fc037810 */ /* 0x000fe20007ffe0ff */
[----:B------:R-:W-:-:S04]  /*c210*/  IMAD.WIDE R170, R2, 0x4, R170 ;  /* 0x0000000402aa7825 */ /* 0x000fc800078e02aa */
[----:B------:R-:W-:Y:S01]  /*c220*/  IMAD.WIDE R182, R2, 0x4, R250 ;  /* 0x0000000402b67825 */ /* 0x000fe200078e02fa */
[----:B------:R1:W-:Y:S01]  /*c230*/  STL.64 [R1+0x438], R170 ;  /* 0x000438aa01007387 */ /* 0x0003e20000100a00 */
[----:B------:R-:W-:-:S03]  /*c240*/  ISETP.GE.U32.AND P2, PT, R3, 0x7fffff61, PT ;  /* 0x7fffff610300780c */ /* 0x000fc60003f46070 */
[----:B------:R1:W-:Y:S04]  /*c250*/  LDGSTS.E [R161+0x2d800], [R170.64], !P1 ;  /* 0x2d800000aaa17fae */ /* 0x0003e8000c921848 */
[----:B------:R1:W-:Y:S01]  /*c260*/  LDGSTS.E [R161+0x2da00], [R182.64], !P1 ;  /* 0x2da00000b6a17fae */ /* 0x0003e2000c921848 */
[----:B---3--:R-:W-:-:S03]  /*c270*/  IMAD.WIDE R180, R2, 0x4, R162 ;  /* 0x0000000402b47825 */ /* 0x008fc600078e02a2 */
[----:B------:R-:W4:Y:S01]  /*c280*/  LDL.LU.64 R162, [R1+0x120] ;  /* 0x0001200001a27983 */ /* 0x000f220000300a00 */
[----:B------:R-:W-:-:S03]  /*c290*/  IMAD.WIDE R178, R2, 0x4, R156 ;  /* 0x0000000402b27825 */ /* 0x000fc600078e029c */
[----:B------:R-:W-:Y:S04]  /*c2a0*/  STL.64 [R1+0x430], R182 ;  /* 0x000430b601007387 */ /* 0x000fe80000100a00 */
[----:B------:R-:W4:Y:S04]  /*c2b0*/  LDL.LU.64 R156, [R1+0x118] ;  /* 0x00011800019c7983 */ /* 0x000f280000300a00 */
[----:B------:R-:W-:Y:S04]  /*c2c0*/  STL.64 [R1+0x428], R180 ;  /* 0x000428b401007387 */ /* 0x000fe80000100a00 */
[----:B------:R-:W4:Y:S04]  /*c2d0*/  LDL.LU.64 R174, [R1+0x110] ;  /* 0x0001100001ae7983 */ /* 0x000f280000300a00 */
[----:B------:R-:W-:Y:S04]  /*c2e0*/  STL.64 [R1+0x418], R178 ;  /* 0x000418b201007387 */ /* 0x000fe80000100a00 */
[----:B------:R-:W4:Y:S04]  /*c2f0*/  LDL.LU.64 R248, [R1+0xa0] ;  /* 0x0000a00001f87983 */ /* 0x000f280000300a00 */
[----:B------:R-:W4:Y:S04]  /*c300*/  LDL.LU.64 R250, [R1+0x98] ;  /* 0x0000980001fa7983 */ /* 0x000f280000300a00 */
[----:B-1----:R-:W4:Y:S01]  /*c310*/  LDL.LU.64 R170, [R1+0x90] ;  /* 0x0000900001aa7983 */ /* 0x002f220000300a00 */
[----:B------:R-:W-:-:S03]  /*c320*/  IMAD.WIDE R176, R2, 0x4, R176 ;  /* 0x0000000402b07825 */ /* 0x000fc600078e02b0 */
[----:B------:R2:W-:Y:S04]  /*c330*/  LDGSTS.E [R161+0x2dc00], [R180.64], !P1 ;  /* 0x2dc00000b4a17fae */ /* 0x0005e8000c921848 */
[----:B------:R1:W-:Y:S01]  /*c340*/  LDGSTS.E [R161+0x2de00], [R178.64], !P1 ;  /* 0x2de00000b2a17fae */ /* 0x0003e2000c921848 */
[----:B------:R-:W-:-:S03]  /*c350*/  IMAD.WIDE R172, R2, 0x4, R172 ;  /* 0x0000000402ac7825 */ /* 0x000fc600078e02ac */
[----:B------:R-:W-:Y:S01]  /*c360*/  STL.64 [R1+0x410], R176 ;  /* 0x000410b001007387 */ /* 0x000fe20000100a00 */
[----:B------:R-:W-:-:S03]  /*c370*/  IMAD.WIDE R168, R2, 0x4, R168 ;  /* 0x0000000402a87825 */ /* 0x000fc600078e02a8 */
[----:B------:R-:W-:Y:S04]  /*c380*/  STL.64 [R1+0x400], R172 ;  /* 0x000400ac01007387 */ /* 0x000fe80000100a00 */
[----:B------:R1:W-:Y:S04]  /*c390*/  LDGSTS.E [R161+0x2f800], [R176.64], !P2 ;  /* 0x2f800000b0a17fae */ /* 0x0003e8000d121848 */
[----:B------:R1:W-:Y:S04]  /*c3a0*/  STL.64 [R1+0x3f0], R168 ;  /* 0x0003f0a801007387 */ /* 0x0003e80000100a00 */
[----:B------:R1:W-:Y:S04]  /*c3b0*/  LDGSTS.E [R161+0x2fa00], [R172.64], !P2 ;  /* 0x2fa00000aca17fae */ /* 0x0003e8000d121848 */
[----:B------:R1:W-:Y:S01]  /*c3c0*/  LDGSTS.E [R161+0x2fc00], [R168.64], !P2 ;  /* 0x2fc00000a8a17fae */ /* 0x0003e2000d121848 */
[----:B----4-:R-:W-:-:S05]  /*c3d0*/  IMAD.WIDE R166, R2, 0x4, R166 ;  /* 0x0000000402a67825 */ /* 0x010fca00078e02a6 */
[----:B------:R4:W-:Y:S04]  /*c3e0*/  STL.64 [R1+0x3e0], R166 ;  /* 0x0003e0a601007387 */ /* 0x0009e80000100a00 */
[----:B-1----:R-:W3:Y:S04]  /*c3f0*/  LDL.LU.64 R168, [R1+0x28] ;  /* 0x0000280001a87983 */ /* 0x002ee80000300a00 */
[----:B------:R4:W-:Y:S01]  /*c400*/  LDGSTS.E [R161+0x2fe00], [R166.64], !P2 ;  /* 0x2fe00000a6a17fae */ /* 0x0009e2000d121848 */
[----:B--2---:R-:W-:-:S03]  /*c410*/  IMAD.WIDE R180, R2, 0x4, R164 ;  /* 0x0000000402b47825 */ /* 0x004fc600078e02a4 */
[----:B------:R-:W2:Y:S04]  /*c420*/  LDL.LU.64 R164, [R1+0x20] ;  /* 0x0000200001a47983 */ /* 0x000ea80000300a00 */
[----:B------:R-:W2:Y:S04]  /*c430*/  LDL.LU.64 R172, [R1+0x570] ;  /* 0x0005700001ac7983 */ /* 0x000ea80000300a00 */
[----:B------:R-:W-:Y:S04]  /*c440*/  STL.64 [R1+0x3d0], R180 ;  /* 0x0003d0b401007387 */ /* 0x000fe80000100a00 */
[----:B----4-:R-:W4:Y:S01]  /*c450*/  LDL.LU.64 R166, [R1+0x578] ;  /* 0x0005780001a67983 */ /* 0x010f220000300a00 */
[----:B------:R-:W-:Y:S01]  /*c460*/  IADD3 R3, R252, -0x64, RZ ;  /* 0xffffff9cfc037810 */ /* 0x000fe20007ffe0ff */
[----:B------:R-:W-:-:S03]  /*c470*/  IMAD.WIDE R158, R2, 0x4, R158 ;  /* 0x00000004029e7825 */ /* 0x000fc600078e029e */
[----:B------:R-:W-:Y:S02]  /*c480*/  ISETP.GE.U32.AND P4, PT, R3, 0x7fffff5d, PT ;  /* 0x7fffff5d0300780c */ /* 0x000fe40003f86070 */
[----:B------:R-:W-:Y:S01]  /*c490*/  IADD3 R3, R252, -0x68, RZ ;  /* 0xffffff98fc037810 */ /* 0x000fe20007ffe0ff */
[----:B------:R-:W-:Y:S03]  /*c4a0*/  STL.64 [R1+0x3c8], R158 ;  /* 0x0003c89e01007387 */ /* 0x000fe60000100a00 */
[----:B------:R-:W-:Y:S01]  /*c4b0*/  ISETP.GE.U32.AND P0, PT, R3, 0x7fffff59, PT ;  /* 0x7fffff590300780c */ /* 0x000fe20003f06070 */
[----:B------:R-:W-:-:S04]  /*c4c0*/  IMAD.WIDE R162, R2, 0x4, R162 ;  /* 0x0000000402a27825 */ /* 0x000fc800078e02a2 */
[C---:B------:R-:W-:Y:S01]  /*c4d0*/  IMAD.WIDE R156, R2.reuse, 0x4, R156 ;  /* 0x00000004029c7825 */ /* 0x040fe200078e029c */
[----:B------:R1:W-:Y:S03]  /*c4e0*/  STL.64 [R1+0x3b8], R162 ;  /* 0x0003b8a201007387 */ /* 0x0003e60000100a00 */
[----:B------:R-:W-:Y:S01]  /*c4f0*/  IMAD.WIDE R178, R2, 0x4, R174 ;  /* 0x0000000402b27825 */ /* 0x000fe200078e02ae */
[----:B------:R1:W-:Y:S01]  /*c500*/  STL.64 [R1+0x3b0], R156 ;  /* 0x0003b09c01007387 */ /* 0x0003e20000100a00 */
[----:B------:R-:W-:Y:S02]  /*c510*/  IADD3 R3, R252, -0x6c, RZ ;  /* 0xffffff94fc037810 */ /* 0x000fe40007ffe0ff */
[C---:B------:R-:W-:Y:S01]  /*c520*/  IMAD.WIDE R176, R2.reuse, 0x4, R248 ;  /* 0x0000000402b07825 */ /* 0x040fe200078e02f8 */
[----:B------:R1:W-:Y:S03]  /*c530*/  STL.64 [R1+0x3a0], R178 ;  /* 0x0003a0b201007387 */ /* 0x0003e60000100a00 */
[C---:B------:R-:W-:Y:S01]  /*c540*/  IMAD.WIDE R174, R2.reuse, 0x4, R250 ;  /* 0x0000000402ae7825 */ /* 0x040fe200078e02fa */
[----:B------:R1:W-:Y:S03]  /*c550*/  STL.64 [R1+0x398], R176 ;  /* 0x000398b001007387 */ /* 0x0003e60000100a00 */
[----:B------:R-:W-:Y:S01]  /*c560*/  IMAD.WIDE R170, R2, 0x4, R170 ;  /* 0x0000000402aa7825 */ /* 0x000fe200078e02aa */
[----:B------:R1:W-:Y:S01]  /*c570*/  STL.64 [R1+0x388], R174 ;  /* 0x000388ae01007387 */ /* 0x0003e20000100a00 */
[----:B------:R-:W-:-:S03]  /*c580*/  ISETP.GE.U32.AND P3, PT, R3, 0x7fffff55, PT ;  /* 0x7fffff550300780c */ /* 0x000fc60003f66070 */
[----:B------:R1:W-:Y:S04]  /*c590*/  LDGSTS.E [R161+0x31800], [R180.64], !P4 ;  /* 0x31800000b4a17fae */ /* 0x0003e8000e121848 */
[----:B------:R-:W4:Y:S04]  /*c5a0*/  LDL.LU.64 R248, [R1+0x580] ;  /* 0x0005800001f87983 */ /* 0x000f280000300a00 */
[----:B------:R1:W-:Y:S04]  /*c5b0*/  LDGSTS.E [R161+0x31a00], [R162.64], !P4 ;  /* 0x31a00000a2a17fae */ /* 0x0003e8000e121848 */
[----:B------:R3:W-:Y:S04]  /*c5c0*/  STL.64 [R1+0x380], R170 ;  /* 0x000380aa01007387 */ /* 0x0007e80000100a00 */
[----:B------:R1:W-:Y:S04]  /*c5d0*/  LDGSTS.E [R161+0x31c00], [R156.64], !P4 ;  /* 0x31c000009ca17fae */ /* 0x0003e8000e121848 */
[----:B-1----:R-:W4:Y:S04]  /*c5e0*/  LDL.LU.64 R162, [R1+0x588] ;  /* 0x0005880001a27983 */ /* 0x002f280000300a00 */
[----:B------:R1:W-:Y:S04]  /*c5f0*/  LDGSTS.E [R161+0x31e00], [R178.64], !P4 ;  /* 0x31e00000b2a17fae */ /* 0x0003e8000e121848 */
[----:B------:R-:W4:Y:S04]  /*c600*/  LDL.LU.64 R156, [R1+0x590] ;  /* 0x00059000019c7983 */ /* 0x000f280000300a00 */
[----:B------:R-:W4:Y:S04]  /*c610*/  LDL.LU.64 R250, [R1+0x598] ;  /* 0x0005980001fa7983 */ /* 0x000f280000300a00 */
[----:B------:R2:W-:Y:S04]  /*c620*/  LDGSTS.E [R161+0x33800], [R158.64], !P0 ;  /* 0x338000009ea17fae */ /* 0x0005e8000c121848 */
[----:B------:R1:W-:Y:S04]  /*c630*/  LDGSTS.E [R161+0x33a00], [R176.64], !P0 ;  /* 0x33a00000b0a17fae */ /* 0x0003e8000c121848 */
[----:B-1----:R-:W4:Y:S04]  /*c640*/  LDL.LU.64 R178, [R1+0x5a0] ;  /* 0x0005a00001b27983 */ /* 0x002f280000300a00 */
[----:B------:R1:W-:Y:S04]  /*c650*/  LDGSTS.E [R161+0x33c00], [R174.64], !P0 ;  /* 0x33c00000aea17fae */ /* 0x0003e8000c121848 */
[----:B------:R-:W4:Y:S04]  /*c660*/  LDL.LU.64 R176, [R1+0x5a8] ;  /* 0x0005a80001b07983 */ /* 0x000f280000300a00 */
[----:B------:R3:W-:Y:S04]  /*c670*/  LDGSTS.E [R161+0x33e00], [R170.64], !P0 ;  /* 0x33e00000aaa17fae */ /* 0x0007e8000c121848 */
[----:B-1----:R-:W4:Y:S01]  /*c680*/  LDL.LU.64 R174, [R1+0x5b0] ;  /* 0x0005b00001ae7983 */ /* 0x002f220000300a00 */
[----:B---3--:R-:W-:-:S05]  /*c690*/  IMAD.WIDE R168, R2, 0x4, R168 ;  /* 0x0000000402a87825 */ /* 0x008fca00078e02a8 */
[----:B------:R-:W-:Y:S04]  /*c6a0*/  STL.64 [R1+0x370], R168 ;  /* 0x000370a801007387 */ /* 0x000fe80000100a00 */
[----:B------:R-:W3:Y:S04]  /*c6b0*/  LDL.LU.64 R170, [R1+0x5b8] ;  /* 0x0005b80001aa7983 */ /* 0x000ee80000300a00 */
[----:B------:R1:W-:Y:S01]  /*c6c0*/  LDGSTS.E [R161+0x35800], [R168.64], !P3 ;  /* 0x35800000a8a17fae */ /* 0x0003e2000d921848 */
[----:B--2---:R-:W-:-:S04]  /*c6d0*/  IMAD.WIDE R164, R2, 0x4, R164 ;  /* 0x0000000402a47825 */ /* 0x004fc800078e02a4 */
[C---:B------:R-:W-:Y:S01]  /*c6e0*/  IMAD.WIDE R172, R2.reuse, 0x4, R172 ;  /* 0x0000000402ac7825 */ /* 0x040fe200078e02ac */
[----:B------:R2:W-:Y:S03]  /*c6f0*/  STL.64 [R1+0x368], R164 ;  /* 0x000368a401007387 */ /* 0x0005e60000100a00 */
[----:B----4-:R-:W-:Y:S01]  /*c700*/  IMAD.WIDE R166, R2, 0x4, R166 ;  /* 0x0000000402a67825 */ /* 0x010fe200078e02a6 */
[----:B------:R-:W-:Y:S04]  /*c710*/  STL.64 [R1+0x360], R172 ;  /* 0x000360ac01007387 */ /* 0x000fe80000100a00 */
[----:B------:R2:W-:Y:S04]  /*c720*/  LDGSTS.E [R161+0x35a00], [R164.64], !P3 ;  /* 0x35a00000a4a17fae */ /* 0x0005e8000d921848 */
[----:B------:R4:W-:Y:S04]  /*c730*/  STL.64 [R1+0x358], R166 ;  /* 0x000358a601007387 */ /* 0x0009e80000100a00 */
[----:B------:R4:W-:Y:S04]  /*c740*/  LDGSTS.E [R161+0x35c00], [R172.64], !P3 ;  /* 0x35c00000aca17fae */ /* 0x0009e8000d921848 */
[----:B--2---:R-:W2:Y:S04]  /*c750*/  LDL.LU.64 R164, [R1+0x5c0] ;  /* 0x0005c00001a47983 */ /* 0x004ea80000300a00 */
[----:B-1----:R-:W2:Y:S04]  /*c760*/  LDL.LU.64 R168, [R1+0x5e0] ;  /* 0x0005e00001a87983 */ /* 0x002ea80000300a00 */
[----:B------:R4:W-:Y:S04]  /*c770*/  LDGSTS.E [R161+0x35e00], [R166.64], !P3 ;  /* 0x35e00000a6a17fae */ /* 0x0009e8000d921848 */
[----:B----4-:R-:W4:Y:S01]  /*c780*/  LDL.LU.64 R166, [R1+0x5d8] ;  /* 0x0005d80001a67983 */ /* 0x010f220000300a00 */
[----:B------:R-:W-:-:S03]  /*c790*/  IADD3 R3, R252, -0x70, RZ ;  /* 0xffffff90fc037810 */ /* 0x000fc60007ffe0ff */
[----:B------:R-:W4:Y:S01]  /*c7a0*/  LDL.LU.64 R172, [R1+0x5d0] ;  /* 0x0005d00001ac7983 */ /* 0x000f220000300a00 */
[----:B------:R-:W-:Y:S02]  /*c7b0*/  ISETP.GE.U32.AND P6, PT, R3, 0x7fffff51, PT ;  /* 0x7fffff510300780c */ /* 0x000fe40003fc6070 */
[----:B------:R-:W-:-:S04]  /*c7c0*/  IADD3 R3, R252, -0x74, RZ ;  /* 0xffffff8cfc037810 */ /* 0x000fc80007ffe0ff */
[----:B------:R-:W-:Y:S02]  /*c7d0*/  ISETP.GE.U32.AND P5, PT, R3, 0x7fffff4d, PT ;  /* 0x7fffff4d0300780c */ /* 0x000fe40003fa6070 */
[----:B------:R-:W-:Y:S01]  /*c7e0*/  IADD3 R3, R252, -0x78, RZ ;  /* 0xffffff88fc037810 */ /* 0x000fe20007ffe0ff */
[----:B------:R-:W-:-:S05]  /*c7f0*/  IMAD.WIDE R182, R2, 0x4, R248 ;  /* 0x0000000402b67825 */ /* 0x000fca00078e02f8 */
[----:B------:R-:W-:Y:S01]  /*c800*/  STL.64 [R1+0x350], R182 ;  /* 0x000350b601007387 */ /* 0x000fe20000100a00 */
[----:B------:R-:W-:-:S03]  /*c810*/  IMAD.WIDE R162, R2, 0x4, R162 ;  /* 0x0000000402a27825 */ /* 0x000fc600078e02a2 */
[----:B------:R1:W-:Y:S01]  /*c820*/  LDGSTS.E [R161+0x37800], [R182.64], !P6 ;  /* 0x37800000b6a17fae */ /* 0x0003e2000f121848 */
[----:B------:R-:W-:-:S03]  /*c830*/  IMAD.WIDE R156, R2, 0x4, R156 ;  /* 0x00000004029c7825 */ /* 0x000fc600078e029c */
[----:B------:R1:W-:Y:S01]  /*c840*/  STL.64 [R1+0x348], R162 ;  /* 0x000348a201007387 */ /* 0x0003e20000100a00 */
[----:B------:R-:W-:-:S03]  /*c850*/  IMAD.WIDE R180, R2, 0x4, R250 ;  /* 0x0000000402b47825 */ /* 0x000fc600078e02fa */
[----:B------:R1:W-:Y:S04]  /*c860*/  STL.64 [R1+0x340], R156 ;  /* 0x0003409c01007387 */ /* 0x0003e80000100a00 */
[----:B------:R-:W-:Y:S01]  /*c870*/  STL.64 [R1+0x338], R180 ;  /* 0x000338b401007387 */ /* 0x000fe20000100a00 */
[----:B------:R-:W-:-:S03]  /*c880*/  ISETP.GE.U32.AND P1, PT, R3, 0x7fffff49, PT ;  /* 0x7fffff490300780c */ /* 0x000fc60003f26070 */
[----:B------:R-:W4:Y:S01]  /*c890*/  LDL.LU.64 R248, [R1+0x5c8] ;  /* 0x0005c80001f87983 */ /* 0x000f220000300a00 */
[----:B------:R-:W-:-:S03]  /*c8a0*/  IMAD.WIDE R178, R2, 0x4, R178 ;  /* 0x0000000402b27825 */ /* 0x000fc600078e02b2 */
[----:B------:R1:W-:Y:S04]  /*c8b0*/  LDGSTS.E [R161+0x37a00], [R162.64], !P6 ;  /* 0x37a00000a2a17fae */ /* 0x0003e8000f121848 */
[----:B------:R-:W4:Y:S01]  /*c8c0*/  LDL.LU.64 R250, [R1+0x5e8] ;  /* 0x0005e80001fa7983 */ /* 0x000f220000300a00 */
[----:B------:R-:W-:-:S03]  /*c8d0*/  IMAD.WIDE R176, R2, 0x4, R176 ;  /* 0x0000000402b07825 */ /* 0x000fc600078e02b0 */
[----:B------:R1:W-:Y:S04]  /*c8e0*/  LDGSTS.E [R161+0x37c00], [R156.64], !P6 ;  /* 0x37c000009ca17fae */ /* 0x0003e8000f121848 */
[----:B-1----:R-:W4:Y:S01]  /*c8f0*/  LDL.LU.64 R162, [R1+0x5f0] ;  /* 0x0005f00001a27983 */ /* 0x002f220000300a00 */
[----:B------:R-:W-:-:S03]  /*c900*/  IMAD.WIDE R174, R2, 0x4, R174 ;  /* 0x0000000402ae7825 */ /* 0x000fc600078e02ae */
[----:B------:R1:W-:Y:S04]  /*c910*/  LDGSTS.E [R161+0x37e00], [R180.64], !P6 ;  /* 0x37e00000b4a17fae */ /* 0x0003e8000f121848 */
[----:B------:R-:W4:Y:S04]  /*c920*/  LDL.LU.64 R156, [R1+0x5f8] ;  /* 0x0005f800019c7983 */ /* 0x000f280000300a00 */
[----:B------:R-:W-:Y:S04]  /*c930*/  STL.64 [R1+0x330], R178 ;  /* 0x000330b201007387 */ /* 0x000fe80000100a00 */
[----:B------:R1:W-:Y:S04]  /*c940*/  LDGSTS.E [R161+0x39800], [R178.64], !P5 ;  /* 0x39800000b2a17fae */ /* 0x0003e8000e921848 */
[----:B------:R-:W-:Y:S04]  /*c950*/  STL.64 [R1+0x328], R176 ;  /* 0x000328b001007387 */ /* 0x000fe80000100a00 */
[----:B------:R1:W-:Y:S04]  /*c960*/  LDGSTS.E [R161+0x39a00], [R176.64], !P5 ;  /* 0x39a00000b0a17fae */ /* 0x0003e8000e921848 */
[----:B------:R-:W-:Y:S04]  /*c970*/  STL.64 [R1+0x320], R174 ;  /* 0x000320ae01007387 */ /* 0x000fe80000100a00 */
[----:B------:R4:W-:Y:S01]  /*c980*/  LDGSTS.E [R161+0x39c00], [R174.64], !P5 ;  /* 0x39c00000aea17fae */ /* 0x0009e2000e921848 */
[----:B---3--:R-:W-:-:S05]  /*c990*/  IMAD.WIDE R170, R2, 0x4, R170 ;  /* 0x0000000402aa7825 */ /* 0x008fca00078e02aa */
[----:B------:R3:W-:Y:S04]  /*c9a0*/  STL.64 [R1+0x318], R170 ;  /* 0x000318aa01007387 */ /* 0x0007e80000100a00 */
[----:B------:R3:W-:Y:S04]  /*c9b0*/  LDGSTS.E [R161+0x39e00], [R170.64], !P5 ;  /* 0x39e00000aaa17fae */ /* 0x0007e8000e921848 */
[----:B---3--:R-:W3:Y:S01]  /*c9c0*/  LDL.LU.64 R170, [R1+0x600] ;  /* 0x0006000001aa7983 */ /* 0x008ee20000300a00 */
[----:B--2---:R-:W-:-:S04]  /*c9d0*/  IMAD.WIDE R164, R2, 0x4, R164 ;  /* 0x0000000402a47825 */ /* 0x004fc800078e02a4 */
[C---:B-1----:R-:W-:Y:S01]  /*c9e0*/  IMAD.WIDE R176, R2.reuse, 0x4, R168 ;  /* 0x0000000402b07825 */ /* 0x042fe200078e02a8 */
[----:B------:R1:W-:Y:S04]  /*c9f0*/  LDGSTS.E [R161+0x3b800], [R164.64], !P1 ;  /* 0x3b800000a4a17fae */ /* 0x0003e8000c921848 */
[----:B------:R-:W2:Y:S04]  /*ca00*/  LDL.LU.64 R168, [R1+0x608] ;  /* 0x0006080001a87983 */ /* 0x000ea80000300a00 */
[----:B------:R1:W-:Y:S04]  /*ca10*/  STL.64 [R1+0x310], R164 ;  /* 0x000310a401007387 */ /* 0x0003e80000100a00 */
[----:B------:R1:W-:Y:S01]  /*ca20*/  STL.64 [R1+0x580], R176 ;  /* 0x000580b001007387 */ /* 0x0003e20000100a00 */
[----:B----4-:R-:W-:-:S03]  /*ca30*/  IMAD.WIDE R174, R2, 0x4, R166 ;  /* 0x0000000402ae7825 */ /* 0x010fc600078e02a6 */
[----:B------:R-:W4:Y:S04]  /*ca40*/  S2R R160, SR_TID.X ;  /* 0x0000000000a07919 */ /* 0x000f280000002100 */
[----:B------:R-:W2:Y:S04]  /*ca50*/  LDL.LU.64 R166, [R1+0x610] ;  /* 0x0006100001a67983 */ /* 0x000ea80000300a00 */
[----:B------:R-:W-:Y:S04]  /*ca60*/  STL.64 [R1+0x578], R174 ;  /* 0x000578ae01007387 */ /* 0x000fe80000100a00 */
[----:B-1----:R-:W2:Y:S01]  /*ca70*/  LDL.LU.64 R164, [R1+0x618] ;  /* 0x0006180001a47983 */ /* 0x002ea20000300a00 */
[----:B------:R-:W-:Y:S01]  /*ca80*/  IMAD.WIDE R172, R2, 0x4, R172 ;  /* 0x0000000402ac7825 */ /* 0x000fe200078e02ac */
[----:B------:R-:W-:-:S02]  /*ca90*/  IADD3 R3, R252, -0x7c, RZ ;  /* 0xffffff84fc037810 */ /* 0x000fc40007ffe0ff */
[----:B------:R1:W-:Y:S02]  /*caa0*/  LDGSTS.E [R161+0x3ba00], [R176.64], !P1 ;  /* 0x3ba00000b0a17fae */ /* 0x0003e4000c921848 */
[----:B------:R-:W-:Y:S02]  /*cab0*/  ISETP.GE.U32.AND P2, PT, R3, 0x7fffff45, PT ;  /* 0x7fffff450300780c */ /* 0x000fe40003f46070 */
[----:B------:R1:W-:Y:S01]  /*cac0*/  LDGSTS.E [R161+0x3bc00], [R174.64], !P1 ;  /* 0x3bc00000aea17fae */ /* 0x0003e2000c921848 */
[----:B------:R-:W-:-:S03]  /*cad0*/  IADD3 R3, R252, -0x80, RZ ;  /* 0xffffff80fc037810 */ /* 0x000fc60007ffe0ff */
[----:B------:R1:W-:Y:S04]  /*cae0*/  STL.64 [R1+0x570], R172 ;  /* 0x000570ac01007387 */ /* 0x0003e80000100a00 */
[----:B------:R1:W-:Y:S01]  /*caf0*/  LDGSTS.E [R161+0x3be00], [R172.64], !P1 ;  /* 0x3be00000aca17fae */ /* 0x0003e2000c921848 */
[----:B------:R-:W-:Y:S02]  /*cb00*/  ISETP.GE.U32.AND P4, PT, R3, 0x7fffff41, PT ;  /* 0x7fffff410300780c */ /* 0x000fe40003f86070 */
[----:B----4-:R-:W-:-:S04]  /*cb10*/  LOP3.LUT R159, R160, 0x3f, RZ, 0xc0, !PT ;  /* 0x0000003fa09f7812 */ /* 0x010fc800078ec0ff */
[----:B------:R-:W-:Y:S02]  /*cb20*/  ISETP.GE.AND P0, PT, R159, R3, PT ;  /* 0x000000039f00720c */ /* 0x000fe40003f06270 */
[----:B------:R-:W-:-:S04]  /*cb30*/  IADD3 R3, R252, -0x81, RZ ;  /* 0xffffff7ffc037810 */ /* 0x000fc80007ffe0ff */
[----:B------:R-:W-:Y:S02]  /*cb40*/  ISETP.GE.U32.AND P3, PT, R3, 0x7fffff40, PT ;  /* 0x7fffff400300780c */ /* 0x000fe40003f66070 */
[----:B------:R-:W-:Y:S01]  /*cb50*/  IADD3 R3, R252, -0x85, RZ ;  /* 0xffffff7bfc037810 */ /* 0x000fe20007ffe0ff */
[----:B------:R-:W-:-:S03]  /*cb60*/  ULDC UR4, c[0x0][0x18c] ;  /* 0x0000630000047ab9 */ /* 0x000fc60000000800 */
[----:B------:R-:W-:Y:S01]  /*cb70*/  ISETP.GE.U32.AND P6, PT, R3, 0x7fffff3c, PT ;  /* 0x7fffff3c0300780c */ /* 0x000fe20003fc6070 */
[----:B-1----:R-:W-:-:S05]  /*cb80*/  IMAD.WIDE R176, R2, 0x4, R248 ;  /* 0x0000000402b07825 */ /* 0x002fca00078e02f8 */
[----:B------:R1:W-:Y:S01]  /*cb90*/  LDGSTS.E [R161+0x3d800], [R176.64], !P2 ;  /* 0x3d800000b0a17fae */ /* 0x0003e2000d121848 */
[----:B------:R-:W-:-:S04]  /*cba0*/  IMAD.WIDE R172, R2, 0x4, R162 ;  /* 0x0000000402ac7825 */ /* 0x000fc800078e02a2 */
[C---:B------:R-:W-:Y:S02]  /*cbb0*/  IMAD.WIDE R162, R2.reuse, 0x4, R156 ;  /* 0x0000000402a27825 */ /* 0x040fe400078e029c */
[----:B------:R-:W4:Y:S04]  /*cbc0*/  S2R R157, SR_TID.X ;  /* 0x00000000009d7919 */ /* 0x000f280000002100 */
[----:B------:R-:W1:Y:S01]  /*cbd0*/  S2R R156, SR_TID.X ;  /* 0x00000000009c7919 */ /* 0x000e620000002100 */
[----:B------:R-:W-:-:S05]  /*cbe0*/  IMAD.WIDE R174, R2, 0x4, R250 ;  /* 0x0000000402ae7825 */ /* 0x000fca00078e02fa */
[----:B------:R1:W-:Y:S04]  /*cbf0*/  LDGSTS.E [R161+0x3da00], [R174.64], !P2 ;  /* 0x3da00000aea17fae */ /* 0x0003e8000d121848 */
[----:B------:R1:W-:Y:S04]  /*cc00*/  LDGSTS.E [R161+0x3dc00], [R172.64], !P2 ;  /* 0x3dc00000aca17fae */ /* 0x0003e8000d121848 */
[----:B------:R1:W-:Y:S01]  /*cc10*/  LDGSTS.E [R161+0x3de00], [R162.64], !P2 ;  /* 0x3de00000a2a17fae */ /* 0x0003e2000d121848 */
[----:B------:R-:W-:Y:S01]  /*cc20*/  IADD3 R3, R252, -0x89, RZ ;  /* 0xffffff77fc037810 */ /* 0x000fe20007ffe0ff */
[----:B------:R-:W-:-:S03]  /*cc30*/  USHF.L.U32 UR4, UR4, 0x6, URZ ;  /* 0x0000000604047899 */ /* 0x000fc6000800063f */
[----:B------:R-:W-:Y:S02]  /*cc40*/  ISETP.GE.U32.AND P5, PT, R3, 0x7fffff38, PT ;  /* 0x7fffff380300780c */ /* 0x000fe40003fa6070 */
[----:B----4-:R-:W-:Y:S02]  /*cc50*/  LOP3.LUT R157, R157, 0x3f, RZ, 0xc0, !PT ;  /* 0x0000003f9d9d7812 */ /* 0x010fe400078ec0ff */
[----:B------:R-:W-:Y:S02]  /*cc60*/  IADD3 R3, R252, -0x8d, RZ ;  /* 0xffffff73fc037810 */ /* 0x000fe40007ffe0ff */
[----:B-1----:R-:W-:Y:S01]  /*cc70*/  SHF.R.S32.HI R156, RZ, 0x6, R156 ;  /* 0x00000006ff9c7819 */ /* 0x002fe2000001149c */
[----:B------:R-:W-:Y:S01]  /*cc80*/  IMAD.SHL.U32 R157, R157, 0x4, RZ ;  /* 0x000000049d9d7824 */ /* 0x000fe200078e00ff */
[----:B------:R-:W-:Y:S01]  /*cc90*/  ISETP.GE.U32.AND P1, PT, R3, 0x7fffff34, PT ;  /* 0x7fffff340300780c */ /* 0x000fe20003f26070 */
[----:B------:R-:W-:Y:S01]  /*cca0*/  STL.64 [R1+0x308], R176 ;  /* 0x000308b001007387 */ /* 0x000fe20000100a00 */
[----:B------:R-:W-:Y:S01]  /*ccb0*/  SGXT R156, R156, 0x1 ;  /* 0x000000019c9c781a */ /* 0x000fe20000000200 */
[----:B------:R-:W-:Y:S01]  /*ccc0*/  IMAD.U32 R3, RZ, RZ, UR4 ;  /* 0x00000004ff037e24 */ /* 0x000fe2000f8e00ff */
[----:B------:R-:W-:Y:S01]  /*ccd0*/  ISETP.NE.U32.AND P2, PT, R0, RZ, PT ;  /* 0x000000ff0000720c */ /* 0x000fe20003f45070 */
[----:B------:R-:W-:Y:S04]  /*cce0*/  STL.64 [R1+0x300], R174 ;  /* 0x000300ae01007387 */ /* 0x000fe80000100a00 */
[----:B------:R-:W-:Y:S01]  /*ccf0*/  STL.64 [R1+0x2f8], R172 ;  /* 0x0002f8ac01007387 */ /* 0x000fe20000100a00 */
[----:B------:R-:W-:-:S03]  /*cd00*/  IMAD.WIDE R130, R3, 0x4, R130 ;  /* 0x0000000403827825 */ /* 0x000fc600078e0282 */
[----:B------:R1:W-:Y:S01]  /*cd10*/  STL.64 [R1+0x2f0], R162 ;  /* 0x0002f0a201007387 */ /* 0x0003e20000100a00 */
[----:B------:R-:W-:-:S03]  /*cd20*/  IMAD.WIDE R28, R3, 0x4, R28 ;  /* 0x00000004031c7825 */ /* 0x000fc600078e021c */
[----:B------:R-:W-:Y:S01]  /*cd30*/  STL.64 [R1+0x2e8], R130 ;  /* 0x0002e88201007387 */ /* 0x000fe20000100a00 */
[----:B------:R-:W-:Y:S01]  /*cd40*/  IMAD.WIDE R12, R3, 0x4, R12 ;  /* 0x00000004030c7825 */ /* 0x000fe200078e020c */
[----:B-1----:R-:W-:-:S04]  /*cd50*/  LOP3.LUT R162, R157, 0x110, R156, 0x78, !PT ;  /* 0x000001109da27812 */ /* 0x002fc800078e789c */
[C---:B------:R-:W-:Y:S02]  /*cd60*/  IADD3 R157, R162.reuse, 0x100000, RZ ;  /* 0x00100000a29d7810 */ /* 0x040fe40007ffe0ff */
[C---:B------:R-:W-:Y:S02]  /*cd70*/  IADD3 R156, R162.reuse, 0x100000, RZ ;  /* 0x00100000a29c7810 */ /* 0x040fe40007ffe0ff */
[----:B------:R-:W-:Y:S01]  /*cd80*/  IADD3 R0, R162, 0x100000, RZ ;  /* 0x00100000a2007810 */ /* 0x000fe20007ffe0ff */
[----:B------:R-:W-:Y:S01]  /*cd90*/  IMAD.WIDE R22, R3, 0x4, R22 ;  /* 0x0000000403167825 */ /* 0x000fe200078e0216 */
[----:B------:R-:W-:-:S03]  /*cda0*/  SHF.R.S32.HI R163, RZ, 0x6, R160 ;  /* 0x00000006ffa37819 */ /* 0x000fc600000114a0 */
[----:B------:R-:W-:Y:S01]  /*cdb0*/  IMAD.WIDE R14, R3, 0x4, R14 ;  /* 0x00000004030e7825 */ /* 0x000fe200078e020e */
[----:B------:R-:W-:-:S03]  /*cdc0*/  SGXT R163, R163, 0x1 ;  /* 0x00000001a3a3781a */ /* 0x000fc60000000200 */
[----:B------:R-:W-:-:S04]  /*cdd0*/  IMAD.WIDE R24, R3, 0x4, R24 ;  /* 0x0000000403187825 */ /* 0x000fc800078e0218 */
[----:B------:R-:W-:-:S04]  /*cde0*/  IMAD.WIDE R16, R3, 0x4, R16 ;  /* 0x0000000403107825 */ /* 0x000fc800078e0210 */
[----:B------:R-:W-:-:S04]  /*cdf0*/  IMAD.WIDE R18, R3, 0x4, R18 ;  /* 0x0000000403127825 */ /* 0x000fc800078e0212 */
[----:B---3--:R-:W-:-:S05]  /*ce00*/  IMAD.WIDE R170, R2, 0x4, R170 ;  /* 0x0000000402aa7825 */ /* 0x008fca00078e02aa */
[----:B------:R1:W-:Y:S04]  /*ce10*/  LDGSTS.E [R161+0x3f800], [R170.64], !P4 ;  /* 0x3f800000aaa17fae */ /* 0x0003e8000e121848 */
[----:B------:R-:W-:Y:S01]  /*ce20*/  STL.64 [R1+0x2e0], R170 ;  /* 0x0002e0aa01007387 */ /* 0x000fe20000100a00 */
[----:B--2---:R-:W-:-:S05]  /*ce30*/  IMAD.WIDE R168, R2, 0x4, R168 ;  /* 0x0000000402a87825 */ /* 0x004fca00078e02a8 */
[----:B------:R1:W-:Y:S01]  /*ce40*/  LDGSTS.E [R161+0x3fa00], [R168.64], !P4 ;  /* 0x3fa00000a8a17fae */ /* 0x0003e2000e121848 */
[----:B------:R-:W-:-:S05]  /*ce50*/  IMAD.WIDE R166, R2, 0x4, R166 ;  /* 0x0000000402a67825 */ /* 0x000fca00078e02a6 */
[----:B------:R1:W-:Y:S01]  /*ce60*/  LDGSTS.E [R161+0x3fc00], [R166.64], !P4 ;  /* 0x3fc00000a6a17fae */ /* 0x0003e2000e121848 */
[----:B------:R-:W-:-:S05]  /*ce70*/  IMAD.WIDE R164, R2, 0x4, R164 ;  /* 0x0000000402a47825 */ /* 0x000fca00078e02a4 */
[----:B------:R1:W-:Y:S04]  /*ce80*/  LDGSTS.E [R161+0x3fe00], [R164.64], !P4 ;  /* 0x3fe00000a4a17fae */ /* 0x0003e8000e121848 */
[----:B------:R2:W-:Y:S04]  /*ce90*/  STL.64 [R1+0x2c0], R28 ;  /* 0x0002c01c01007387 */ /* 0x0005e80000100a00 */
[----:B------:R-:W0:Y:S04]  /*cea0*/  LDGDEPBAR ;  /* 0x00000000000079af */ /* 0x000e280000000000 */
[----:B-1----:R-:W1:Y:S04]  /*ceb0*/  S2R R161, SR_TID.X ;  /* 0x0000000000a17919 */ /* 0x002e680000002100 */
[----:B------:R-:W-:Y:S04]  /*cec0*/  STL.64 [R1+0x2d8], R168 ;  /* 0x0002d8a801007387 */ /* 0x000fe80000100a00 */
[----:B------:R3:W-:Y:S04]  /*ced0*/  LDGSTS.E [R157+-0x58000], [R130.64], P2 ;  /* 0xa8000000829d7fae */ /* 0x0007e80009121848 */
[----:B------:R-:W-:Y:S04]  /*cee0*/  STL.64 [R1+0x2d0], R166 ;  /* 0x0002d0a601007387 */ /* 0x000fe80000100a00 */
[----:B------:R2:W-:Y:S04]  /*cef0*/  LDGSTS.E [R156+-0x57800], [R28.64], P2 ;  /* 0xa88000001c9c7fae */ /* 0x0005e80009121848 */
[----:B------:R-:W-:Y:S01]  /*cf00*/  STL.64 [R1+0x2c8], R164 ;  /* 0x0002c8a401007387 */ /* 0x000fe20000100a00 */
[----:B-1----:R-:W-:-:S03]  /*cf10*/  LOP3.LUT R161, R161, 0x3f, RZ, 0xc0, !PT ;  /* 0x0000003fa1a17812 */ /* 0x002fc600078ec0ff */
[----:B------:R1:W-:Y:S01]  /*cf20*/  STL.64 [R1+0x2b8], R12 ;  /* 0x0002b80c01007387 */ /* 0x0003e20000100a00 */
[----:B--2---:R-:W-:-:S03]  /*cf30*/  IADD3 R29, R162, 0x100000, RZ ;  /* 0x00100000a21d7810 */ /* 0x004fc60007ffe0ff */
[----:B------:R1:W-:Y:S01]  /*cf40*/  LDGSTS.E [R0+-0x57000], [R12.64], P2 ;  /* 0xa90000000c007fae */ /* 0x0003e20009121848 */
[C---:B------:R-:W-:Y:S01]  /*cf50*/  IADD3 R28, R162.reuse, 0x100000, RZ ;  /* 0x00100000a21c7810 */ /* 0x040fe20007ffe0ff */
[----:B------:R-:W-:Y:S02]  /*cf60*/  IMAD.SHL.U32 R161, R161, 0x4, RZ ;  /* 0x00000004a1a17824 */ /* 0x000fe400078e00ff */
[----:B------:R2:W-:Y:S04]  /*cf70*/  STL.64 [R1+0x2b0], R22 ;  /* 0x0002b01601007387 */ /* 0x0005e80000100a00 */
[----:B------:R2:W-:Y:S01]  /*cf80*/  LDGSTS.E [R29+-0x56800], [R22.64], P2 ;  /* 0xa9800000161d7fae */ /* 0x0005e20009121848 */
[C---:B-1----:R-:W-:Y:S02]  /*cf90*/  IADD3 R13, R162.reuse, 0x100000, RZ ;  /* 0x00100000a20d7810 */ /* 0x042fe40007ffe0ff */
[----:B------:R-:W-:Y:S01]  /*cfa0*/  IADD3 R12, R162, 0x100000, RZ ;  /* 0x00100000a20c7810 */ /* 0x000fe20007ffe0ff */
[----:B------:R1:W-:Y:S01]  /*cfb0*/  STL.64 [R1+0x2a8], R14 ;  /* 0x0002a80e01007387 */ /* 0x0003e20000100a00 */
[----:B------:R-:W-:-:S03]  /*cfc0*/  LOP3.LUT R160, R161, 0x110, R163, 0x78, !PT ;  /* 0x00000110a1a07812 */ /* 0x000fc600078e78a3 */
[----:B------:R1:W-:Y:S01]  /*cfd0*/  LDGSTS.E [R28+-0x56000], [R14.64], P2 ;  /* 0xaa0000000e1c7fae */ /* 0x0003e20009121848 */
[----:B--2---:R-:W-:-:S03]  /*cfe0*/  IMAD.WIDE R22, R3, 0x4, R34 ;  /* 0x0000000403167825 */ /* 0x004fc600078e0222 */
[----:B------:R2:W-:Y:S04]  /*cff0*/  STL.64 [R1+0x2a0], R24 ;  /* 0x0002a01801007387 */ /* 0x0005e80000100a00 */
[----:B------:R2:W-:Y:S01]  /*d000*/  LDGSTS.E [R13+-0x55800], [R24.64], P2 ;  /* 0xaa800000180d7fae */ /* 0x0005e20009121848 */
[C---:B-1----:R-:W-:Y:S01]  /*d010*/  IADD3 R15, R162.reuse, 0x100000, RZ ;  /* 0x00100000a20f7810 */ /* 0x042fe20007ffe0ff */
[----:B------:R-:W-:Y:S02]  /*d020*/  IMAD.WIDE R28, R3, 0x4, R44 ;  /* 0x00000004031c7825 */ /* 0x000fe400078e022c */
[----:B------:R1:W-:Y:S01]  /*d030*/  STL.64 [R1+0x298], R16 ;  /* 0x0002981001007387 */ /* 0x0003e20000100a00 */
[----:B------:R-:W-:-:S03]  /*d040*/  IADD3 R14, R162, 0x100000, RZ ;  /* 0x00100000a20e7810 */ /* 0x000fc60007ffe0ff */
[----:B------:R1:W-:Y:S01]  /*d050*/  LDGSTS.E [R12+-0x55000], [R16.64], P2 ;  /* 0xab000000100c7fae */ /* 0x0003e20009121848 */
[----:B--2---:R-:W-:-:S03]  /*d060*/  IMAD.WIDE R24, R3, 0x4, R36 ;  /* 0x0000000403187825 */ /* 0x004fc600078e0224 */
[----:B------:R2:W-:Y:S01]  /*d070*/  STL.64 [R1+0x290], R18 ;  /* 0x0002901201007387 */ /* 0x0005e20000100a00 */
[----:B------:R-:W-:-:S03]  /*d080*/  LOP3.LUT R160, R160, 0x20, RZ, 0x3c, !PT ;  /* 0x00000020a0a07812 */ /* 0x000fc600078e3cff */
[----:B------:R2:W-:Y:S04]  /*d090*/  LDGSTS.E [R0+-0x54800], [R18.64], P2 ;  /* 0xab80000012007fae */ /* 0x0005e80009121848 */
[----:B------:R-:W-:Y:S01]  /*d0a0*/  STL.64 [R1+0x288], R28 ;  /* 0x0002881c01007387 */ /* 0x000fe20000100a00 */
[----:B-1----:R-:W-:-:S03]  /*d0b0*/  IMAD.WIDE R16, R3, 0x4, R30 ;  /* 0x0000000403107825 */ /* 0x002fc600078e021e */
[----:B------:R1:W-:Y:S01]  /*d0c0*/  LDGSTS.E [R15+-0x54000], [R28.64], P2 ;  /* 0xac0000001c0f7fae */ /* 0x0003e20009121848 */
[----:B--2---:R-:W-:-:S03]  /*d0d0*/  IMAD.WIDE R18, R3, 0x4, R26 ;  /* 0x0000000403127825 */ /* 0x004fc600078e021a */
[----:B------:R2:W-:Y:S01]  /*d0e0*/  STL.64 [R1+0x280], R24 ;  /* 0x0002801801007387 */ /* 0x0005e20000100a00 */
[----:B------:R-:W-:-:S03]  /*d0f0*/  IMAD.WIDE R26, R3, 0x4, R40 ;  /* 0x00000004031a7825 */ /* 0x000fc600078e0228 */
[----:B------:R2:W-:Y:S04]  /*d100*/  LDGSTS.E [R14+-0x53800], [R24.64], P2 ;  /* 0xac800000180e7fae */ /* 0x0005e80009121848 */
[----:B------:R4:W-:Y:S04]  /*d110*/  STL.64 [R1+0x278], R22 ;  /* 0x0002781601007387 */ /* 0x0009e80000100a00 */
[----:B------:R4:W-:Y:S01]  /*d120*/  LDGSTS.E [R13+-0x53000], [R22.64], P2 ;  /* 0xad000000160d7fae */ /* 0x0009e20009121848 */
[----:B--2---:R-:W-:-:S03]  /*d130*/  IMAD.WIDE R24, R3, 0x4, R32 ;  /* 0x0000000403187825 */ /* 0x004fc600078e0220 */
[----:B------:R2:W-:Y:S04]  /*d140*/  STL.64 [R1+0x270], R18 ;  /* 0x0002701201007387 */ /* 0x0005e80000100a00 */
[----:B------:R1:W-:Y:S01]  /*d150*/  LDGSTS.E [R12+-0x52800], [R18.64], P2 ;  /* 0xad800000120c7fae */ /* 0x0003e20009121848 */
[----:B----4-:R-:W-:-:S03]  /*d160*/  IMAD.WIDE R22, R3, 0x4, R46 ;  /* 0x0000000403167825 */ /* 0x010fc600078e022e */
[----:B------:R4:W-:Y:S04]  /*d170*/  STL.64 [R1+0x268], R16 ;  /* 0x0002681001007387 */ /* 0x0009e80000100a00 */
[----:B------:R3:W-:Y:S01]  /*d180*/  LDGSTS.E [R0+-0x52000], [R16.64], P2 ;  /* 0xae00000010007fae */ /* 0x0007e20009121848 */
[C---:B-1----:R-:W-:Y:S01]  /*d190*/  IADD3 R12, R160.reuse, 0x100000, RZ ;  /* 0x00100000a00c7810 */ /* 0x042fe20007ffe0ff */
[C---:B--2---:R-:W-:Y:S02]  /*d1a0*/  IMAD.WIDE R18, R3.reuse, 0x4, R38 ;  /* 0x0000000403127825 */ /* 0x044fe400078e0226 */
[----:B------:R1:W-:Y:S04]  /*d1b0*/  STL.64 [R1+0x260], R26 ;  /* 0x0002601a01007387 */ /* 0x0003e80000100a00 */
[----:B------:R2:W-:Y:S01]  /*d1c0*/  LDGSTS.E [R15+-0x51800], [R26.64], P2 ;  /* 0xae8000001a0f7fae */ /* 0x0005e20009121848 */
[----:B---3--:R-:W-:Y:S01]  /*d1d0*/  IADD3 R0, R160, 0x100000, RZ ;  /* 0x00100000a0007810 */ /* 0x008fe20007ffe0ff */
[----:B----4-:R-:W-:-:S02]  /*d1e0*/  IMAD.WIDE R16, R3, 0x4, R52 ;  /* 0x0000000403107825 */ /* 0x010fc400078e0234 */
[----:B------:R3:W-:Y:S04]  /*d1f0*/  STL.64 [R1+0x258], R24 ;  /* 0x0002581801007387 */ /* 0x0007e80000100a00 */
[----:B------:R4:W-:Y:S01]  /*d200*/  LDGSTS.E [R14+-0x51000], [R24.64], P2 ;  /* 0xaf000000180e7fae */ /* 0x0009e20009121848 */
[C---:B--2---:R-:W-:Y:S01]  /*d210*/  IADD3 R15, R160.reuse, 0x100000, RZ ;  /* 0x00100000a00f7810 */ /* 0x044fe20007ffe0ff */
[C---:B-1----:R-:W-:Y:S02]  /*d220*/  IMAD.WIDE R26, R3.reuse, 0x4, R50 ;  /* 0x00000004031a7825 */ /* 0x042fe400078e0232 */
[----:B------:R1:W-:Y:S04]  /*d230*/  STL.64 [R1+0x250], R22 ;  /* 0x0002501601007387 */ /* 0x0003e80000100a00 */
[----:B------:R2:W-:Y:S01]  /*d240*/  LDGSTS.E [R13+-0x50800], [R22.64], P2 ;  /* 0xaf800000160d7fae */ /* 0x0005e20009121848 */
[----:B----4-:R-:W-:Y:S01]  /*d250*/  IADD3 R14, R160, 0x100000, RZ ;  /* 0x00100000a00e7810 */ /* 0x010fe20007ffe0ff */
[----:B---3--:R-:W-:-:S02]  /*d260*/  IMAD.WIDE R24, R3, 0x4, R42 ;  /* 0x0000000403187825 */ /* 0x008fc400078e022a */
[----:B------:R3:W-:Y:S04]  /*d270*/  STL.64 [R1+0x248], R18 ;  /* 0x0002481201007387 */ /* 0x0007e80000100a00 */
[----:B------:R3:W-:Y:S01]  /*d280*/  LDGSTS.E [R12+-0x57e00], [R18.64], P2 ;  /* 0xa8200000120c7fae */ /* 0x0007e20009121848 */
[----:B--2---:R-:W-:Y:S01]  /*d290*/  IADD3 R13, R160, 0x100000, RZ ;  /* 0x00100000a00d7810 */ /* 0x004fe20007ffe0ff */
[C---:B-1----:R-:W-:Y:S02]  /*d2a0*/  IMAD.WIDE R22, R3.reuse, 0x4, R68 ;  /* 0x0000000403167825 */ /* 0x042fe400078e0244 */
[----:B------:R1:W-:Y:S04]  /*d2b0*/  STL.64 [R1+0x240], R16 ;  /* 0x0002401001007387 */ /* 0x0003e80000100a00 */
[----:B------:R1:W-:Y:S01]  /*d2c0*/  LDGSTS.E [R0+-0x57600], [R16.64], P2 ;  /* 0xa8a0000010007fae */ /* 0x0003e20009121848 */
[----:B---3--:R-:W-:-:S03]  /*d2d0*/  IMAD.WIDE R18, R3, 0x4, R60 ;  /* 0x0000000403127825 */ /* 0x008fc600078e023c */
[----:B------:R2:W-:Y:S04]  /*d2e0*/  STL.64 [R1+0x238], R26 ;  /* 0x0002381a01007387 */ /* 0x0005e80000100a00 */
[----:B------:R2:W-:Y:S01]  /*d2f0*/  LDGSTS.E [R15+-0x56e00], [R26.64], P2 ;  /* 0xa92000001a0f7fae */ /* 0x0005e20009121848 */
[----:B-1----:R-:W-:-:S03]  /*d300*/  IMAD.WIDE R16, R3, 0x4, R48 ;  /* 0x0000000403107825 */ /* 0x002fc600078e0230 */
[----:B------:R1:W-:Y:S04]  /*d310*/  STL.64 [R1+0x230], R24 ;  /* 0x0002301801007387 */ /* 0x0003e80000100a00 */
[----:B------:R1:W-:Y:S01]  /*d320*/  LDGSTS.E [R14+-0x56600], [R24.64], P2 ;  /* 0xa9a00000180e7fae */ /* 0x0003e20009121848 */
[----:B--2---:R-:W-:-:S03]  /*d330*/  IMAD.WIDE R26, R3, 0x4, R62 ;  /* 0x00000004031a7825 */ /* 0x004fc600078e023e */
[----:B------:R2:W-:Y:S04]  /*d340*/  STL.64 [R1+0x228], R22 ;  /* 0x0002281601007387 */ /* 0x0005e80000100a00 */
[----:B------:R2:W-:Y:S01]  /*d350*/  LDGSTS.E [R13+-0x55e00], [R22.64], P2 ;  /* 0xaa200000160d7fae */ /* 0x0005e20009121848 */
[----:B-1----:R-:W-:-:S03]  /*d360*/  IMAD.WIDE R24, R3, 0x4, R54 ;  /* 0x0000000403187825 */ /* 0x002fc600078e0236 */
[----:B------:R1:W-:Y:S04]  /*d370*/  STL.64 [R1+0x220], R18 ;  /* 0x0002201201007387 */ /* 0x0003e80000100a00 */
[----:B------:R1:W-:Y:S01]  /*d380*/  LDGSTS.E [R12+-0x55600], [R18.64], P2 ;  /* 0xaaa00000120c7fae */ /* 0x0003e20009121848 */
[----:B--2---:R-:W-:-:S03]  /*d390*/  IMAD.WIDE R22, R3, 0x4, R66 ;  /* 0x0000000403167825 */ /* 0x004fc600078e0242 */
[----:B------:R2:W-:Y:S01]  /*d3a0*/  STL.64 [R1+0x218], R16 ;  /* 0x0002181001007387 */ /* 0x0005e20000100a00 */
[----:B------:R-:W-:-:S03]  /*d3b0*/  LOP3.LUT R161, R161, 0x110, R163, 0x78, !PT ;  /* 0x00000110a1a17812 */ /* 0x000fc600078e78a3 */
        /* <DEDUP_REMOVED lines=8> */
[----:B------:R1:W-:Y:S01]  /*d440*/  STL.64 [R1+0x200], R22 ;  /* 0x0002001601007387 */ /* 0x0003e20000100a00 */
[----:B------:R-:W-:-:S03]  /*d450*/  LOP3.LUT R161, R161, 0x40, RZ, 0x3c, !PT ;  /* 0x00000040a1a17812 */ /* 0x000fc600078e3cff */
[----:B------:R1:W-:Y:S01]  /*d460*/  LDGSTS.E [R13+-0x53600], [R22.64], P2 ;  /* 0xaca00000160d7fae */ /* 0x0003e20009121848 */
[----:B--2---:R-:W-:-:S03]  /*d470*/  IMAD.WIDE R24, R3, 0x4, R64 ;  /* 0x0000000403187825 */ /* 0x004fc600078e0240 */
[----:B------:R2:W-:Y:S04]  /*d480*/  STL.64 [R1+0x1f8], R18 ;  /* 0x0001f81201007387 */ /* 0x0005e80000100a00 */
[----:B------:R2:W-:Y:S01]  /*d490*/  LDGSTS.E [R12+-0x52e00], [R18.64], P2 ;  /* 0xad200000120c7fae */ /* 0x0005e20009121848 */
[----:B-1----:R-:W-:-:S03]  /*d4a0*/  IMAD.WIDE R22, R3, 0x4, R86 ;  /* 0x0000000403167825 */ /* 0x002fc600078e0256 */
[----:B------:R1:W-:Y:S04]  /*d4b0*/  LDGSTS.E [R0+-0x52600], [R16.64], P2 ;  /* 0xada0000010007fae */ /* 0x0003e80009121848 */
[----:B------:R3:W-:Y:S01]  /*d4c0*/  LDGSTS.E [R15+-0x51e00], [R26.64], P2 ;  /* 0xae2000001a0f7fae */ /* 0x0007e20009121848 */
[----:B--2---:R-:W-:-:S03]  /*d4d0*/  IMAD.WIDE R18, R3, 0x4, R70 ;  /* 0x0000000403127825 */ /* 0x004fc600078e0246 */
[----:B------:R2:W-:Y:S04]  /*d4e0*/  LDGSTS.E [R14+-0x51600], [R24.64], P2 ;  /* 0xaea00000180e7fae */ /* 0x0005e80009121848 */
[----:B------:R4:W-:Y:S01]  /*d4f0*/  LDGSTS.E [R13+-0x50e00], [R22.64], P2 ;  /* 0xaf200000160d7fae */ /* 0x0009e20009121848 */
[----:B-1----:R-:W-:-:S03]  /*d500*/  IADD3 R0, R161, 0x100000, RZ ;  /* 0x00100000a1007810 */ /* 0x002fc60007ffe0ff */
[----:B------:R1:W-:Y:S01]  /*d510*/  LDGSTS.E [R12+-0x50600], [R18.64], P2 ;  /* 0xafa00000120c7fae */ /* 0x0003e20009121848 */
[C---:B---3--:R-:W-:Y:S02]  /*d520*/  IADD3 R15, R161.reuse, 0x100000, RZ ;  /* 0x00100000a10f7810 */ /* 0x048fe40007ffe0ff */
[C---:B--2---:R-:W-:Y:S02]  /*d530*/  IADD3 R14, R161.reuse, 0x100000, RZ ;  /* 0x00100000a10e7810 */ /* 0x044fe40007ffe0ff */
[C---:B----4-:R-:W-:Y:S02]  /*d540*/  IADD3 R13, R161.reuse, 0x100000, RZ ;  /* 0x00100000a10d7810 */ /* 0x050fe40007ffe0ff */
[----:B-1----:R-:W-:Y:S02]  /*d550*/  IADD3 R12, R161, 0x100000, RZ ;  /* 0x00100000a10c7810 */ /* 0x002fe40007ffe0ff */
[----:B------:R-:W1:Y:S04]  /*d560*/  S2R R161, SR_TID.X ;  /* 0x0000000000a17919 */ /* 0x000e680000002100 */
[----:B------:R2:W-:Y:S04]  /*d570*/  STL.64 [R1+0x1f0], R16 ;  /* 0x0001f01001007387 */ /* 0x0005e80000100a00 */
[----:B------:R3:W-:Y:S04]  /*d580*/  STL.64 [R1+0x1e8], R26 ;  /* 0x0001e81a01007387 */ /* 0x0007e80000100a00 */
[----:B------:R4:W-:Y:S01]  /*d590*/  STL.64 [R1+0x1e0], R24 ;  /* 0x0001e01801007387 */ /* 0x0009e20000100a00 */
[----:B--2---:R-:W-:-:S03]  /*d5a0*/  IMAD.WIDE R16, R3, 0x4, R78 ;  /* 0x0000000403107825 */ /* 0x004fc600078e024e */
[----:B------:R2:W-:Y:S01]  /*d5b0*/  STL.64 [R1+0x1d8], R22 ;  /* 0x0001d81601007387 */ /* 0x0005e20000100a00 */
[----:B---3--:R-:W-:-:S03]  /*d5c0*/  IMAD.WIDE R26, R3, 0x4, R76 ;  /* 0x00000004031a7825 */ /* 0x008fc600078e024c */
[----:B------:R3:W-:Y:S01]  /*d5d0*/  STL.64 [R1+0x1d0], R18 ;  /* 0x0001d01201007387 */ /* 0x0007e20000100a00 */
[C---:B----4-:R-:W-:Y:S01]  /*d5e0*/  IMAD.WIDE R24, R3.reuse, 0x4, R92 ;  /* 0x0000000403187825 */ /* 0x050fe200078e025c */
[----:B-1----:R-:W-:Y:S02]  /*d5f0*/  SHF.R.S32.HI R161, RZ, 0x6, R161 ;  /* 0x00000006ffa17819 */ /* 0x002fe400000114a1 */
[----:B------:R1:W-:Y:S01]  /*d600*/  STL.64 [R1+0x1c8], R16 ;  /* 0x0001c81001007387 */ /* 0x0003e20000100a00 */
[----:B--2---:R-:W-:-:S03]  /*d610*/  IMAD.WIDE R22, R3, 0x4, R82 ;  /* 0x0000000403167825 */ /* 0x004fc600078e0252 */
[----:B------:R1:W-:Y:S01]  /*d620*/  LDGSTS.E [R0+-0x57c00], [R16.64], P2 ;  /* 0xa840000010007fae */ /* 0x0003e20009121848 */
[----:B---3--:R-:W-:-:S03]  /*d630*/  IMAD.WIDE R18, R3, 0x4, R88 ;  /* 0x0000000403127825 */ /* 0x008fc600078e0258 */
[----:B------:R2:W-:Y:S01]  /*d640*/  STL.64 [R1+0x1c0], R26 ;  /* 0x0001c01a01007387 */ /* 0x0005e20000100a00 */
[----:B------:R-:W-:Y:S02]  /*d650*/  SHF.L.U32 R159, R159, 0x2, RZ ;  /* 0x000000029f9f7819 */ /* 0x000fe400000006ff */
[----:B------:R-:W-:Y:S01]  /*d660*/  SGXT R161, R161, 0x1 ;  /* 0x00000001a1a1781a */ /* 0x000fe20000000200 */
        /* <DEDUP_REMOVED lines=31> */
[----:B------:R-:W-:Y:S01]  /*d860*/  STL.64 [R1+0x170], R26 ;  /* 0x0001701a01007387 */ /* 0x000fe20000100a00 */
[----:B------:R-:W-:-:S03]  /*d870*/  IMAD.WIDE R6, R3, 0x4, R6 ;  /* 0x0000000403067825 */ /* 0x000fc600078e0206 */
[----:B------:R2:W-:Y:S01]  /*d880*/  LDGSTS.E [R15+-0x52400], [R26.64], P2 ;  /* 0xadc000001a0f7fae */ /* 0x0005e20009121848 */
[----:B-1----:R-:W-:-:S03]  /*d890*/  IMAD.WIDE R16, R3, 0x4, R98 ;  /* 0x0000000403107825 */ /* 0x002fc600078e0262 */
[----:B------:R1:W-:Y:S04]  /*d8a0*/  STL.64 [R1+0x168], R24 ;  /* 0x0001681801007387 */ /* 0x0003e80000100a00 */
[----:B------:R3:W-:Y:S01]  /*d8b0*/  LDGSTS.E [R14+-0x51c00], [R24.64], P2 ;  /* 0xae400000180e7fae */ /* 0x0007e20009121848 */
[----:B--2---:R-:W-:-:S03]  /*d8c0*/  IADD3 R15, R165, 0x100000, RZ ;  /* 0x00100000a50f7810 */ /* 0x004fc60007ffe0ff */
[----:B------:R2:W-:Y:S04]  /*d8d0*/  STL.64 [R1+0x160], R22 ;  /* 0x0001601601007387 */ /* 0x0005e80000100a00 */
[----:B------:R4:W-:Y:S01]  /*d8e0*/  LDGSTS.E [R13+-0x51400], [R22.64], P2 ;  /* 0xaec00000160d7fae */ /* 0x0009e20009121848 */
[----:B---3--:R-:W-:Y:S01]  /*d8f0*/  IADD3 R14, R165, 0x100000, RZ ;  /* 0x00100000a50e7810 */ /* 0x008fe20007ffe0ff */
[----:B-1----:R-:W-:Y:S02]  /*d900*/  IMAD.WIDE R24, R3, 0x4, R110 ;  /* 0x0000000403187825 */ /* 0x002fe400078e026e */
[----:B------:R1:W-:Y:S04]  /*d910*/  STL.64 [R1+0x158], R18 ;  /* 0x0001581201007387 */ /* 0x0003e80000100a00 */
[----:B------:R3:W-:Y:S01]  /*d920*/  LDGSTS.E [R12+-0x50c00], [R18.64], P2 ;  /* 0xaf400000120c7fae */ /* 0x0007e20009121848 */
[----:B----4-:R-:W-:Y:S01]  /*d930*/  IADD3 R13, R165, 0x100000, RZ ;  /* 0x00100000a50d7810 */ /* 0x010fe20007ffe0ff */
[----:B--2---:R-:W-:-:S02]  /*d940*/  IMAD.WIDE R22, R3, 0x4, R128 ;  /* 0x0000000403167825 */ /* 0x004fc400078e0280 */
[----:B------:R2:W-:Y:S04]  /*d950*/  STL.64 [R1+0x150], R16 ;  /* 0x0001501001007387 */ /* 0x0005e80000100a00 */
[----:B------:R4:W-:Y:S01]  /*d960*/  LDGSTS.E [R0+-0x50400], [R16.64], P2 ;  /* 0xafc0000010007fae */ /* 0x0009e20009121848 */
[----:B---3--:R-:W-:Y:S01]  /*d970*/  IADD3 R12, R165, 0x100000, RZ ;  /* 0x00100000a50c7810 */ /* 0x008fe20007ffe0ff */
[----:B-1----:R-:W-:Y:S02]  /*d980*/  IMAD.WIDE R18, R3, 0x4, R104 ;  /* 0x0000000403127825 */ /* 0x002fe400078e0268 */
[----:B------:R-:W-:Y:S04]  /*d990*/  STL.64 [R1+0x148], R6 ;  /* 0x0001480601007387 */ /* 0x000fe80000100a00 */
[----:B------:R1:W-:Y:S01]  /*d9a0*/  LDGSTS.E [R15+-0x57a00], [R6.64], P2 ;  /* 0xa8600000060f7fae */ /* 0x0003e20009121848 */
[----:B----4-:R-:W-:Y:S01]  /*d9b0*/  IADD3 R0, R165, 0x100000, RZ ;  /* 0x00100000a5007810 */ /* 0x010fe20007ffe0ff */
[----:B--2---:R-:W-:-:S02]  /*d9c0*/  IMAD.WIDE R16, R3, 0x4, R106 ;  /* 0x0000000403107825 */ /* 0x004fc400078e026a */
[----:B------:R-:W-:Y:S04]  /*d9d0*/  STL.64 [R1+0x140], R24 ;  /* 0x0001401801007387 */ /* 0x000fe80000100a00 */
[----:B------:R1:W-:Y:S04]  /*d9e0*/  LDGSTS.E [R14+-0x57200], [R24.64], P2 ;  /* 0xa8e00000180e7fae */ /* 0x0003e80009121848 */
[----:B------:R2:W-:Y:S04]  /*d9f0*/  STL.64 [R1+0x138], R22 ;  /* 0x0001381601007387 */ /* 0x0005e80000100a00 */
[----:B------:R2:W-:Y:S04]  /*da00*/  LDGSTS.E [R13+-0x56a00], [R22.64], P2 ;  /* 0xa9600000160d7fae */ /* 0x0005e80009121848 */
[----:B------:R3:W-:Y:S01]  /*da10*/  STL.64 [R1+0x130], R18 ;  /* 0x0001301201007387 */ /* 0x0007e20000100a00 */
[----:B-1----:R-:W-:-:S03]  /*da20*/  IMAD.WIDE R14, R3, 0x4, R120 ;  /* 0x00000004030e7825 */ /* 0x002fc600078e0278 */
[----:B------:R3:W-:Y:S01]  /*da30*/  LDGSTS.E [R12+-0x56200], [R18.64], P2 ;  /* 0xa9e00000120c7fae */ /* 0x0007e20009121848 */
[----:B--2---:R-:W-:-:S03]  /*da40*/  IMAD.WIDE R22, R3, 0x4, R124 ;  /* 0x0000000403167825 */ /* 0x004fc600078e027c */
[----:B------:R1:W-:Y:S04]  /*da50*/  STL.64 [R1+0x128], R16 ;  /* 0x0001281001007387 */ /* 0x0003e80000100a00 */
[----:B------:R1:W-:Y:S01]  /*da60*/  LDGSTS.E [R0+-0x55a00], [R16.64], P2 ;  /* 0xaa60000010007fae */ /* 0x0003e20009121848 */
[----:B---3--:R-:W-:-:S03]  /*da70*/  IMAD.WIDE R18, R3, 0x4, R112 ;  /* 0x0000000403127825 */ /* 0x008fc600078e0270 */
[----:B------:R-:W-:Y:S01]  /*da80*/  STL.64 [R1+0x120], R22 ;  /* 0x0001201601007387 */ /* 0x000fe20000100a00 */
[----:B------:R-:W-:-:S03]  /*da90*/  IMAD.WIDE R8, R3, 0x4, R8 ;  /* 0x0000000403087825 */ /* 0x000fc600078e0208 */
[----:B------:R-:W-:Y:S01]  /*daa0*/  STL.64 [R1+0x118], R18 ;  /* 0x0001181201007387 */ /* 0x000fe20000100a00 */
[----:B-1----:R-:W-:Y:S01]  /*dab0*/  IMAD.WIDE R16, R3, 0x4, R126 ;  /* 0x0000000403107825 */ /* 0x002fe200078e027e */
[C---:B------:R-:W-:Y:S02]  /*dac0*/  IADD3 R7, R165.reuse, 0x100000, RZ ;  /* 0x00100000a5077810 */ /* 0x040fe40007ffe0ff */
[----:B------:R1:W-:Y:S04]  /*dad0*/  LDGSTS.E [R13+-0x55200], [R22.64], P2 ;  /* 0xaae00000160d7fae */ /* 0x0003e80009121848 */
[----:B------:R2:W-:Y:S04]  /*dae0*/  STL.64 [R1+0x110], R16 ;  /* 0x0001101001007387 */ /* 0x0005e80000100a00 */
[----:B------:R3:W-:Y:S04]  /*daf0*/  STL.64 [R1+0x108], R14 ;  /* 0x0001080e01007387 */ /* 0x0007e80000100a00 */
[----:B------:R2:W-:Y:S04]  /*db00*/  STL.64 [R1+0x100], R8 ;  /* 0x0001000801007387 */ /* 0x0005e80000100a00 */
[----:B------:R-:W4:Y:S04]  /*db10*/  LDL.LU.64 R248, [R1+0xb38] ;  /* 0x000b380001f87983 */ /* 0x000f280000300a00 */
[----:B------:R-:W4:Y:S04]  /*db20*/  LDL.LU.64 R250, [R1+0xb30] ;  /* 0x000b300001fa7983 */ /* 0x000f280000300a00 */
[----:B------:R-:W4:Y:S04]  /*db30*/  LDL.LU.64 R162, [R1+0xb28] ;  /* 0x000b280001a27983 */ /* 0x000f280000300a00 */
[----:B------:R-:W4:Y:S01]  /*db40*/  LDL.LU.64 R160, [R1+0xb20] ;  /* 0x000b200001a07983 */ /* 0x000f220000300a00 */
[----:B------:R-:W-:Y:S01]  /*db50*/  IADD3 R6, R165, 0x100000, RZ ;  /* 0x00100000a5067810 */ /* 0x000fe20007ffe0ff */
[----:B------:R-:W-:-:S02]  /*db60*/  IMAD.WIDE R10, R3, 0x4, R10 ;  /* 0x00000004030a7825 */ /* 0x000fc400078e020a */
[----:B------:R1:W-:Y:S02]  /*db70*/  LDGSTS.E [R12+-0x54a00], [R18.64], P2 ;  /* 0xab600000120c7fae */ /* 0x0003e40009121848 */
[C---:B------:R-:W-:Y:S02]  /*db80*/  IMAD.WIDE R4, R3.reuse, 0x4, R4 ;  /* 0x0000000403047825 */ /* 0x040fe400078e0204 */
[----:B------:R2:W-:Y:S04]  /*db90*/  LDGSTS.E [R7+-0x54200], [R16.64], P2 ;  /* 0xabe0000010077fae */ /* 0x0005e80009121848 */
[----:B------:R3:W-:Y:S01]  /*dba0*/  LDGSTS.E [R6+-0x53a00], [R14.64], P2 ;  /* 0xac6000000e067fae */ /* 0x0007e20009121848 */
[----:B-1----:R-:W-:-:S03]  /*dbb0*/  IMAD.WIDE R12, R3, 0x4, R122 ;  /* 0x00000004030c7825 */ /* 0x002fc600078e027a */
[----:B------:R-:W-:Y:S01]  /*dbc0*/  STL.64 [R1+0xf8], R10 ;  /* 0x0000f80a01007387 */ /* 0x000fe20000100a00 */
[----:B--2---:R-:W-:-:S03]  /*dbd0*/  IMAD.WIDE R16, R3, 0x4, R20 ;  /* 0x0000000403107825 */ /* 0x004fc600078e0214 */
[----:B------:R1:W-:Y:S01]  /*dbe0*/  STL.64 [R1+0xf0], R4 ;  /* 0x0000f00401007387 */ /* 0x0003e20000100a00 */
[----:B---3--:R-:W-:-:S03]  /*dbf0*/  IMAD.WIDE R14, R3, 0x4, R116 ;  /* 0x00000004030e7825 */ /* 0x008fc600078e0274 */
[----:B------:R-:W-:Y:S04]  /*dc00*/  STL.64 [R1+0xe8], R16 ;  /* 0x0000e81001007387 */ /* 0x000fe80000100a00 */
[----:B------:R2:W-:Y:S04]  /*dc10*/  LDGSTS.E [R0+-0x53200], [R8.64], P2 ;  /* 0xace0000008007fae */ /* 0x0005e80009121848 */
[----:B------:R4:W-:Y:S04]  /*dc20*/  STL.64 [R1+0xe0], R14 ;  /* 0x0000e00e01007387 */ /* 0x0009e80000100a00 */
[----:B------:R3:W-:Y:S01]  /*dc30*/  STL.64 [R1+0xd8], R12 ;  /* 0x0000d80c01007387 */ /* 0x0007e20000100a00 */
[----:B--2---:R-:W-:-:S03]  /*dc40*/  IADD3 R9, R165, 0x100000, RZ ;  /* 0x00100000a5097810 */ /* 0x004fc60007ffe0ff */
[----:B------:R-:W2:Y:S01]  /*dc50*/  LDL.LU.64 R178, [R1+0xab8] ;  /* 0x000ab80001b27983 */ /* 0x000ea20000300a00 */
[----:B------:R-:W-:-:S03]  /*dc60*/  IADD3 R8, R165, 0x100000, RZ ;  /* 0x00100000a5087810 */ /* 0x000fc60007ffe0ff */
[----:B------:R-:W2:Y:S04]  /*dc70*/  LDL.LU.64 R176, [R1+0xab0] ;  /* 0x000ab00001b07983 */ /* 0x000ea80000300a00 */
[----:B------:R-:W2:Y:S01]  /*dc80*/  LDL.LU.64 R174, [R1+0xaa8] ;  /* 0x000aa80001ae7983 */ /* 0x000ea20000300a00 */
[----:B------:R-:W-:-:S03]  /*dc90*/  IMAD.WIDE R244, R3, 0x4, R114 ;  /* 0x0000000403f47825 */ /* 0x000fc600078e0272 */
[----:B------:R1:W-:Y:S04]  /*dca0*/  LDGSTS.E [R9+-0x52a00], [R10.64], P2 ;  /* 0xad6000000a097fae */ /* 0x0003e80009121848 */
[----:B------:R1:W-:Y:S04]  /*dcb0*/  LDGSTS.E [R8+-0x52200], [R4.64], P2 ;  /* 0xade0000004087fae */ /* 0x0003e80009121848 */
[----:B------:R-:W2:Y:S04]  /*dcc0*/  LDL.LU.64 R170, [R1+0xaa0] ;  /* 0x000aa00001aa7983 */ /* 0x000ea80000300a00 */
[----:B------:R2:W-:Y:S04]  /*dcd0*/  LDGSTS.E [R7+-0x51a00], [R16.64], P2 ;  /* 0xae60000010077fae */ /* 0x0005e80009121848 */
[----:B------:R4:W-:Y:S01]  /*dce0*/  LDGSTS.E [R6+-0x51200], [R14.64], P2 ;  /* 0xaee000000e067fae */ /* 0x0009e20009121848 */
[----:B-1----:R-:W-:-:S03]  /*dcf0*/  IADD3 R4, R165, 0x100000, RZ ;  /* 0x00100000a5047810 */ /* 0x002fc60007ffe0ff */
[----:B------:R-:W2:Y:S04]  /*dd00*/  LDL.LU.64 R168, [R1+0xa38] ;  /* 0x000a380001a87983 */ /* 0x000ea80000300a00 */
[----:B------:R3:W-:Y:S04]  /*dd10*/  LDGSTS.E [R0+-0x50a00], [R12.64], P2 ;  /* 0xaf6000000c007fae */ /* 0x0007e80009121848 */
[----:B------:R-:W2:Y:S04]  /*dd20*/  LDL.LU.64 R166, [R1+0xa30] ;  /* 0x000a300001a67983 */ /* 0x000ea80000300a00 */
[----:B------:R-:W2:Y:S04]  /*dd30*/  LDL.LU.64 R164, [R1+0xa28] ;  /* 0x000a280001a47983 */ /* 0x000ea80000300a00 */
[----:B------:R-:W-:Y:S01]  /*dd40*/  STL.64 [R1+0x13c8], R244 ;  /* 0x0013c8f401007387 */ /* 0x000fe20000100a00 */
[----:B----4-:R-:W-:-:S04]  /*dd50*/  IMAD.WIDE R14, R2, 0x4, R248 ;  /* 0x00000004020e7825 */ /* 0x010fc800078e02f8 */
[----:B------:R-:W-:-:S04]  /*dd60*/  IMAD.WIDE R10, R2, 0x4, R162 ;  /* 0x00000004020a7825 */ /* 0x000fc800078e02a2 */
[C---:B---3--:R-:W-:Y:S01]  /*dd70*/  IMAD.WIDE R12, R2.reuse, 0x4, R250 ;  /* 0x00000004020c7825 */ /* 0x048fe200078e02fa */
[----:B------:R1:W-:Y:S03]  /*dd80*/  STL.64 [R1+0xd0], R14 ;  /* 0x0000d00e01007387 */ /* 0x0003e60000100a00 */
[----:B------:R-:W-:Y:S01]  /*dd90*/  IMAD.WIDE R8, R2, 0x4, R160 ;  /* 0x0000000402087825 */ /* 0x000fe200078e02a0 */
[----:B------:R3:W-:Y:S04]  /*dda0*/  STL.64 [R1+0xc8], R12 ;  /* 0x0000c80c01007387 */ /* 0x0007e80000100a00 */
[----:B------:R-:W4:Y:S04]  /*ddb0*/  LDL.LU.64 R250, [R1+0xa20] ;  /* 0x000a200001fa7983 */ /* 0x000f280000300a00 */
[----:B------:R1:W-:Y:S04]  /*ddc0*/  STL.64 [R1+0xc0], R10 ;  /* 0x0000c00a01007387 */ /* 0x0003e80000100a00 */
[----:B------:R1:W-:Y:S04]  /*ddd0*/  STL.64 [R1+0xb8], R8 ;  /* 0x0000b80801007387 */ /* 0x0003e80000100a00 */
[----:B------:R-:W4:Y:S04]  /*dde0*/  LDL.LU.64 R172, [R1+0x9b8] ;  /* 0x0009b80001ac7983 */ /* 0x000f280000300a00 */
[----:B------:R-:W4:Y:S04]  /*ddf0*/  LDL.LU.64 R248, [R1+0x9b0] ;  /* 0x0009b00001f87983 */ /* 0x000f280000300a00 */
[----:B------:R-:W4:Y:S04]  /*de00*/  LDL.LU.64 R162, [R1+0x9a8] ;  /* 0x0009a80001a27983 */ /* 0x000f280000300a00 */
[----:B------:R-:W4:Y:S01]  /*de10*/  LDL.LU.64 R160, [R1+0x9a0] ;  /* 0x0009a00001a07983 */ /* 0x000f220000300a00 */
[----:B------:R-:W-:Y:S01]  /*de20*/  IMAD.MOV.U32 R159, RZ, RZ, 0x3f ;  /* 0x0000003fff9f7424 */ /* 0x000fe200078e00ff */
[----:B------:R-:W-:-:S02]  /*de30*/  SEL R0, RZ, 0x4, P0 ;  /* 0x00000004ff007807 */ /* 0x000fc40000000000 */
[----:B------:R1:W-:Y:S02]  /*de40*/  LDGSTS.E [R4+-0x50200], [R244.64], P2 ;  /* 0xafe00000f4047fae */ /* 0x0003e40009121848 */
[----:B------:R-:W-:Y:S02]  /*de50*/  IADD3 R159, R159, c[0x0][0x180], RZ ;  /* 0x000060009f9f7a10 */ /* 0x000fe40007ffe0ff */
[----:B------:R-:W0:Y:S02]  /*de60*/  LDGDEPBAR ;  /* 0x00000000000079af */ /* 0x000e240000000000 */
[----:B------:R-:W-:Y:S02]  /*de70*/  ISETP.GT.AND P0, PT, R159, 0xbf, PT ;  /* 0x000000bf9f00780c */ /* 0x000fe40003f04270 */
[----:B------:R-:W1:Y:S02]  /*de80*/  S2R R159, SR_TID.X ;  /* 0x00000000009f7919 */ /* 0x000e640000002100 */
[----:B-1----:R-:W-:-:S05]  /*de90*/  LOP3.LUT R19, R159, 0x7f, RZ, 0xc0, !PT ;  /* 0x0000007f9f137812 */ /* 0x002fca00078ec0ff */
[----:B--2---:R-:W-:Y:S01]  /*dea0*/  IMAD.SHL.U32 R7, R19, 0x4, RZ ;  /* 0x0000000413077824 */ /* 0x004fe200078e00ff */
[----:B------:R-:W-:Y:S06]  /*deb0*/  BAR.SYNC.DEFER_BLOCKING 0x0 ;  /* 0x0000000000007b1d */ /* 0x000fec0000010000 */
[----:B------:R-:W-:Y:S01]  /*dec0*/  @!PT LDS RZ, [RZ] ;  /* 0x00000000fffff984 */ /* 0x000fe20000000800 */
[----:B------:R-:W-:Y:S01]  /*ded0*/  @!PT LDS RZ, [RZ] ;  /* 0x00000000fffff984 */ /* 0x000fe20000000800 */
[----:B------:R-:W-:Y:S01]  /*dee0*/  @!PT LDS RZ, [RZ] ;  /* 0x00000000fffff984 */ /* 0x000fe20000000800 */
[----:B------:R1:W-:Y:S04]  /*def0*/  LDGSTS.E [R7+0x40000], [R14.64], !P3 ;  /* 0x400000000e077fae */ /* 0x0003e8000d921848 */
[----:B------:R3:W-:Y:S04]  /*df00*/  LDGSTS.E [R7+0x40200], [R12.64], !P3 ;  /* 0x402000000c077fae */ /* 0x0007e8000d921848 */
[----:B------:R2:W-:Y:S01]  /*df10*/  LDGSTS.E [R7+0x40400], [R10.64], !P3 ;  /* 0x404000000a077fae */ /* 0x0005e2000d921848 */
[----:B-1----:R-:W-:-:S03]  /*df20*/  IMAD.WIDE R14, R2, 0x4, R178 ;  /* 0x00000004020e7825 */ /* 0x002fc600078e02b2 */
[----:B------:R1:W-:Y:S01]  /*df30*/  LDGSTS.E [R7+0x40600], [R8.64], !P3 ;  /* 0x4060000008077fae */ /* 0x0003e2000d921848 */
[----:B---3--:R-:W-:-:S03]  /*df40*/  IMAD.WIDE R12, R2, 0x4, R176 ;  /* 0x00000004020c7825 */ /* 0x008fc600078e02b0 */
[----:B------:R-:W-:Y:S01]  /*df50*/  STL.64 [R1+0x70], R14 ;  /* 0x0000700e01007387 */ /* 0x000fe20000100a00 */
[----:B--2---:R-:W-:-:S03]  /*df60*/  IMAD.WIDE R10, R2, 0x4, R174 ;  /* 0x00000004020a7825 */ /* 0x004fc600078e02ae */
[----:B------:R2:W-:Y:S01]  /*df70*/  LDGSTS.E [R7+0x42000], [R14.64], !P6 ;  /* 0x420000000e077fae */ /* 0x0005e2000f121848 */
[----:B-1----:R-:W-:-:S03]  /*df80*/  IMAD.WIDE R8, R2, 0x4, R170 ;  /* 0x0000000402087825 */ /* 0x002fc600078e02aa */
[----:B------:R1:W-:Y:S04]  /*df90*/  STL.64 [R1+0x68], R12 ;  /* 0x0000680c01007387 */ /* 0x0003e80000100a00 */
[----:B------:R1:W-:Y:S04]  /*dfa0*/  LDGSTS.E [R7+0x42200], [R12.64], !P6 ;  /* 0x422000000c077fae */ /* 0x0003e8000f121848 */
[----:B------:R3:W-:Y:S04]  /*dfb0*/  STL.64 [R1+0x60], R10 ;  /* 0x0000600a01007387 */ /* 0x0007e80000100a00 */
[----:B------:R3:W-:Y:S01]  /*dfc0*/  LDGSTS.E [R7+0x42400], [R10.64], !P6 ;  /* 0x424000000a077fae */ /* 0x0007e2000f121848 */
[----:B-1----:R-:W-:-:S03]  /*dfd0*/  IMAD.WIDE R12, R2, 0x4, R168 ;  /* 0x00000004020c7825 */ /* 0x002fc600078e02a8 */
[----:B------:R1:W-:Y:S04]  /*dfe0*/  STL.64 [R1+0x58], R8 ;  /* 0x0000580801007387 */ /* 0x0003e80000100a00 */
[----:B------:R1:W-:Y:S01]  /*dff0*/  LDGSTS.E [R7+0x42600], [R8.64], !P6 ;  /* 0x4260000008077fae */ /* 0x0003e2000f121848 */
[----:B---3--:R-:W-:-:S03]  /*e000*/  IMAD.WIDE R10, R2, 0x4, R166 ;  /* 0x00000004020a7825 */ /* 0x008fc600078e02a6 */
[----:B------:R-:W3:Y:S04]  /*e010*/  LDL.LU.64 R170, [R1+0x920] ;  /* 0x0009200001aa7983 */ /* 0x000ee80000300a00 */
[----:B------:R-:W-:Y:S01]  /*e020*/  STL.64 [R1+0x10], R12 ;  /* 0x0000100c01007387 */ /* 0x000fe20000100a00 */
[----:B-1----:R-:W-:-:S03]  /*e030*/  IMAD.WIDE R8, R2, 0x4, R164 ;  /* 0x0000000402087825 */ /* 0x002fc600078e02a4 */
[----:B------:R-:W2:Y:S04]  /*e040*/  LDL.LU.64 R168, [R1+0x910] ;  /* 0x0009100001a87983 */ /* 0x000ea80000300a00 */
[----:B------:R-:W-:Y:S04]  /*e050*/  STL.64 [R1+0x8], R10 ;  /* 0x0000080a01007387 */ /* 0x000fe80000100a00 */
[----:B------:R-:W2:Y:S04]  /*e060*/  LDL.LU.64 R166, [R1+0x908] ;  /* 0x0009080001a67983 */ /* 0x000ea80000300a00 */
[----:B------:R-:W-:Y:S04]  /*e070*/  STL.64 [R1], R8 ;  /* 0x0000000801007387 */ /* 0x000fe80000100a00 */
[----:B------:R-:W2:Y:S01]  /*e080*/  LDL.LU.64 R164, [R1+0x900] ;  /* 0x0009000001a47983 */ /* 0x000ea20000300a00 */
[----:B----4-:R-:W-:-:S04]  /*e090*/  IMAD.WIDE R250, R2, 0x4, R250 ;  /* 0x0000000402fa7825 */ /* 0x010fc800078e02fa */
[C---:B------:R-:W-:Y:S01]  /*e0a0*/  IMAD.WIDE R242, R2.reuse, 0x4, R172 ;  /* 0x0000000402f27825 */ /* 0x040fe200078e02ac */
[----:B------:R-:W-:Y:S03]  /*e0b0*/  STL.64 [R1+0x1378], R250 ;  /* 0x001378fa01007387 */ /* 0x000fe60000100a00 */
[C---:B------:R-:W-:Y:S01]  /*e0c0*/  IMAD.WIDE R240, R2.reuse, 0x4, R248 ;  /* 0x0000000402f07825 */ /* 0x040fe200078e02f8 */
[----:B------:R-:W4:Y:S03]  /*e0d0*/  LDL.LU.64 R172, [R1+0x8b8] ;  /* 0x0008b80001ac7983 */ /* 0x000f260000300a00 */
[C---:B------:R-:W-:Y:S01]  /*e0e0*/  IMAD.WIDE R238, R2.reuse, 0x4, R162 ;  /* 0x0000000402ee7825 */ /* 0x040fe200078e02a2 */
[----:B------:R-:W4:Y:S03]  /*e0f0*/  LDL.LU.64 R248, [R1+0x8b0] ;  /* 0x0008b00001f87983 */ /* 0x000f260000300a00 */
[----:B------:R-:W-:Y:S01]  /*e100*/  IMAD.WIDE R236, R2, 0x4, R160 ;  /* 0x0000000402ec7825 */ /* 0x000fe200078e02a0 */
[----:B------:R-:W4:Y:S04]  /*e110*/  LDL.LU.64 R162, [R1+0x8a8] ;  /* 0x0008a80001a27983 */ /* 0x000f280000300a00 */
[----:B------:R-:W4:Y:S04]  /*e120*/  LDL.LU.64 R160, [R1+0x8a0] ;  /* 0x0008a00001a07983 */ /* 0x000f280000300a00 */
[----:B------:R-:W-:Y:S04]  /*e130*/  STL.64 [R1+0x1380], R242 ;  /* 0x001380f201007387 */ /* 0x000fe80000100a00 */
[----:B------:R1:W-:Y:S04]  /*e140*/  STL.64 [R1+0x1388], R240 ;  /* 0x001388f001007387 */ /* 0x0003e80000100a00 */
[----:B------:R-:W-:Y:S04]  /*e150*/  STL.64 [R1+0x1390], R238 ;  /* 0x001390ee01007387 */ /* 0x000fe80000100a00 */
[----:B------:R-:W-:Y:S01]  /*e160*/  STL.64 [R1+0x1398], R236 ;  /* 0x001398ec01007387 */ /* 0x000fe20000100a00 */
[----:B------:R-:W-:-:S02]  /*e170*/  IADD3 R158, R252, -0x91, RZ ;  /* 0xffffff6ffc9e7810 */ /* 0x000fc40007ffe0ff */
[----:B------:R-:W-:Y:S01]  /*e180*/  IADD3 R4, R252, -0x9d, RZ ;  /* 0xffffff63fc047810 */ /* 0x000fe20007ffe0ff */
[----:B------:R1:W-:Y:S01]  /*e190*/  LDGSTS.E [R7+0x44000], [R12.64], !P5 ;  /* 0x440000000c077fae */ /* 0x0003e2000e921848 */
[----:B---3--:R-:W-:-:S04]  /*e1a0*/  IMAD.WIDE R234, R2, 0x4, R170 ;  /* 0x0000000402ea7825 */ /* 0x008fc800078e02aa */
[C---:B--2---:R-:W-:Y:S01]  /*e1b0*/  IMAD.WIDE R232, R2.reuse, 0x4, R168 ;  /* 0x0000000402e87825 */ /* 0x044fe200078e02a8 */
[----:B------:R-:W2:Y:S04]  /*e1c0*/  LDL.LU.64 R170, [R1+0x858] ;  /* 0x0008580001aa7983 */ /* 0x000ea80000300a00 */
[----:B------:R-:W3:Y:S01]  /*e1d0*/  LDL.LU.64 R168, [R1+0x850] ;  /* 0x0008500001a87983 */ /* 0x000ee20000300a00 */
[----:B------:R-:W-:-:S04]  /*e1e0*/  IMAD.WIDE R230, R2, 0x4, R166 ;  /* 0x0000000402e67825 */ /* 0x000fc800078e02a6 */
[C---:B------:R-:W-:Y:S01]  /*e1f0*/  IMAD.WIDE R228, R2.reuse, 0x4, R164 ;  /* 0x0000000402e47825 */ /* 0x040fe200078e02a4 */
[----:B------:R-:W3:Y:S04]  /*e200*/  LDL.LU.64 R166, [R1+0x848] ;  /* 0x0008480001a67983 */ /* 0x000ee80000300a00 */
[----:B------:R-:W3:Y:S04]  /*e210*/  LDL.LU.64 R164, [R1+0x840] ;  /* 0x0008400001a47983 */ /* 0x000ee80000300a00 */
[----:B------:R-:W-:Y:S04]  /*e220*/  STL.64 [R1+0x13a0], R234 ;  /* 0x0013a0ea01007387 */ /* 0x000fe80000100a00 */
[----:B------:R-:W-:Y:S04]  /*e230*/  STL.64 [R1+0x13a8], R232 ;  /* 0x0013a8e801007387 */ /* 0x000fe80000100a00 */
[----:B------:R-:W-:Y:S04]  /*e240*/  STL.64 [R1+0x13b0], R230 ;  /* 0x0013b0e601007387 */ /* 0x000fe80000100a00 */
[----:B------:R-:W-:Y:S04]  /*e250*/  STL [R1+0x13b8], R229 ;  /* 0x0013b8e501007387 */ /* 0x000fe80000100800 */
[----:B------:R-:W-:Y:S01]  /*e260*/  STL [R1+0x13d0], R228 ;  /* 0x0013d0e401007387 */ /* 0x000fe20000100800 */
[----:B----4-:R-:W-:-:S04]  /*e270*/  IMAD.WIDE R222, R2, 0x4, R162 ;  /* 0x0000000402de7825 */ /* 0x010fc800078e02a2 */
[C---:B------:R-:W-:Y:S01]  /*e280*/  IMAD.WIDE R220, R2.reuse, 0x4, R160 ;  /* 0x0000000402dc7825 */ /* 0x040fe200078e02a0 */
[----:B------:R-:W4:Y:S04]  /*e290*/  LDL.LU.64 R162, [R1+0x800] ;  /* 0x0008000001a27983 */ /* 0x000f280000300a00 */
[----:B------:R-:W4:Y:S01]  /*e2a0*/  LDL.LU.64 R160, [R1+0x7f8] ;  /* 0x0007f80001a07983 */ /* 0x000f220000300a00 */
[----:B------:R-:W-:-:S03]  /*e2b0*/  IMAD.WIDE R226, R2, 0x4, R172 ;  /* 0x0000000402e27825 */ /* 0x000fc600078e02ac */
[----:B------:R-:W4:Y:S01]  /*e2c0*/  LDL.LU.64 R174, [R1+0x7f0] ;  /* 0x0007f00001ae7983 */ /* 0x000f220000300a00 */
[----:B------:R-:W-:-:S03]  /*e2d0*/  IMAD.WIDE R224, R2, 0x4, R248 ;  /* 0x0000000402e07825 */ /* 0x000fc600078e02f8 */
[----:B------:R-:W4:Y:S04]  /*e2e0*/  LDL.LU.64 R172, [R1+0x7e8] ;  /* 0x0007e80001ac7983 */ /* 0x000f280000300a00 */
[----:B------:R-:W-:Y:S04]  /*e2f0*/  STL.64 [R1+0x13c0], R226 ;  /* 0x0013c0e201007387 */ /* 0x000fe80000100a00 */
[----:B------:R-:W-:Y:S04]  /*e300*/  STL.64 [R1+0x13d8], R224 ;  /* 0x0013d8e001007387 */ /* 0x000fe80000100a00 */
[----:B------:R-:W-:Y:S04]  /*e310*/  STL.64 [R1+0x13e0], R222 ;  /* 0x0013e0de01007387 */ /* 0x000fe80000100a00 */
[----:B------:R-:W-:Y:S04]  /*e320*/  STL.64 [R1+0x13e8], R220 ;  /* 0x0013e8dc01007387 */ /* 0x000fe80000100a00 */
[----:B------:R-:W4:Y:S01]  /*e330*/  LDL.LU.64 R248, [R1+0x7a0] ;  /* 0x0007a00001f87983 */ /* 0x000f220000300a00 */
[----:B------:R-:W-:-:S02]  /*e340*/  ISETP.GE.U32.AND P4, PT, R158, 0x7fffff30, PT ;  /* 0x7fffff309e00780c */ /* 0x000fc40003f86070 */
[----:B------:R-:W-:Y:S01]  /*e350*/  IADD3 R5, R252, -0x95, RZ ;  /* 0xffffff6bfc057810 */ /* 0x000fe20007ffe0ff */
[----:B------:R1:W-:Y:S01]  /*e360*/  LDGSTS.E [R7+0x44200], [R10.64], !P5 ;  /* 0x442000000a077fae */ /* 0x0003e2000e921848 */
[----:B------:R-:W-:-:S03]  /*e370*/  ISETP.GE.U32.AND P3, PT, R4, 0x7fffff24, PT ;  /* 0x7fffff240400780c */ /* 0x000fc60003f66070 */
[----:B------:R1:W-:Y:S01]  /*e380*/  LDGSTS.E [R7+0x44400], [R8.64], !P5 ;  /* 0x4440000008077fae */ /* 0x0003e2000e921848 */
[----:B--2---:R-:W-:-:S03]  /*e390*/  IMAD.WIDE R218, R2, 0x4, R170 ;  /* 0x0000000402da7825 */ /* 0x004fc600078e02aa */
[----:B------:R2:W-:Y:S01]  /*e3a0*/  LDGSTS.E [R7+0x44600], [R250.64], !P5 ;  /* 0x44600000fa077fae */ /* 0x0005e2000e921848 */
[----:B---3--:R-:W-:-:S03]  /*e3b0*/  IMAD.WIDE R216, R2, 0x4, R168 ;  /* 0x0000000402d87825 */ /* 0x008fc600078e02a8 */
[----:B------:R-:W3:Y:S04]  /*e3c0*/  LDL.LU.64 R170, [R1+0x798] ;  /* 0x0007980001aa7983 */ /* 0x000ee80000300a00 */
[----:B------:R-:W2:Y:S01]  /*e3d0*/  LDL.LU.64 R168, [R1+0x790] ;  /* 0x0007900001a87983 */ /* 0x000ea20000300a00 */
[----:B------:R-:W-:-:S04]  /*e3e0*/  IMAD.WIDE R214, R2, 0x4, R166 ;  /* 0x0000000402d67825 */ /* 0x000fc800078e02a6 */
[C---:B------:R-:W-:Y:S01]  /*e3f0*/  IMAD.WIDE R212, R2.reuse, 0x4, R164 ;  /* 0x0000000402d47825 */ /* 0x040fe200078e02a4 */
[----:B------:R-:W2:Y:S04]  /*e400*/  LDL.LU.64 R166, [R1+0x788] ;  /* 0x0007880001a67983 */ /* 0x000ea80000300a00 */
[----:B------:R-:W-:Y:S04]  /*e410*/  STL.64 [R1+0x13f0], R218 ;  /* 0x0013f0da01007387 */ /* 0x000fe80000100a00 */
[----:B------:R-:W-:Y:S04]  /*e420*/  STL.64 [R1+0x13f8], R216 ;  /* 0x0013f8d801007387 */ /* 0x000fe80000100a00 */
[----:B------:R-:W-:Y:S04]  /*e430*/  STL.64 [R1+0x1400], R214 ;  /* 0x001400d601007387 */ /* 0x000fe80000100a00 */
[----:B------:R-:W-:Y:S04]  /*e440*/  STL.64 [R1+0x1408], R212 ;  /* 0x001408d401007387 */ /* 0x000fe80000100a00 */
[----:B------:R-:W2:Y:S01]  /*e450*/  LDL.LU.64 R164, [R1+0x740] ;  /* 0x0007400001a47983 */ /* 0x000ea20000300a00 */
[----:B----4-:R-:W-:-:S04]  /*e460*/  IMAD.WIDE R210, R2, 0x4, R162 ;  /* 0x0000000402d27825 */ /* 0x010fc800078e02a2 */
[C---:B------:R-:W-:Y:S01]  /*e470*/  IMAD.WIDE R208, R2.reuse, 0x4, R160 ;  /* 0x0000000402d07825 */ /* 0x040fe200078e02a0 */
[----:B------:R-:W4:Y:S04]  /*e480*/  LDL.LU.64 R162, [R1+0x738] ;  /* 0x0007380001a27983 */ /* 0x000f280000300a00 */
[----:B------:R-:W4:Y:S04]  /*e490*/  LDL.LU.64 R160, [R1+0x730] ;  /* 0x0007300001a07983 */ /* 0x000f280000300a00 */
[----:B------:R-:W4:Y:S01]  /*e4a0*/  LDL.LU.64 R182, [R1+0x728] ;  /* 0x0007280001b67983 */ /* 0x000f220000300a00 */
[----:B------:R-:W-:-:S03]  /*e4b0*/  IMAD.WIDE R206, R2, 0x4, R174 ;  /* 0x0000000402ce7825 */ /* 0x000fc600078e02ae */
[----:B------:R-:W-:Y:S01]  /*e4c0*/  STL.64 [R1+0x1410], R210 ;  /* 0x001410d201007387 */ /* 0x000fe20000100a00 */
[----:B------:R-:W-:-:S03]  /*e4d0*/  IMAD.WIDE R204, R2, 0x4, R172 ;  /* 0x0000000402cc7825 */ /* 0x000fc600078e02ac */
[----:B------:R-:W4:Y:S04]  /*e4e0*/  LDL.LU.64 R180, [R1+0x6e8] ;  /* 0x0006e80001b47983 */ /* 0x000f280000300a00 */
[----:B------:R-:W4:Y:S04]  /*e4f0*/  LDL.LU.64 R178, [R1+0x6e0] ;  /* 0x0006e00001b27983 */ /* 0x000f280000300a00 */
[----:B------:R-:W4:Y:S01]  /*e500*/  LDL.LU.64 R176, [R1+0x6d8] ;  /* 0x0006d80001b07983 */ /* 0x000f220000300a00 */
[----:B------:R-:W-:-:S03]  /*e510*/  IMAD.WIDE R202, R2, 0x4, R248 ;  /* 0x0000000402ca7825 */ /* 0x000fc600078e02f8 */
[----:B------:R-:W4:Y:S04]  /*e520*/  LDL.LU.64 R174, [R1+0x6d0] ;  /* 0x0006d00001ae7983 */ /* 0x000f280000300a00 */
[----:B------:R-:W4:Y:S04]  /*e530*/  LDL.LU.64 R172, [R1+0x690] ;  /* 0x0006900001ac7983 */ /* 0x000f280000300a00 */
[----:B------:R-:W4:Y:S01]  /*e540*/  LDL.LU.64 R248, [R1+0x688] ;  /* 0x0006880001f87983 */ /* 0x000f220000300a00 */
[C---:B------:R-:W-:Y:S02]  /*e550*/  IADD3 R6, R252.reuse, -0x99, RZ ;  /* 0xffffff67fc067810 */ /* 0x040fe40007ffe0ff */
[----:B------:R-:W-:Y:S01]  /*e560*/  ISETP.GE.U32.AND P2, PT, R5, 0x7fffff2c, PT ;  /* 0x7fffff2c0500780c */ /* 0x000fe20003f46070 */
[----:B------:R1:W-:Y:S01]  /*e570*/  LDGSTS.E [R7+0x46000], [R242.64], !P1 ;  /* 0x46000000f2077fae */ /* 0x0003e2000c921848 */
[----:B------:R-:W-:-:S03]  /*e580*/  IADD3 R4, R252, -0xa1, RZ ;  /* 0xffffff5ffc047810 */ /* 0x000fc60007ffe0ff */
[----:B------:R1:W-:Y:S01]  /*e590*/  LDGSTS.E [R7+0x46200], [R240.64], !P1 ;  /* 0x46200000f0077fae */ /* 0x0003e2000c921848 */
[----:B---3--:R-:W-:-:S03]  /*e5a0*/  IMAD.WIDE R200, R2, 0x4, R170 ;  /* 0x0000000402c87825 */ /* 0x008fc600078e02aa */
[----:B------:R-:W3:Y:S01]  /*e5b0*/  LDL.LU.64 R170, [R1+0x680] ;  /* 0x0006800001aa7983 */ /* 0x000ee20000300a00 */
[----:B--2---:R-:W-:-:S03]  /*e5c0*/  IMAD.WIDE R198, R2, 0x4, R168 ;  /* 0x0000000402c67825 */ /* 0x004fc600078e02a8 */
[----:B------:R-:W2:Y:S01]  /*e5d0*/  LDL.LU.64 R168, [R1+0x678] ;  /* 0x0006780001a87983 */ /* 0x000ea20000300a00 */
[----:B------:R-:W-:-:S03]  /*e5e0*/  IMAD.WIDE R196, R2, 0x4, R166 ;  /* 0x0000000402c47825 */ /* 0x000fc600078e02a6 */
[----:B------:R-:W2:Y:S01]  /*e5f0*/  LDL.LU.64 R166, [R1+0x638] ;  /* 0x0006380001a67983 */ /* 0x000ea20000300a00 */
[----:B------:R-:W-:-:S03]  /*e600*/  IMAD.WIDE R194, R2, 0x4, R164 ;  /* 0x0000000402c27825 */ /* 0x000fc600078e02a4 */
[----:B------:R-:W2:Y:S01]  /*e610*/  LDL.LU.64 R164, [R1+0x630] ;  /* 0x0006300001a47983 */ /* 0x000ea20000300a00 */
[----:B----4-:R-:W-:-:S03]  /*e620*/  IMAD.WIDE R192, R2, 0x4, R162 ;  /* 0x0000000402c07825 */ /* 0x010fc600078e02a2 */
[----:B------:R-:W4:Y:S01]  /*e630*/  LDL.LU.64 R162, [R1+0x628] ;  /* 0x0006280001a27983 */ /* 0x000f220000300a00 */
[----:B------:R-:W-:-:S03]  /*e640*/  IMAD.WIDE R190, R2, 0x4, R160 ;  /* 0x0000000402be7825 */ /* 0x000fc600078e02a0 */
[----:B------:R-:W4:Y:S04]  /*e650*/  LDL.LU.64 R160, [R1+0x620] ;  /* 0x0006200001a07983 */ /* 0x000f280000300a00 */
[----:B------:R-:W4:Y:S04]  /*e660*/  LDL.LU.64 R28, [R1+0xb18] ;  /* 0x000b1800011c7983 */ /* 0x000f280000300a00 */
[----:B------:R-:W4:Y:S04]  /*e670*/  LDL.LU.64 R246, [R1+0xb10] ;  /* 0x000b100001f67983 */ /* 0x000f280000300a00 */
[----:B------:R-:W4:Y:S04]  /*e680*/  LDL.LU.64 R16, [R1+0xb08] ;  /* 0x000b080001107983 */ /* 0x000f280000300a00 */
[----:B------:R-:W4:Y:S04]  /*e690*/  LDL.LU.64 R24, [R1+0xb00] ;  /* 0x000b000001187983 */ /* 0x000f280000300a00 */
[----:B------:R-:W4:Y:S04]  /*e6a0*/  LDL.LU.64 R130, [R1+0xa98] ;  /* 0x000a980001827983 */ /* 0x000f280000300a00 */
[----:B------:R-:W4:Y:S04]  /*e6b0*/  LDL.LU.64 R34, [R1+0xa90] ;  /* 0x000a900001227983 */ /* 0x000f280000300a00 */
[----:B------:R-:W4:Y:S04]  /*e6c0*/  LDL.LU.64 R36, [R1+0xa88] ;  /* 0x000a880001247983 */ /* 0x000f280000300a00 */
[----:B------:R-:W4:Y:S01]  /*e6d0*/  LDL.LU.64 R22, [R1+0xa80] ;  /* 0x000a800001167983 */ /* 0x000f220000300a00 */
[----:B-1----:R-:W-:Y:S01]  /*e6e0*/  IMAD.SHL.U32 R241, R19, 0x4, RZ ;  /* 0x0000000413f17824 */ /* 0x002fe200078e00ff */
[----:B------:R-:W-:-:S02]  /*e6f0*/  SEL R0, R0, RZ, P0 ;  /* 0x000000ff00007207 */ /* 0x000fc40000000000 */
[----:B------:R-:W-:Y:S02]  /*e700*/  ISETP.GE.U32.AND P0, PT, R6, 0x7fffff28, PT ;  /* 0x7fffff280600780c */ /* 0x000fe40003f06070 */
[----:B------:R-:W-:Y:S01]  /*e710*/  ISETP.GE.U32.AND P6, PT, R4, 0x7fffff20, PT ;  /* 0x7fffff200400780c */ /* 0x000fe20003fc6070 */
[----:B------:R1:W-:Y:S01]  /*e720*/  LDGSTS.E [R241+0x46400], [R238.64], !P1 ;  /* 0x46400000eef17fae */ /* 0x0003e2000c921848 */
[----:B------:R-:W-:-:S03]  /*e730*/  IADD3 R4, R252, -0xa5, RZ ;  /* 0xffffff5bfc047810 */ /* 0x000fc60007ffe0ff */
[----:B------:R1:W-:Y:S01]  /*e740*/  LDGSTS.E [R241+0x46600], [R236.64], !P1 ;  /* 0x46600000ecf17fae */ /* 0x0003e2000c921848 */
[----:B------:R-:W-:Y:S02]  /*e750*/  ISETP.GE.U32.AND P5, PT, R4, 0x7fffff1c, PT ;  /* 0x7fffff1c0400780c */ /* 0x000fe40003fa6070 */
[----:B------:R-:W-:Y:S01]  /*e760*/  IADD3 R4, R252, -0xa9, RZ ;  /* 0xffffff57fc047810 */ /* 0x000fe20007ffe0ff */
[----:B------:R1:W-:Y:S04]  /*e770*/  LDGSTS.E [R241+0x48000], [R234.64], !P4 ;  /* 0x48000000eaf17fae */ /* 0x0003e8000e121848 */
[----:B------:R1:W-:Y:S01]  /*e780*/  LDGSTS.E [R241+0x48200], [R232.64], !P4 ;  /* 0x48200000e8f17fae */ /* 0x0003e2000e121848 */
[----:B------:R-:W-:-:S03]  /*e790*/  ISETP.GE.U32.AND P1, PT, R4, 0x7fffff18, PT ;  /* 0x7fffff180400780c */ /* 0x000fc60003f26070 */
[----:B------:R1:W-:Y:S01]  /*e7a0*/  LDGSTS.E [R241+0x48400], [R230.64], !P4 ;  /* 0x48400000e6f17fae */ /* 0x0003e2000e121848 */
[----:B------:R-:W-:-:S03]  /*e7b0*/  IADD3 R4, R252, -0xad, RZ ;  /* 0xffffff53fc047810 */ /* 0x000fc60007ffe0ff */
[----:B------:R1:W-:Y:S04]  /*e7c0*/  LDGSTS.E [R241+0x48600], [R228.64], !P4 ;  /* 0x48600000e4f17fae */ /* 0x0003e8000e121848 */
[----:B------:R1:W-:Y:S04]  /*e7d0*/  LDGSTS.E [R241+0x4a000], [R226.64], !P2 ;  /* 0x4a000000e2f17fae */ /* 0x0003e8000d121848 */
        /* <DEDUP_REMOVED lines=13> */
[----:B------:R1:W-:Y:S01]  /*e8b0*/  LDGSTS.E [R241+0x4e400], [R206.64], !P3 ;  /* 0x4e400000cef17fae */ /* 0x0003e2000d921848 */
[----:B------:R-:W-:-:S03]  /*e8c0*/  IMAD.WIDE R188, R2, 0x4, R182 ;  /* 0x0000000402bc7825 */ /* 0x000fc600078e02b6 */
[----:B------:R1:W-:Y:S01]  /*e8d0*/  LDGSTS.E [R241+0x4e600], [R204.64], !P3 ;  /* 0x4e600000ccf17fae */ /* 0x0003e2000d921848 */
[----:B------:R-:W-:-:S03]  /*e8e0*/  IMAD.WIDE R186, R2, 0x4, R180 ;  /* 0x0000000402ba7825 */ /* 0x000fc600078e02b4 */
[----:B------:R1:W-:Y:S01]  /*e8f0*/  LDGSTS.E [R241+0x50000], [R202.64], !P6 ;  /* 0x50000000caf17fae */ /* 0x0003e2000f121848 */
[----:B------:R-:W-:-:S03]  /*e900*/  ISETP.GE.U32.AND P0, PT, R4, 0x7fffff0c, PT ;  /* 0x7fffff0c0400780c */ /* 0x000fc60003f06070 */
[----:B------:R1:W-:Y:S01]  /*e910*/  LDGSTS.E [R241+0x50200], [R200.64], !P6 ;  /* 0x50200000c8f17fae */ /* 0x0003e2000f121848 */
[----:B------:R-:W-:-:S03]  /*e920*/  IMAD.WIDE R184, R2, 0x4, R178 ;  /* 0x0000000402b87825 */ /* 0x000fc600078e02b2 */
[----:B------:R1:W-:Y:S01]  /*e930*/  LDGSTS.E [R241+0x50400], [R198.64], !P6 ;  /* 0x50400000c6f17fae */ /* 0x0003e2000f121848 */
[----:B------:R-:W-:Y:S01]  /*e940*/  IADD3 R4, R252, -0xb9, RZ ;  /* 0xffffff47fc047810 */ /* 0x000fe20007ffe0ff */
[C---:B------:R-:W-:Y:S02]  /*e950*/  IMAD.WIDE R182, R2.reuse, 0x4, R176 ;  /* 0x0000000402b67825 */ /* 0x040fe400078e02b0 */
[----:B------:R1:W-:Y:S02]  /*e960*/  LDGSTS.E [R241+0x50600], [R196.64], !P6 ;  /* 0x50600000c4f17fae */ /* 0x0003e4000f121848 */
[C---:B------:R-:W-:Y:S02]  /*e970*/  IMAD.WIDE R180, R2.reuse, 0x4, R174 ;  /* 0x0000000402b47825 */ /* 0x040fe400078e02ae */
[----:B------:R1:W-:Y:S02]  /*e980*/  LDGSTS.E [R241+0x52000], [R194.64], !P5 ;  /* 0x52000000c2f17fae */ /* 0x0003e4000e921848 */
[----:B------:R-:W-:-:S02]  /*e990*/  IMAD.WIDE R178, R2, 0x4, R172 ;  /* 0x0000000402b27825 */ /* 0x000fc400078e02ac */
[----:B------:R1:W-:Y:S01]  /*e9a0*/  LDGSTS.E [R241+0x52200], [R192.64], !P5 ;  /* 0x52200000c0f17fae */ /* 0x0003e2000e921848 */
[----:B------:R-:W-:Y:S01]  /*e9b0*/  ISETP.GE.U32.AND P3, PT, R4, 0x7fffff08, PT ;  /* 0x7fffff080400780c */ /* 0x000fe20003f66070 */
[----:B------:R-:W-:Y:S02]  /*e9c0*/  IMAD.WIDE R176, R2, 0x4, R248 ;  /* 0x0000000402b07825 */ /* 0x000fe400078e02f8 */
[----:B------:R1:W-:Y:S01]  /*e9d0*/  LDGSTS.E [R241+0x52400], [R190.64], !P5 ;  /* 0x52400000bef17fae */ /* 0x0003e2000e921848 */
[----:B------:R-:W-:Y:S01]  /*e9e0*/  IADD3 R4, R252, -0xbd, RZ ;  /* 0xffffff43fc047810 */ /* 0x000fe20007ffe0ff */
[C---:B---3--:R-:W-:Y:S02]  /*e9f0*/  IMAD.WIDE R174, R2.reuse, 0x4, R170 ;  /* 0x0000000402ae7825 */ /* 0x048fe400078e02aa */
[----:B------:R3:W-:Y:S02]  /*ea00*/  LDGSTS.E [R241+0x52600], [R188.64], !P5 ;  /* 0x52600000bcf17fae */ /* 0x0007e4000e921848 */
[----:B--2---:R-:W-:-:S02]  /*ea10*/  IMAD.WIDE R172, R2, 0x4, R168 ;  /* 0x0000000402ac7825 */ /* 0x004fc400078e02a8 */
[----:B------:R3:W-:Y:S02]  /*ea20*/  LDGSTS.E [R241+0x54000], [R186.64], !P1 ;  /* 0x54000000baf17fae */ /* 0x0007e4000c921848 */
[C---:B------:R-:W-:Y:S02]  /*ea30*/  IMAD.WIDE R170, R2.reuse, 0x4, R166 ;  /* 0x0000000402aa7825 */ /* 0x040fe400078e02a6 */
[----:B------:R3:W-:Y:S04]  /*ea40*/  LDGSTS.E [R241+0x54200], [R184.64], !P1 ;  /* 0x54200000b8f17fae */ /* 0x0007e8000c921848 */
[----:B------:R3:W-:Y:S01]  /*ea50*/  LDGSTS.E [R241+0x54400], [R182.64], !P1 ;  /* 0x54400000b6f17fae */ /* 0x0007e2000c921848 */
[----:B------:R-:W-:-:S03]  /*ea60*/  IMAD.WIDE R168, R2, 0x4, R164 ;  /* 0x0000000402a87825 */ /* 0x000fc600078e02a4 */
[----:B------:R3:W-:Y:S01]  /*ea70*/  LDGSTS.E [R241+0x54600], [R180.64], !P1 ;  /* 0x54600000b4f17fae */ /* 0x0007e2000c921848 */
[----:B------:R-:W-:-:S03]  /*ea80*/  ISETP.GE.U32.AND P6, PT, R4, 0x7fffff04, PT ;  /* 0x7fffff040400780c */ /* 0x000fc60003fc6070 */
[----:B------:R3:W-:Y:S01]  /*ea90*/  LDGSTS.E [R241+0x56000], [R178.64], !P4 ;  /* 0x56000000b2f17fae */ /* 0x0007e2000e121848 */
[----:B------:R-:W-:-:S03]  /*eaa0*/  IADD3 R4, R252, -0x82, RZ ;  /* 0xffffff7efc047810 */ /* 0x000fc60007ffe0ff */
        /* <DEDUP_REMOVED lines=9> */
[----:B------:R-:W-:-:S03]  /*eb40*/  IMAD.WIDE R152, R2, 0x4, R152 ;  /* 0x0000000402987825 */ /* 0x000fc600078e0298 */
[----:B------:R-:W2:Y:S01]  /*eb50*/  LDL.LU.64 R248, [R1+0xa18] ;  /* 0x000a180001f87983 */ /* 0x000ea20000300a00 */
[----:B------:R-:W-:-:S04]  /*eb60*/  IMAD.WIDE R150, R2, 0x4, R150 ;  /* 0x0000000402967825 */ /* 0x000fc800078e0296 */
[----:B------:R-:W-:-:S04]  /*eb70*/  IMAD.WIDE R148, R2, 0x4, R148 ;  /* 0x0000000402947825 */ /* 0x000fc800078e0294 */
[----:B------:R-:W-:-:S04]  /*eb80*/  IMAD.WIDE R146, R2, 0x4, R146 ;  /* 0x0000000402927825 */ /* 0x000fc800078e0292 */
[----:B------:R-:W-:-:S04]  /*eb90*/  IMAD.WIDE R144, R2, 0x4, R144 ;  /* 0x0000000402907825 */ /* 0x000fc800078e0290 */
[----:B------:R-:W-:-:S04]  /*eba0*/  IMAD.WIDE R142, R2, 0x4, R142 ;  /* 0x00000004028e7825 */ /* 0x000fc800078e028e */
[----:B------:R-:W-:-:S04]  /*ebb0*/  IMAD.WIDE R140, R2, 0x4, R140 ;  /* 0x00000004028c7825 */ /* 0x000fc800078e028c */
[----:B----4-:R-:W-:-:S04]  /*ebc0*/  IMAD.WIDE R166, R2, 0x4, R162 ;  /* 0x0000000402a67825 */ /* 0x010fc800078e02a2 */
[C---:B------:R-:W-:Y:S01]  /*ebd0*/  IMAD.WIDE R164, R2.reuse, 0x4, R160 ;  /* 0x0000000402a47825 */ /* 0x040fe200078e02a0 */
[----:B------:R3:W-:Y:S03]  /*ebe0*/  LDGSTS.E [R241+0x58400], [R166.64], !P2 ;  /* 0x58400000a6f17fae */ /* 0x0007e6000d121848 */
[C---:B------:R-:W-:Y:S01]  /*ebf0*/  IMAD.WIDE R162, R2.reuse, 0x4, R138 ;  /* 0x0000000402a27825 */ /* 0x040fe200078e028a */
[----:B------:R3:W-:Y:S03]  /*ec00*/  LDGSTS.E [R241+0x58600], [R164.64], !P2 ;  /* 0x58600000a4f17fae */ /* 0x0007e6000d121848 */
[C---:B------:R-:W-:Y:S01]  /*ec10*/  IMAD.WIDE R160, R2.reuse, 0x4, R136 ;  /* 0x0000000402a07825 */ /* 0x040fe200078e0288 */
[----:B------:R3:W-:Y:S03]  /*ec20*/  LDGSTS.E [R241+0x5a000], [R162.64], !P0 ;  /* 0x5a000000a2f17fae */ /* 0x0007e6000c121848 */
[----:B------:R-:W-:Y:S01]  /*ec30*/  IMAD.WIDE R14, R2, 0x4, R28 ;  /* 0x00000004020e7825 */ /* 0x000fe200078e021c */
[----:B------:R3:W-:Y:S01]  /*ec40*/  LDGSTS.E [R241+0x5a200], [R160.64], !P0 ;  /* 0x5a200000a0f17fae */ /* 0x0007e2000c121848 */
[----:B------:R-:W-:-:S03]  /*ec50*/  SHF.L.U32 R29, R19, 0x2, RZ ;  /* 0x00000002131d7819 */ /* 0x000fc600000006ff */
[----:B------:R3:W-:Y:S01]  /*ec60*/  LDGSTS.E [R241+0x5a400], [R158.64], !P0 ;  /* 0x5a4000009ef17fae */ /* 0x0007e2000c121848 */
[----:B------:R-:W-:-:S03]  /*ec70*/  IMAD.WIDE R12, R2, 0x4, R246 ;  /* 0x00000004020c7825 */ /* 0x000fc600078e02f6 */
[----:B------:R3:W-:Y:S01]  /*ec80*/  LDGSTS.E [R241+0x5a600], [R156.64], !P0 ;  /* 0x5a6000009cf17fae */ /* 0x0007e2000c121848 */
[----:B------:R-:W-:-:S03]  /*ec90*/  LOP3.LUT R29, R29, 0x20, RZ, 0x3c, !PT ;  /* 0x000000201d1d7812 */ /* 0x000fc600078e3cff */
[----:B------:R3:W-:Y:S01]  /*eca0*/  LDGSTS.E [R241+0x5c000], [R154.64], !P3 ;  /* 0x5c0000009af17fae */ /* 0x0007e2000d921848 */
[----:B------:R-:W-:-:S03]  /*ecb0*/  IMAD.WIDE R10, R2, 0x4, R16 ;  /* 0x00000004020a7825 */ /* 0x000fc600078e0210 */
[----:B------:R3:W-:Y:S01]  /*ecc0*/  LDGSTS.E [R241+0x5c200], [R152.64], !P3 ;  /* 0x5c20000098f17fae */ /* 0x0007e2000d921848 */
[----:B------:R-:W-:-:S03]  /*ecd0*/  IMAD.WIDE R8, R2, 0x4, R24 ;  /* 0x0000000402087825 */ /* 0x000fc600078e0218 */
[----:B------:R3:W-:Y:S04]  /*ece0*/  LDGSTS.E [R241+0x5c400], [R150.64], !P3 ;  /* 0x5c40000096f17fae */ /* 0x0007e8000d921848 */
[----:B------:R3:W-:Y:S04]  /*ecf0*/  LDGSTS.E [R241+0x5c600], [R148.64], !P3 ;  /* 0x5c60000094f17fae */ /* 0x0007e8000d921848 */
[----:B------:R-:W4:Y:S04]  /*ed00*/  LDL.LU.64 R246, [R1+0xa10] ;  /* 0x000a100001f67983 */ /* 0x000f280000300a00 */
[----:B------:R3:W-:Y:S04]  /*ed10*/  LDGSTS.E [R241+0x5e000], [R146.64], !P6 ;  /* 0x5e00000092f17fae */ /* 0x0007e8000f121848 */
[----:B------:R-:W2:Y:S04]  /*ed20*/  LDL.LU.64 R44, [R1+0xa08] ;  /* 0x000a0800012c7983 */ /* 0x000ea80000300a00 */
[----:B------:R3:W-:Y:S04]  /*ed30*/  LDGSTS.E [R241+0x5e200], [R144.64], !P6 ;  /* 0x5e20000090f17fae */ /* 0x0007e8000f121848 */
[----:B------:R1:W-:Y:S04]  /*ed40*/  STL.64 [R1+0xb0], R14 ;  /* 0x0000b00e01007387 */ /* 0x0003e80000100a00 */
[----:B------:R3:W-:Y:S04]  /*ed50*/  LDGSTS.E [R241+0x5e400], [R142.64], !P6 ;  /* 0x5e4000008ef17fae */ /* 0x0007e8000f121848 */
[----:B------:R-:W3:Y:S04]  /*ed60*/  LDL.LU.64 R18, [R1+0xa00] ;  /* 0x000a000001127983 */ /* 0x000ee80000300a00 */
[----:B------:R1:W-:Y:S04]  /*ed70*/  LDGSTS.E [R241+0x5e600], [R140.64], !P6 ;  /* 0x5e6000008cf17fae */ /* 0x0003e8000f121848 */
[----:B------:R1:W-:Y:S04]  /*ed80*/  STL.64 [R1+0xa8], R12 ;  /* 0x0000a80c01007387 */ /* 0x0003e80000100a00 */
[----:B------:R1:W-:Y:S04]  /*ed90*/  LDGSTS.E [R29+0x40800], [R14.64], !P5 ;  /* 0x408000000e1d7fae */ /* 0x0003e8000e921848 */
[----:B------:R1:W-:Y:S04]  /*eda0*/  STL.64 [R1+0xa0], R10 ;  /* 0x0000a00a01007387 */ /* 0x0003e80000100a00 */
[----:B------:R1:W-:Y:S04]  /*edb0*/  LDGSTS.E [R29+0x40a00], [R12.64], !P5 ;  /* 0x40a000000c1d7fae */ /* 0x0003e8000e921848 */
[----:B------:R1:W-:Y:S02]  /*edc0*/  STL.64 [R1+0x98], R8 ;  /* 0x0000980801007387 */ /* 0x0003e40000100a00 */
[----:B-1----:R-:W-:-:S02]  /*edd0*/  IMAD.WIDE R14, R2, 0x4, R130 ;  /* 0x00000004020e7825 */ /* 0x002fc400078e0282 */
[----:B------:R1:W-:Y:S04]  /*ede0*/  LDGSTS.E [R29+0x40c00], [R10.64], !P5 ;  /* 0x40c000000a1d7fae */ /* 0x0003e8000e921848 */
[----:B------:R-:W4:Y:S01]  /*edf0*/  LDL.LU.64 R16, [R1+0x998] ;  /* 0x0009980001107983 */ /* 0x000f220000300a00 */
[----:B------:R-:W-:-:S03]  /*ee00*/  IMAD.WIDE R12, R2, 0x4, R34 ;  /* 0x00000004020c7825 */ /* 0x000fc600078e0222 */
[----:B------:R1:W-:Y:S04]  /*ee10*/  LDGSTS.E [R29+0x40e00], [R8.64], !P5 ;  /* 0x40e00000081d7fae */ /* 0x0003e8000e921848 */
[----:B------:R-:W4:Y:S01]  /*ee20*/  LDL.LU.64 R30, [R1+0x990] ;  /* 0x00099000011e7983 */ /* 0x000f220000300a00 */
[----:B-1----:R-:W-:-:S03]  /*ee30*/  IMAD.WIDE R10, R2, 0x4, R36 ;  /* 0x00000004020a7825 */ /* 0x002fc600078e0224 */
[----:B------:R-:W4:Y:S01]  /*ee40*/  LDL.LU.64 R130, [R1+0x988] ;  /* 0x0009880001827983 */ /* 0x000f220000300a00 */
[----:B------:R-:W-:-:S03]  /*ee50*/  IMAD.WIDE R8, R2, 0x4, R22 ;  /* 0x0000000402087825 */ /* 0x000fc600078e0216 */
[----:B------:R-:W4:Y:S04]  /*ee60*/  LDL.LU.64 R24, [R1+0x980] ;  /* 0x0009800001187983 */ /* 0x000f280000300a00 */
[----:B------:R-:W-:Y:S04]  /*ee70*/  STL.64 [R1+0x50], R14 ;  /* 0x0000500e01007387 */ /* 0x000fe80000100a00 */
[----:B------:R1:W-:Y:S04]  /*ee80*/  STL.64 [R1+0x48], R12 ;  /* 0x0000480c01007387 */ /* 0x0003e80000100a00 */
[----:B------:R1:W-:Y:S04]  /*ee90*/  STL.64 [R1+0x40], R10 ;  /* 0x0000400a01007387 */ /* 0x0003e80000100a00 */
[----:B------:R1:W-:Y:S04]  /*eea0*/  STL.64 [R1+0x38], R8 ;  /* 0x0000380801007387 */ /* 0x0003e80000100a00 */
[----:B------:R-:W4:Y:S04]  /*eeb0*/  LDL.LU.64 R22, [R1+0x8f8] ;  /* 0x0008f80001167983 */ /* 0x000f280000300a00 */
[----:B------:R-:W4:Y:S04]  /*eec0*/  LDL.LU.64 R40, [R1+0x8f0] ;  /* 0x0008f00001287983 */ /* 0x000f280000300a00 */
[----:B------:R-:W4:Y:S04]  /*eed0*/  LDL.LU.64 R26, [R1+0x8e8] ;  /* 0x0008e800011a7983 */ /* 0x000f280000300a00 */
[----:B------:R-:W4:Y:S04]  /*eee0*/  LDL.LU.64 R34, [R1+0x8e0] ;  /* 0x0008e00001227983 */ /* 0x000f280000300a00 */
[----:B------:R-:W4:Y:S01]  /*eef0*/  LDL.LU.64 R36, [R1+0x898] ;  /* 0x0008980001247983 */ /* 0x000f220000300a00 */
[----:B--2---:R-:W-:-:S03]  /*ef00*/  IMAD.WIDE R138, R2, 0x4, R44 ;  /* 0x00000004028a7825 */ /* 0x004fc600078e022c */
[----:B------:R-:W2:Y:S01]  /*ef10*/  LDL.LU.64 R44, [R1+0x890] ;  /* 0x00089000012c7983 */ /* 0x000ea20000300a00 */
[----:B---3--:R-:W-:-:S03]  /*ef20*/  IMAD.WIDE R136, R2, 0x4, R18 ;  /* 0x0000000402887825 */ /* 0x008fc600078e0212 */
[----:B------:R-:W3:Y:S01]  /*ef30*/  LDL.LU.64 R18, [R1+0x888] ;  /* 0x0008880001127983 */ /* 0x000ee20000300a00 */
[----:B----4-:R-:W-:-:S03]  /*ef40*/  IMAD.WIDE R134, R2, 0x4, R16 ;  /* 0x0000000402867825 */ /* 0x010fc600078e0210 */
[----:B------:R-:W4:Y:S01]  /*ef50*/  LDL.LU.64 R16, [R1+0x880] ;  /* 0x0008800001107983 */ /* 0x000f220000300a00 */
[----:B------:R-:W-:-:S04]  /*ef60*/  IMAD.WIDE R132, R2, 0x4, R30 ;  /* 0x0000000402847825 */ /* 0x000fc800078e021e */
[C---:B------:R-:W-:Y:S02]  /*ef70*/  IMAD.WIDE R128, R2.reuse, 0x4, R24 ;  /* 0x0000000402807825 */ /* 0x040fe400078e0218 */
[----:B------:R-:W4:Y:S04]  /*ef80*/  LDL.LU.64 R24, [R1+0x838] ;  /* 0x0008380001187983 */ /* 0x000f280000300a00 */
[----:B------:R-:W4:Y:S04]  /*ef90*/  LDL.LU.64 R32, [R1+0x830] ;  /* 0x0008300001207983 */ /* 0x000f280000300a00 */
[----:B------:R-:W4:Y:S01]  /*efa0*/  LDL.LU.64 R30, [R1+0x828] ;  /* 0x00082800011e7983 */ /* 0x000f220000300a00 */
[----:B------:R-:W-:-:S03]  /*efb0*/  IMAD.WIDE R126, R2, 0x4, R22 ;  /* 0x00000004027e7825 */ /* 0x000fc600078e0216 */
[----:B------:R-:W4:Y:S01]  /*efc0*/  LDL.LU.64 R22, [R1+0x820] ;  /* 0x0008200001167983 */ /* 0x000f220000300a00 */
[----:B------:R-:W-:-:S04]  /*efd0*/  IMAD.WIDE R124, R2, 0x4, R40 ;  /* 0x00000004027c7825 */ /* 0x000fc800078e0228 */
[----:B------:R-:W-:-:S04]  /*efe0*/  IMAD.WIDE R122, R2, 0x4, R26 ;  /* 0x00000004027a7825 */ /* 0x000fc800078e021a */
[C---:B------:R-:W-:Y:S02]  /*eff0*/  IMAD.WIDE R120, R2.reuse, 0x4, R34 ;  /* 0x0000000402787825 */ /* 0x040fe400078e0222 */
[----:B------:R-:W4:Y:S02]  /*f000*/  LDL.LU.64 R34, [R1+0x7e0] ;  /* 0x0007e00001227983 */ /* 0x000f240000300a00 */
[C---:B------:R-:W-:Y:S02]  /*f010*/  IMAD.WIDE R118, R2.reuse, 0x4, R36 ;  /* 0x0000000402767825 */ /* 0x040fe400078e0224 */
[----:B------:R-:W4:Y:S04]  /*f020*/  LDL.LU.64 R40, [R1+0x7d8] ;  /* 0x0007d80001287983 */ /* 0x000f280000300a00 */
[----:B------:R-:W4:Y:S04]  /*f030*/  LDL.LU.64 R26, [R1+0x7d0] ;  /* 0x0007d000011a7983 */ /* 0x000f280000300a00 */
[----:B------:R-:W4:Y:S01]  /*f040*/  LDL.LU.64 R36, [R1+0x7c8] ;  /* 0x0007c80001247983 */ /* 0x000f220000300a00 */
[----:B--2---:R-:W-:-:S04]  /*f050*/  IMAD.WIDE R116, R2, 0x4, R44 ;  /* 0x0000000402747825 */ /* 0x004fc800078e022c */
[C---:B---3--:R-:W-:Y:S02]  /*f060*/  IMAD.WIDE R114, R2.reuse, 0x4, R18 ;  /* 0x0000000402727825 */ /* 0x048fe400078e0212 */
[----:B------:R-:W2:Y:S04]  /*f070*/  LDL.LU.64 R18, [R1+0x780] ;  /* 0x0007800001127983 */ /* 0x000ea80000300a00 */
[----:B------:R-:W3:Y:S01]  /*f080*/  LDL.LU.64 R44, [R1+0x778] ;  /* 0x00077800012c7983 */ /* 0x000ee20000300a00 */
[----:B----4-:R-:W-:-:S03]  /*f090*/  IMAD.WIDE R112, R2, 0x4, R16 ;  /* 0x0000000402707825 */ /* 0x010fc600078e0210 */
[----:B------:R-:W4:Y:S01]  /*f0a0*/  LDL.LU.64 R16, [R1+0x770] ;  /* 0x0007700001107983 */ /* 0x000f220000300a00 */
[----:B------:R-:W-:-:S03]  /*f0b0*/  IMAD.WIDE R110, R2, 0x4, R24 ;  /* 0x00000004026e7825 */ /* 0x000fc600078e0218 */
        /* <DEDUP_REMOVED lines=9> */
[----:B------:R-:W-:-:S04]  /*f150*/  IMAD.WIDE R100, R2, 0x4, R40 ;  /* 0x0000000402647825 */ /* 0x000fc800078e0228 */
[----:B------:R-:W-:-:S04]  /*f160*/  IMAD.WIDE R98, R2, 0x4, R26 ;  /* 0x0000000402627825 */ /* 0x000fc800078e021a */
[C---:B------:R-:W-:Y:S02]  /*f170*/  IMAD.WIDE R96, R2.reuse, 0x4, R36 ;  /* 0x0000000402607825 */ /* 0x040fe400078e0224 */
[----:B------:R-:W4:Y:S04]  /*f180*/  LDL.LU.64 R36, [R1+0x6c8] ;  /* 0x0006c80001247983 */ /* 0x000f280000300a00 */
[----:B------:R-:W4:Y:S04]  /*f190*/  LDL.LU.64 R40, [R1+0x6c0] ;  /* 0x0006c00001287983 */ /* 0x000f280000300a00 */
[----:B------:R-:W4:Y:S01]  /*f1a0*/  LDL.LU.64 R26, [R1+0x6b8] ;  /* 0x0006b800011a7983 */ /* 0x000f220000300a00 */
[----:B--2---:R-:W-:-:S03]  /*f1b0*/  IMAD.WIDE R94, R2, 0x4, R18 ;  /* 0x00000004025e7825 */ /* 0x004fc600078e0212 */
[----:B------:R-:W2:Y:S01]  /*f1c0*/  LDL.LU.64 R18, [R1+0x6b0] ;  /* 0x0006b00001127983 */ /* 0x000ea20000300a00 */
[----:B---3--:R-:W-:-:S04]  /*f1d0*/  IMAD.WIDE R92, R2, 0x4, R44 ;  /* 0x00000004025c7825 */ /* 0x008fc800078e022c */
[----:B----4-:R-:W-:-:S04]  /*f1e0*/  IMAD.WIDE R90, R2, 0x4, R16 ;  /* 0x00000004025a7825 */ /* 0x010fc800078e0210 */
[C---:B------:R-:W-:Y:S02]  /*f1f0*/  IMAD.WIDE R88, R2.reuse, 0x4, R24 ;  /* 0x0000000402587825 */ /* 0x040fe400078e0218 */
[----:B------:R-:W3:Y:S04]  /*f200*/  LDL.LU.64 R24, [R1+0x670] ;  /* 0x0006700001187983 */ /* 0x000ee80000300a00 */
[----:B------:R-:W4:Y:S04]  /*f210*/  LDL.LU.64 R44, [R1+0x668] ;  /* 0x00066800012c7983 */ /* 0x000f280000300a00 */
[----:B------:R-:W4:Y:S01]  /*f220*/  LDL.LU.64 R16, [R1+0x660] ;  /* 0x0006600001107983 */ /* 0x000f220000300a00 */
[----:B------:R-:W-:-:S03]  /*f230*/  IMAD.WIDE R86, R2, 0x4, R22 ;  /* 0x0000000402567825 */ /* 0x000fc600078e0216 */
[----:B------:R-:W4:Y:S04]  /*f240*/  LDL.LU.64 R22, [R1+0x560] ;  /* 0x0005600001167983 */ /* 0x000f280000300a00 */
[----:B------:R-:W4:Y:S01]  /*f250*/  LDL.LU.64 R46, [R1+0x550] ;  /* 0x00055000012e7983 */ /* 0x000f220000300a00 */
[----:B------:R-:W-:-:S03]  /*f260*/  IMAD.WIDE R82, R2, 0x4, R30 ;  /* 0x0000000402527825 */ /* 0x000fc600078e021e */
[----:B------:R-:W4:Y:S01]  /*f270*/  LDL.LU.64 R30, [R1+0x500] ;  /* 0x00050000011e7983 */ /* 0x000f220000300a00 */
[----:B------:R-:W-:-:S03]  /*f280*/  IMAD.WIDE R80, R2, 0x4, R34 ;  /* 0x0000000402507825 */ /* 0x000fc600078e0222 */
[----:B------:R-:W4:Y:S01]  /*f290*/  LDL.LU.64 R34, [R1+0x4f0] ;  /* 0x0004f00001227983 */ /* 0x000f220000300a00 */
[----:B------:R-:W-:-:S04]  /*f2a0*/  IMAD.WIDE R84, R2, 0x4, R32 ;  /* 0x0000000402547825 */ /* 0x000fc800078e0220 */
[C---:B------:R-:W-:Y:S02]  /*f2b0*/  IMAD.WIDE R78, R2.reuse, 0x4, R36 ;  /* 0x00000004024e7825 */ /* 0x040fe400078e0224 */
[----:B------:R-:W4:Y:S02]  /*f2c0*/  LDL.LU.64 R36, [R1+0x4e0] ;  /* 0x0004e00001247983 */ /* 0x000f240000300a00 */
[----:B------:R-:W-:-:S04]  /*f2d0*/  IMAD.WIDE R76, R2, 0x4, R40 ;  /* 0x00000004024c7825 */ /* 0x000fc800078e0228 */
[C---:B------:R-:W-:Y:S02]  /*f2e0*/  IMAD.WIDE R74, R2.reuse, 0x4, R26 ;  /* 0x00000004024a7825 */ /* 0x040fe400078e021a */
        /* <DEDUP_REMOVED lines=8> */
[----:B------:R-:W-:-:S03]  /*f370*/  IMAD.WIDE R66, R2, 0x4, R16 ;  /* 0x0000000402427825 */ /* 0x000fc600078e0210 */
[----:B------:R-:W4:Y:S04]  /*f380*/  LDL.LU.64 R44, [R1+0x3e8] ;  /* 0x0003e800012c7983 */ /* 0x000f280000300a00 */
[----:B------:R-:W4:Y:S01]  /*f390*/  LDL.LU.64 R16, [R1+0x3d8] ;  /* 0x0003d80001107983 */ /* 0x000f220000300a00 */
[----:B------:R-:W-:-:S03]  /*f3a0*/  IMAD.WIDE R64, R2, 0x4, R22 ;  /* 0x0000000402407825 */ /* 0x000fc600078e0216 */
[----:B------:R-:W4:Y:S01]  /*f3b0*/  LDL.LU.64 R22, [R1+0x378] ;  /* 0x0003780001167983 */ /* 0x000f220000300a00 */
[----:B------:R-:W-:-:S04]  /*f3c0*/  IADD3 R4, R252, -0x86, RZ ;  /* 0xffffff7afc047810 */ /* 0x000fc80007ffe0ff */
[----:B------:R-:W-:Y:S01]  /*f3d0*/  ISETP.GE.U32.AND P1, PT, R4, 0x7fffff3b, PT ;  /* 0x7fffff3b0400780c */ /* 0x000fe20003f26070 */
[C---:B------:R-:W-:Y:S02]  /*f3e0*/  IMAD.WIDE R60, R2.reuse, 0x4, R30 ;  /* 0x00000004023c7825 */ /* 0x040fe400078e021e */
[----:B------:R-:W4:Y:S02]  /*f3f0*/  LDL.LU.64 R30, [R1+0x88] ;  /* 0x00008800011e7983 */ /* 0x000f240000300a00 */
[----:B------:R-:W-:-:S04]  /*f400*/  IMAD.WIDE R58, R2, 0x4, R34 ;  /* 0x00000004023a7825 */ /* 0x000fc800078e0222 */
[----:B------:R-:W-:-:S04]  /*f410*/  IMAD.WIDE R62, R2, 0x4, R46 ;  /* 0x00000004023e7825 */ /* 0x000fc800078e022e */
[----:B------:R1:W-:Y:S01]  /*f420*/  LDGSTS.E [R29+0x42800], [R14.64], !P1 ;  /* 0x428000000e1d7fae */ /* 0x0003e2000c921848 */
[----:B------:R-:W-:-:S03]  /*f430*/  IMAD.WIDE R56, R2, 0x4, R36 ;  /* 0x0000000402387825 */ /* 0x000fc600078e0224 */
[----:B------:R1:W-:Y:S04]  /*f440*/  LDGSTS.E [R29+0x42a00], [R12.64], !P1 ;  /* 0x42a000000c1d7fae */ /* 0x0003e8000c921848 */
[----:B------:R-:W4:Y:S01]  /*f450*/  LDL.LU.64 R36, [R1+0x80] ;  /* 0x0000800001247983 */ /* 0x000f220000300a00 */
[----:B------:R-:W-:-:S03]  /*f460*/  IMAD.WIDE R54, R2, 0x4, R26 ;  /* 0x0000000402367825 */ /* 0x000fc600078e021a */
[----:B------:R-:W4:Y:S04]  /*f470*/  LDL.LU.64 R34, [R1+0x78] ;  /* 0x0000780001227983 */ /* 0x000f280000300a00 */
[----:B------:R-:W4:Y:S04]  /*f480*/  LDL.LU.64 R26, [R1+0x18] ;  /* 0x00001800011a7983 */ /* 0x000f280000300a00 */
[----:B------:R1:W-:Y:S04]  /*f490*/  LDGSTS.E [R29+0x42c00], [R10.64], !P1 ;  /* 0x42c000000a1d7fae */ /* 0x0003e8000c921848 */
[----:B------:R1:W-:Y:S01]  /*f4a0*/  LDGSTS.E [R29+0x42e00], [R8.64], !P1 ;  /* 0x42e00000081d7fae */ /* 0x0003e2000c921848 */
[----:B--2---:R-:W-:-:S03]  /*f4b0*/  IMAD.WIDE R50, R2, 0x4, R18 ;  /* 0x0000000402327825 */ /* 0x004fc600078e0212 */
[----:B------:R-:W2:Y:S01]  /*f4c0*/  LDL.LU.64 R18, [R1+0xaf8] ;  /* 0x000af80001127983 */ /* 0x000ea20000300a00 */
[----:B---3--:R-:W-:-:S03]  /*f4d0*/  IMAD.WIDE R48, R2, 0x4, R24 ;  /* 0x0000000402307825 */ /* 0x008fc600078e0218 */
[----:B------:R-:W3:Y:S01]  /*f4e0*/  LDL.LU.64 R24, [R1+0xaf0] ;  /* 0x000af00001187983 */ /* 0x000ee20000300a00 */
[----:B----4-:R-:W-:-:S03]  /*f4f0*/  IMAD.WIDE R46, R2, 0x4, R40 ;  /* 0x00000004022e7825 */ /* 0x010fc600078e0228 */
[----:B-1----:R-:W4:Y:S01]  /*f500*/  LDL.LU.64 R12, [R1+0xae8] ;  /* 0x000ae800010c7983 */ /* 0x002f220000300a00 */
[----:B------:R-:W-:-:S04]  /*f510*/  IMAD.WIDE R42, R2, 0x4, R16 ;  /* 0x00000004022a7825 */ /* 0x000fc800078e0210 */
[----:B------:R-:W-:Y:S02]  /*f520*/  IMAD.WIDE R40, R2, 0x4, R22 ;  /* 0x0000000402287825 */ /* 0x000fe400078e0216 */
[----:B------:R-:W4:Y:S04]  /*f530*/  LDL.LU.64 R22, [R1+0xae0] ;  /* 0x000ae00001167983 */ /* 0x000f280000300a00 */
[----:B------:R-:W4:Y:S04]  /*f540*/  LDL.LU.64 R16, [R1+0xa78] ;  /* 0x000a780001107983 */ /* 0x000f280000300a00 */
[----:B------:R-:W4:Y:S04]  /*f550*/  LDL.LU.64 R10, [R1+0xa70] ;  /* 0x000a7000010a7983 */ /* 0x000f280000300a00 */
[----:B------:R-:W4:Y:S04]  /*f560*/  LDL.LU.64 R8, [R1+0xa68] ;  /* 0x000a680001087983 */ /* 0x000f280000300a00 */
[----:B------:R-:W4:Y:S01]  /*f570*/  LDL.LU.64 R14, [R1+0xa60] ;  /* 0x000a6000010e7983 */ /* 0x000f220000300a00 */
[----:B------:R-:W-:-:S04]  /*f580*/  IADD3 R4, R252, -0x8a, RZ ;  /* 0xffffff76fc047810 */ /* 0x000fc80007ffe0ff */
[----:B------:R-:W-:Y:S02]  /*f590*/  ISETP.GE.U32.AND P4, PT, R4, 0x7fffff37, PT ;  /* 0x7fffff370400780c */ /* 0x000fe40003f86070 */
[----:B------:R-:W-:-:S04]  /*f5a0*/  IADD3 R4, R252, -0x8e, RZ ;  /* 0xffffff72fc047810 */ /* 0x000fc80007ffe0ff */
[----:B------:R-:W-:Y:S02]  /*f5b0*/  ISETP.GE.U32.AND P2, PT, R4, 0x7fffff33, PT ;  /* 0x7fffff330400780c */ /* 0x000fe40003f46070 */
[----:B------:R-:W-:-:S04]  /*f5c0*/  IADD3 R4, R252, -0x92, RZ ;  /* 0xffffff6efc047810 */ /* 0x000fc80007ffe0ff */
[----:B------:R-:W-:Y:S02]  /*f5d0*/  ISETP.GE.U32.AND P0, PT, R4, 0x7fffff2f, PT ;  /* 0x7fffff2f0400780c */ /* 0x000fe40003f06070 */
[----:B------:R-:W-:-:S04]  /*f5e0*/  IADD3 R4, R252, -0x96, RZ ;  /* 0xffffff6afc047810 */ /* 0x000fc80007ffe0ff */
[----:B------:R-:W-:Y:S02]  /*f5f0*/  ISETP.GE.U32.AND P3, PT, R4, 0x7fffff2b, PT ;  /* 0x7fffff2b0400780c */ /* 0x000fe40003f66070 */
[----:B------:R-:W-:Y:S01]  /*f600*/  IADD3 R4, R252, -0x9a, RZ ;  /* 0xffffff66fc047810 */ /* 0x000fe20007ffe0ff */
[----:B------:R-:W-:-:S03]  /*f610*/  IMAD.WIDE R248, R2, 0x4, R248 ;  /* 0x0000000402f87825 */ /* 0x000fc600078e02f8 */
[----:B------:R-:W-:Y:S01]  /*f620*/  ISETP.GE.U32.AND P6, PT, R4, 0x7fffff27, PT ;  /* 0x7fffff270400780c */ /* 0x000fe20003fc6070 */
[----:B------:R-:W-:Y:S01]  /*f630*/  IMAD.WIDE R246, R2, 0x4, R246 ;  /* 0x0000000402f67825 */ /* 0x000fe200078e02f6 */
[----:B------:R-:W-:Y:S01]  /*f640*/  IADD3 R4, R252, -0x9e, RZ ;  /* 0xffffff62fc047810 */ /* 0x000fe20007ffe0ff */
[----:B------:R1:W-:Y:S03]  /*f650*/  LDGSTS.E [R29+0x44800], [R248.64], !P4 ;  /* 0x44800000f81d7fae */ /* 0x0003e6000e121848 */
[----:B------:R-:W-:Y:S01]  /*f660*/  ISETP.GE.U32.AND P5, PT, R4, 0x7fffff23, PT ;  /* 0x7fffff230400780c */ /* 0x000fe20003fa6070 */
[----:B------:R1:W-:Y:S01]  /*f670*/  LDGSTS.E [R29+0x44a00], [R246.64], !P4 ;  /* 0x44a00000f61d7fae */ /* 0x0003e2000e121848 */
[----:B------:R-:W-:Y:S01]  /*f680*/  IADD3 R4, R252, -0xa2, RZ ;  /* 0xffffff5efc047810 */ /* 0x000fe20007ffe0ff */
[----:B------:R-:W-:Y:S02]  /*f690*/  IMAD.WIDE R130, R2, 0x4, R130 ;  /* 0x0000000402827825 */ /* 0x000fe400078e0282 */
[----:B------:R1:W-:Y:S01]  /*f6a0*/  LDGSTS.E [R29+0x44c00], [R138.64], !P4 ;  /* 0x44c000008a1d7fae */ /* 0x0003e2000e121848 */
[----:B------:R-:W-:-:S03]  /*f6b0*/  ISETP.GE.U32.AND P1, PT, R4, 0x7fffff1f, PT ;  /* 0x7fffff1f0400780c */ /* 0x000fc60003f26070 */
[----:B------:R1:W-:Y:S01]  /*f6c0*/  LDGSTS.E [R29+0x44e00], [R136.64], !P4 ;  /* 0x44e00000881d7fae */ /* 0x0003e2000e121848 */
[----:B------:R-:W-:-:S03]  /*f6d0*/  IADD3 R4, R252, -0xa6, RZ ;  /* 0xffffff5afc047810 */ /* 0x000fc60007ffe0ff */
        /* <DEDUP_REMOVED lines=46> */
[----:B------:R-:W-:-:S03]  /*f9c0*/  IMAD.WIDE R52, R2, 0x4, R32 ;  /* 0x0000000402347825 */ /* 0x000fc600078e0220 */
[----:B------:R1:W-:Y:S04]  /*f9d0*/  LDGSTS.E [R29+0x56a00], [R68.64], !P0 ;  /* 0x56a00000441d7fae */ /* 0x0003e8000c121848 */
[----:B------:R1:W-:Y:S01]  /*f9e0*/  LDGSTS.E [R29+0x56c00], [R66.64], !P0 ;  /* 0x56c00000421d7fae */ /* 0x0003e2000c121848 */
[----:B------:R-:W-:-:S03]  /*f9f0*/  IADD3 R4, R252, -0x83, RZ ;  /* 0xffffff7dfc047810 */ /* 0x000fc60007ffe0ff */
[----:B------:R1:W-:Y:S04]  /*fa00*/  LDGSTS.E [R29+0x56e00], [R64.64], !P0 ;  /* 0x56e00000401d7fae */ /* 0x0003e8000c121848 */
[----:B------:R1:W-:Y:S01]  /*fa10*/  LDGSTS.E [R29+0x58800], [R62.64], !P3 ;  /* 0x588000003e1d7fae */ /* 0x0003e2000d921848 */
[----:B------:R-:W-:-:S03]  /*fa20*/  IMAD.WIDE R44, R2, 0x4, R44 ;  /* 0x00000004022c7825 */ /* 0x000fc600078e022c */
[----:B------:R1:W-:Y:S04]  /*fa30*/  LDGSTS.E [R29+0x58a00], [R60.64], !P3 ;  /* 0x58a000003c1d7fae */ /* 0x0003e8000d921848 */
[----:B------:R1:W-:Y:S01]  /*fa40*/  LDGSTS.E [R29+0x58c00], [R58.64], !P3 ;  /* 0x58c000003a1d7fae */ /* 0x0003e2000d921848 */
[----:B------:R-:W-:-:S03]  /*fa50*/  ISETP.GE.U32.AND P4, PT, R4, 0x7fffff3e, PT ;  /* 0x7fffff3e0400780c */ /* 0x000fc60003f86070 */
[----:B------:R1:W-:Y:S01]  /*fa60*/  LDGSTS.E [R29+0x58e00], [R56.64], !P3 ;  /* 0x58e00000381d7fae */ /* 0x0003e2000d921848 */
[----:B------:R-:W-:-:S03]  /*fa70*/  IMAD.WIDE R38, R2, 0x4, R30 ;  /* 0x0000000402267825 */ /* 0x000fc600078e021e */
[----:B------:R1:W-:Y:S01]  /*fa80*/  LDGSTS.E [R29+0x5a800], [R54.64], !P6 ;  /* 0x5a800000361d7fae */ /* 0x0003e2000f121848 */
[----:B------:R-:W-:-:S03]  /*fa90*/  IMAD.WIDE R36, R2, 0x4, R36 ;  /* 0x0000000402247825 */ /* 0x000fc600078e0224 */
[----:B------:R1:W-:Y:S01]  /*faa0*/  LDGSTS.E [R29+0x5aa00], [R52.64], !P6 ;  /* 0x5aa00000341d7fae */ /* 0x0003e2000f121848 */
[----:B------:R-:W-:-:S03]  /*fab0*/  IMAD.WIDE R34, R2, 0x4, R34 ;  /* 0x0000000402227825 */ /* 0x000fc600078e0222 */
[----:B------:R1:W-:Y:S01]  /*fac0*/  LDGSTS.E [R29+0x5ac00], [R50.64], !P6 ;  /* 0x5ac00000321d7fae */ /* 0x0003e2000f121848 */
[----:B------:R-:W-:-:S03]  /*fad0*/  IMAD.WIDE R32, R2, 0x4, R26 ;  /* 0x0000000402207825 */ /* 0x000fc600078e021a */
[----:B------:R1:W-:Y:S04]  /*fae0*/  LDGSTS.E [R29+0x5ae00], [R48.64], !P6 ;  /* 0x5ae00000301d7fae */ /* 0x0003e8000f121848 */
[----:B------:R1:W-:Y:S01]  /*faf0*/  LDGSTS.E [R29+0x5c800], [R46.64], !P5 ;  /* 0x5c8000002e1d7fae */ /* 0x0003e2000e921848 */
[----:B--2---:R-:W-:-:S03]  /*fb00*/  IMAD.WIDE R20, R2, 0x4, R18 ;  /* 0x0000000402147825 */ /* 0x004fc600078e0212 */
[----:B------:R1:W-:Y:S04]  /*fb10*/  LDGSTS.E [R29+0x5ca00], [R44.64], !P5 ;  /* 0x5ca000002c1d7fae */ /* 0x0003e8000e921848 */
[----:B------:R1:W-:Y:S01]  /*fb20*/  LDGSTS.E [R29+0x5cc00], [R42.64], !P5 ;  /* 0x5cc000002a1d7fae */ /* 0x0003e2000e921848 */
[----:B------:R-:W-:-:S03]  /*fb30*/  IADD3 R4, R252, -0x87, RZ ;  /* 0xffffff79fc047810 */ /* 0x000fc60007ffe0ff */
[----:B------:R1:W-:Y:S01]  /*fb40*/  LDGSTS.E [R29+0x5ce00], [R40.64], !P5 ;  /* 0x5ce00000281d7fae */ /* 0x0003e2000e921848 */
[----:B------:R-:W-:-:S03]  /*fb50*/  LOP3.LUT R240, R7, 0x40, RZ, 0x3c, !PT ;  /* 0x0000004007f07812 */ /* 0x000fc600078e3cff */
[----:B------:R1:W-:Y:S04]  /*fb60*/  LDGSTS.E [R29+0x5e800], [R38.64], !P1 ;  /* 0x5e800000261d7fae */ /* 0x0003e8000c921848 */
[----:B------:R1:W-:Y:S04]  /*fb70*/  LDGSTS.E [R29+0x5ea00], [R36.64], !P1 ;  /* 0x5ea00000241d7fae */ /* 0x0003e8000c921848 */
[----:B------:R1:W-:Y:S01]  /*fb80*/  LDGSTS.E [R29+0x5ec00], [R34.64], !P1 ;  /* 0x5ec00000221d7fae */ /* 0x0003e2000c921848 */
[----:B------:R-:W-:-:S03]  /*fb90*/  ISETP.GE.U32.AND P2, PT, R4, 0x7fffff3a, PT ;  /* 0x7fffff3a0400780c */ /* 0x000fc60003f46070 */
[----:B------:R1:W-:Y:S04]  /*fba0*/  LDGSTS.E [R29+0x5ee00], [R32.64], !P1 ;  /* 0x5ee00000201d7fae */ /* 0x0003e8000c921848 */
[----:B------:R-:W2:Y:S04]  /*fbb0*/  LDL.LU.64 R30, [R1+0x9f8] ;  /* 0x0009f800011e7983 */ /* 0x000ea80000300a00 */
[----:B------:R4:W-:Y:S01]  /*fbc0*/  LDGSTS.E [R240+0x41000], [R20.64], !P4 ;  /* 0x4100000014f07fae */ /* 0x0009e2000e121848 */
[----:B---3--:R-:W-:-:S03]  /*fbd0*/  IMAD.WIDE R18, R2, 0x4, R24 ;  /* 0x0000000402127825 */ /* 0x008fc600078e0218 */
[----:B-1----:R-:W3:Y:S01]  /*fbe0*/  LDL.LU.64 R28, [R1+0x9f0] ;  /* 0x0009f000011c7983 */ /* 0x002ee20000300a00 */
[----:B----4-:R-:W-:-:S03]  /*fbf0*/  IMAD.WIDE R12, R2, 0x4, R12 ;  /* 0x00000004020c7825 */ /* 0x010fc600078e020c */
[----:B------:R-:W-:Y:S04]  /*fc00*/  STL.64 [R1+0x90], R20 ;  /* 0x0000901401007387 */ /* 0x000fe80000100a00 */
[----:B------:R-:W4:Y:S04]  /*fc10*/  LDL.LU.64 R26, [R1+0x9e8] ;  /* 0x0009e800011a7983 */ /* 0x000f280000300a00 */
[----:B------:R-:W4:Y:S04]  /*fc20*/  LDL.LU.64 R24, [R1+0x9e0] ;  /* 0x0009e00001187983 */ /* 0x000f280000300a00 */
[----:B------:R-:W-:Y:S01]  /*fc30*/  STL.64 [R1+0x88], R18 ;  /* 0x0000881201007387 */ /* 0x000fe20000100a00 */
[----:B------:R-:W-:-:S03]  /*fc40*/  IMAD.WIDE R6, R2, 0x4, R22 ;  /* 0x0000000402067825 */ /* 0x000fc600078e0216 */
[----:B------:R1:W-:Y:S04]  /*fc50*/  LDGSTS.E [R240+0x41200], [R18.64], !P4 ;  /* 0x4120000012f07fae */ /* 0x0003e8000e121848 */
[----:B------:R1:W-:Y:S04]  /*fc60*/  STL.64 [R1+0x80], R12 ;  /* 0x0000800c01007387 */ /* 0x0003e80000100a00 */
[----:B------:R1:W-:Y:S01]  /*fc70*/  LDGSTS.E [R240+0x41400], [R12.64], !P4 ;  /* 0x414000000cf07fae */ /* 0x0003e2000e121848 */
[----:B------:R-:W-:-:S03]  /*fc80*/  IMAD.WIDE R10, R2, 0x4, R10 ;  /* 0x00000004020a7825 */ /* 0x000fc600078e020a */
[----:B------:R1:W-:Y:S01]  /*fc90*/  STL.64 [R1+0x78], R6 ;  /* 0x0000780601007387 */ /* 0x0003e20000100a00 */
[----:B------:R-:W-:-:S03]  /*fca0*/  IMAD.WIDE R8, R2, 0x4, R8 ;  /* 0x0000000402087825 */ /* 0x000fc600078e0208 */
[----:B------:R-:W4:Y:S01]  /*fcb0*/  LDL.LU.64 R22, [R1+0x978] ;  /* 0x0009780001167983 */ /* 0x000f220000300a00 */
[----:B-1----:R-:W-:-:S03]  /*fcc0*/  IMAD.WIDE R12, R2, 0x4, R16 ;  /* 0x00000004020c7825 */ /* 0x002fc600078e0210 */
[----:B------:R1:W-:Y:S04]  /*fcd0*/  LDGSTS.E [R240+0x41600], [R6.64], !P4 ;  /* 0x4160000006f07fae */ /* 0x0003e8000e121848 */
[----:B------:R-:W4:Y:S04]  /*fce0*/  LDL.LU.64 R20, [R1+0x970] ;  /* 0x0009700001147983 */ /* 0x000f280000300a00 */
[----:B------:R-:W4:Y:S01]  /*fcf0*/  LDL.LU.64 R18, [R1+0x968] ;  /* 0x0009680001127983 */ /* 0x000f220000300a00 */
[----:B-1----:R-:W-:-:S03]  /*fd00*/  IMAD.WIDE R6, R2, 0x4, R14 ;  /* 0x0000000402067825 */ /* 0x002fc600078e020e */
[----:B------:R-:W4:Y:S04]  /*fd10*/  LDL.LU.64 R16, [R1+0x960] ;  /* 0x0009600001107983 */ /* 0x000f280000300a00 */
[----:B------:R1:W-:Y:S04]  /*fd20*/  STL.64 [R1+0x30], R12 ;  /* 0x0000300c01007387 */ /* 0x0003e80000100a00 */
[----:B------:R1:W-:Y:S04]  /*fd30*/  STL.64 [R1+0x28], R10 ;  /* 0x0000280a01007387 */ /* 0x0003e80000100a00 */
[----:B------:R1:W-:Y:S04]  /*fd40*/  STL.64 [R1+0x20], R8 ;  /* 0x0000200801007387 */ /* 0x0003e80000100a00 */
[----:B------:R1:W-:Y:S04]  /*fd50*/  STL.64 [R1+0x18], R6 ;  /* 0x0000180601007387 */ /* 0x0003e80000100a00 */
[----:B------:R1:W-:Y:S04]  /*fd60*/  LDGSTS.E [R240+0x43000], [R12.64], !P2 ;  /* 0x430000000cf07fae */ /* 0x0003e8000d121848 */
[----:B------:R-:W4:Y:S04]  /*fd70*/  LDL.LU.64 R14, [R1+0x8d8] ;  /* 0x0008d800010e7983 */ /* 0x000f280000300a00 */
[----:B------:R1:W-:Y:S04]  /*fd80*/  LDGSTS.E [R240+0x43200], [R10.64], !P2 ;  /* 0x432000000af07fae */ /* 0x0003e8000d121848 */
[----:B-1----:R-:W4:Y:S04]  /*fd90*/  LDL.LU.64 R12, [R1+0x8d0] ;  /* 0x0008d000010c7983 */ /* 0x002f280000300a00 */
[----:B------:R1:W-:Y:S04]  /*fda0*/  LDGSTS.E [R240+0x43400], [R8.64], !P2 ;  /* 0x4340000008f07fae */ /* 0x0003e8000d121848 */
[----:B------:R-:W4:Y:S04]  /*fdb0*/  LDL.LU.64 R10, [R1+0x8c8] ;  /* 0x0008c800010a7983 */ /* 0x000f280000300a00 */
[----:B------:R1:W-:Y:S04]  /*fdc0*/  LDGSTS.E [R240+0x43600], [R6.64], !P2 ;  /* 0x4360000006f07fae */ /* 0x0003e8000d121848 */
[----:B-1----:R-:W4:Y:S04]  /*fdd0*/  LDL.LU.64 R8, [R1+0x8c0] ;  /* 0x0008c00001087983 */ /* 0x002f280000300a00 */
        /* <DEDUP_REMOVED lines=8> */
[----:B------:R-:W-:-:S03]  /*fe60*/  IADD3 R4, R252, -0x8b, RZ ;  /* 0xffffff75fc047810 */ /* 0x000fc60007ffe0ff */
[----:B------:R-:W4:Y:S01]  /*fe70*/  LDL.LU.64 R226, [R1+0x7c0] ;  /* 0x0007c00001e27983 */ /* 0x000f220000300a00 */
[----:B------:R-:W-:Y:S02]  /*fe80*/  ISETP.GE.U32.AND P0, PT, R4, 0x7fffff36, PT ;  /* 0x7fffff360400780c */ /* 0x000fe40003f06070 */
[----:B------:R-:W-:Y:S01]  /*fe90*/  IADD3 R4, R252, -0x8f, RZ ;  /* 0xffffff71fc047810 */ /* 0x000fe20007ffe0ff */
[----:B------:R-:W4:Y:S03]  /*fea0*/  LDL.LU.64 R228, [R1+0x7b8] ;  /* 0x0007b80001e47983 */ /* 0x000f260000300a00 */
[----:B------:R-:W-:Y:S01]  /*feb0*/  ISETP.GE.U32.AND P3, PT, R4, 0x7fffff32, PT ;  /* 0x7fffff320400780c */ /* 0x000fe20003f66070 */
        /* <DEDUP_REMOVED lines=12> */
[----:B--2---:R-:W-:-:S05]  /*ff80*/  IMAD.WIDE R30, R2, 0x4, R30 ;  /* 0x00000004021e7825 */ /* 0x004fca00078e021e */
[----:B------:R1:W-:Y:S01]  /*ff90*/  LDGSTS.E [R240+0x45000], [R30.64], !P0 ;  /* 0x450000001ef07fae */ /* 0x0003e2000c121848 */
[----:B---3--:R-:W-:-:S05]  /*ffa0*/  IMAD.WIDE R28, R2, 0x4, R28 ;  /* 0x00000004021c7825 */ /* 0x008fca00078e021c */
[----:B------:R1:W-:Y:S01]  /*ffb0*/  LDGSTS.E [R240+0x45200], [R28.64], !P0 ;  /* 0x452000001cf07fae */ /* 0x0003e2000c121848 */
[----:B----4-:R-:W-:-:S04]  /*ffc0*/  IMAD.WIDE R26, R2, 0x4, R26 ;  /* 0x00000004021a7825 */ /* 0x010fc800078e021a */
[----:B------:R-:W-:Y:S01]  /*ffd0*/  IMAD.WIDE R24, R2, 0x4, R24 ;  /* 0x0000000402187825 */ /* 0x000fe200078e0218 */
[----:B------:R1:W-:Y:S04]  /*ffe0*/  LDGSTS.E [R240+0x45400], [R26.64], !P0 ;  /* 0x454000001af07fae */ /* 0x0003e8000c121848 */
[----:B------:R1:W-:Y:S01]  /*fff0*/  LDGSTS.E [R240+0x45600], [R24.64], !P0 ;  /* 0x4560000018f07fae */ /* 0x0003e2000c121848 */
[----:B------:R-:W-:Y:S02]  /*10000*/  ISETP.GE.U32.AND P0, PT, R4, 0x7fffff1a, PT ;  /* 0x7fffff1a0400780c */ /* 0x000fe40003f06070 */
[----:B------:R-:W-:Y:S01]  /*10010*/  IADD3 R4, R252, -0xab, RZ ;  /* 0xffffff55fc047810 */ /* 0x000fe20007ffe0ff */
[----:B------:R-:W-:-:S05]  /*10020*/  IMAD.WIDE R22, R2, 0x4, R22 ;  /* 0x0000000402167825 */ /* 0x000fca00078e0216 */
[----:B------:R1:W-:Y:S01]  /*10030*/  LDGSTS.E [R240+0x47000], [R22.64], !P3 ;  /* 0x4700000016f07fae */ /* 0x0003e2000d921848 */
[----:B------:R-:W-:-:S04]  /*10040*/  IMAD.WIDE R20, R2, 0x4, R20 ;  /* 0x0000000402147825 */ /* 0x000fc800078e0214 */
[C---:B------:R-:W-:Y:S01]  /*10050*/  IMAD.WIDE R18, R2.reuse, 0x4, R18 ;  /* 0x0000000402127825 */ /* 0x040fe200078e0212 */
[----:B------:R1:W-:Y:S03]  /*10060*/  LDGSTS.E [R240+0x47200], [R20.64], !P3 ;  /* 0x4720000014f07fae */ /* 0x0003e6000d921848 */
[----:B------:R-:W-:Y:S01]  /*10070*/  IMAD.WIDE R16, R2, 0x4, R16 ;  /* 0x0000000402107825 */ /* 0x000fe200078e0210 */
[----:B------:R1:W-:Y:S04]  /*10080*/  LDGSTS.E [R240+0x47400], [R18.64], !P3 ;  /* 0x4740000012f07fae */ /* 0x0003e8000d921848 */
[----:B------:R1:W-:Y:S01]  /*10090*/  LDGSTS.E [R240+0x47600], [R16.64], !P3 ;  /* 0x4760000010f07fae */ /* 0x0003e2000d921848 */
[----:B------:R-:W-:-:S02]  /*100a0*/  ISETP.GE.U32.AND P3, PT, R4, 0x7fffff16, PT ;  /* 0x7fffff160400780c */ /* 0x000fc40003f66070 */
[----:B------:R-:W-:Y:S01]  /*100b0*/  IADD3 R4, R252, -0xaf, RZ ;  /* 0xffffff51fc047810 */ /* 0x000fe20007ffe0ff */
[----:B------:R-:W-:-:S05]  /*100c0*/  IMAD.WIDE R14, R2, 0x4, R14 ;  /* 0x00000004020e7825 */ /* 0x000fca00078e020e */
[----:B------:R1:W-:Y:S01]  /*100d0*/  LDGSTS.E [R240+0x49000], [R14.64], !P6 ;  /* 0x490000000ef07fae */ /* 0x0003e2000f121848 */
[----:B------:R-:W-:-:S05]  /*100e0*/  IMAD.WIDE R12, R2, 0x4, R12 ;  /* 0x00000004020c7825 */ /* 0x000fca00078e020c */
[----:B------:R1:W-:Y:S01]  /*100f0*/  LDGSTS.E [R240+0x49200], [R12.64], !P6 ;  /* 0x492000000cf07fae */ /* 0x0003e2000f121848 */
[----:B------:R-:W-:-:S05]  /*10100*/  IMAD.WIDE R10, R2, 0x4, R10 ;  /* 0x00000004020a7825 */ /* 0x000fca00078e020a */
[----:B------:R1:W-:Y:S01]  /*10110*/  LDGSTS.E [R240+0x49400], [R10.64], !P6 ;  /* 0x494000000af07fae */ /* 0x0003e2000f121848 */
[----:B------:R-:W-:-:S05]  /*10120*/  IMAD.WIDE R8, R2, 0x4, R8 ;  /* 0x0000000402087825 */ /* 0x000fca00078e0208 */
[----:B------:R1:W-:Y:S01]  /*10130*/  LDGSTS.E [R240+0x49600], [R8.64], !P6 ;  /* 0x4960000008f07fae */ /* 0x0003e2000f121848 */
[----:B------:R-:W-:Y:S01]  /*10140*/  ISETP.GE.U32.AND P6, PT, R4, 0x7fffff12, PT ;  /* 0x7fffff120400780c */ /* 0x000fe20003fc6070 */
[----:B------:R-:W-:-:S04]  /*10150*/  IMAD.WIDE R6, R2, 0x4, R6 ;  /* 0x0000000402067825 */ /* 0x000fc800078e0206 */
[C---:B------:R-:W-:Y:S01]  /*10160*/  IMAD.WIDE R4, R2.reuse, 0x4, R232 ;  /* 0x0000000402047825 */ /* 0x040fe200078e02e8 */
[----:B------:R1:W-:Y:S03]  /*10170*/  LDGSTS.E [R240+0x4b000], [R6.64], !P5 ;  /* 0x4b00000006f07fae */ /* 0x0003e6000e921848 */
[C---:B------:R-:W-:Y:S01]  /*10180*/  IMAD.WIDE R214, R2.reuse, 0x4, R234 ;  /* 0x0000000402d67825 */ /* 0x040fe200078e02ea */
[----:B------:R-:W2:Y:S03]  /*10190*/  LDL.LU.64 R232, [R1+0x7a8] ;  /* 0x0007a80001e87983 */ /* 0x000ea60000300a00 */
[C---:B------:R-:W-:Y:S01]  /*101a0*/  IMAD.WIDE R212, R2.reuse, 0x4, R236 ;  /* 0x0000000402d47825 */ /* 0x040fe200078e02ec */
[----:B------:R3:W-:Y:S03]  /*101b0*/  STL.64 [R1+0x378], R214 ;  /* 0x000378d601007387 */ /* 0x0007e60000100a00 */
[C---:B------:R-:W-:Y:S01]  /*101c0*/  IMAD.WIDE R218, R2.reuse, 0x4, R238 ;  /* 0x0000000402da7825 */ /* 0x040fe200078e02ee */
[----:B------:R1:W-:Y:S03]  /*101d0*/  LDGSTS.E [R240+0x4b200], [R4.64], !P5 ;  /* 0x4b20000004f07fae */ /* 0x0003e6000e921848 */
[C---:B------:R-:W-:Y:S01]  /*101e0*/  IMAD.WIDE R216, R2.reuse, 0x4, R242 ;  /* 0x0000000402d87825 */ /* 0x040fe200078e02f2 */
[----:B------:R4:W-:Y:S04]  /*101f0*/  STL.64 [R1+0x390], R212 ;  /* 0x000390d401007387 */ /* 0x0009e80000100a00 */
[----:B------:R3:W-:Y:S04]  /*10200*/  LDGSTS.E [R240+0x4b400], [R214.64], !P5 ;  /* 0x4b400000d6f07fae */ /* 0x0007e8000e921848 */
[----:B------:R-:W2:Y:S04]  /*10210*/  LDL.LU.64 R234, [R1+0x760] ;  /* 0x0007600001ea7983 */ /* 0x000ea80000300a00 */
[----:B------:R-:W2:Y:S04]  /*10220*/  LDL.LU.64 R236, [R1+0x758] ;  /* 0x0007580001ec7983 */ /* 0x000ea80000300a00 */
[----:B------:R4:W-:Y:S01]  /*10230*/  LDGSTS.E [R240+0x4b600], [R212.64], !P5 ;  /* 0x4b600000d4f07fae */ /* 0x0009e2000e921848 */
[----:B---3--:R-:W-:-:S03]  /*10240*/  IMAD.WIDE R214, R2, 0x4, R250 ;  /* 0x0000000402d67825 */ /* 0x008fc600078e02fa */
[----:B------:R-:W3:Y:S04]  /*10250*/  LDL.LU.64 R238, [R1+0x750] ;  /* 0x0007500001ee7983 */ /* 0x000ee80000300a00 */
[----:B------:R1:W-:Y:S01]  /*10260*/  STL.64 [R1+0x3a8], R218 ;  /* 0x0003a8da01007387 */ /* 0x0003e20000100a00 */
[----:B----4-:R-:W-:-:S03]  /*10270*/  IMAD.WIDE R212, R2, 0x4, R244 ;  /* 0x0000000402d47825 */ /* 0x010fc600078e02f4 */
[----:B------:R-:W4:Y:S04]  /*10280*/  LDL.LU.64 R242, [R1+0x748] ;  /* 0x0007480001f27983 */ /* 0x000f280000300a00 */
[----:B------:R1:W-:Y:S04]  /*10290*/  STL.64 [R1+0x3c0], R216 ;  /* 0x0003c0d801007387 */ /* 0x0003e80000100a00 */
[----:B------:R1:W-:Y:S04]  /*102a0*/  STL.64 [R1+0x3d8], R214 ;  /* 0x0003d8d601007387 */ /* 0x0003e80000100a00 */
[----:B------:R2:W-:Y:S04]  /*102b0*/  STL.64 [R1+0x3e8], R212 ;  /* 0x0003e8d401007387 */ /* 0x0005e80000100a00 */
[----:B------:R-:W4:Y:S04]  /*102c0*/  LDL.LU.64 R250, [R1+0x700] ;  /* 0x0007000001fa7983 */ /* 0x000f280000300a00 */
[----:B------:R-:W4:Y:S04]  /*102d0*/  LDL.LU.64 R244, [R1+0x6f8] ;  /* 0x0006f80001f47983 */ /* 0x000f280000300a00 */
[----:B------:R1:W-:Y:S04]  /*102e0*/  LDGSTS.E [R240+0x4d000], [R218.64], !P1 ;  /* 0x4d000000daf07fae */ /* 0x0003e8000c921848 */
[----:B------:R1:W-:Y:S04]  /*102f0*/  LDGSTS.E [R240+0x4d200], [R216.64], !P1 ;  /* 0x4d200000d8f07fae */ /* 0x0003e8000c921848 */
[----:B------:R1:W-:Y:S02]  /*10300*/  LDGSTS.E [R240+0x4d400], [R214.64], !P1 ;  /* 0x4d400000d6f07fae */ /* 0x0003e4000c921848 */
[----:B-1----:R-:W-:-:S02]  /*10310*/  IMAD.WIDE R218, R2, 0x4, R226 ;  /* 0x0000000402da7825 */ /* 0x002fc400078e02e2 */
[----:B------:R2:W-:Y:S02]  /*10320*/  LDGSTS.E [R240+0x4d600], [R212.64], !P1 ;  /* 0x4d600000d4f07fae */ /* 0x0005e4000c921848 */
[C---:B------:R-:W-:Y:S02]  /*10330*/  IMAD.WIDE R216, R2.reuse, 0x4, R228 ;  /* 0x0000000402d87825 */ /* 0x040fe400078e02e4 */
[----:B------:R1:W-:Y:S02]  /*10340*/  LDGSTS.E [R240+0x4f000], [R218.64], !P4 ;  /* 0x4f000000daf07fae */ /* 0x0003e4000e121848 */
[C---:B------:R-:W-:Y:S02]  /*10350*/  IMAD.WIDE R214, R2.reuse, 0x4, R230 ;  /* 0x0000000402d67825 */ /* 0x040fe400078e02e6 */
[----:B------:R-:W4:Y:S04]  /*10360*/  LDL.LU.64 R228, [R1+0x6f0] ;  /* 0x0006f00001e47983 */ /* 0x000f280000300a00 */
[----:B------:R1:W-:Y:S04]  /*10370*/  STL.64 [R1+0x3f8], R218 ;  /* 0x0003f8da01007387 */ /* 0x0003e80000100a00 */
[----:B------:R-:W4:Y:S04]  /*10380*/  LDL.LU.64 R230, [R1+0x530] ;  /* 0x0005300001e67983 */ /* 0x000f280000300a00 */
[----:B------:R1:W-:Y:S04]  /*10390*/  STL.64 [R1+0x408], R216 ;  /* 0x000408d801007387 */ /* 0x0003e80000100a00 */
[----:B------:R3:W-:Y:S04]  /*103a0*/  STL.64 [R1+0x420], R214 ;  /* 0x000420d601007387 */ /* 0x0007e80000100a00 */
[----:B------:R1:W-:Y:S04]  /*103b0*/  LDGSTS.E [R240+0x4f200], [R216.64], !P4 ;  /* 0x4f200000d8f07fae */ /* 0x0003e8000e121848 */
[----:B------:R3:W-:Y:S01]  /*103c0*/  LDGSTS.E [R240+0x4f400], [R214.64], !P4 ;  /* 0x4f400000d6f07fae */ /* 0x0007e2000e121848 */
[----:B--2---:R-:W-:-:S05]  /*103d0*/  IMAD.WIDE R212, R2, 0x4, R232 ;  /* 0x0000000402d47825 */ /* 0x004fca00078e02e8 */
[----:B------:R4:W-:Y:S04]  /*103e0*/  STL.64 [R1+0x450], R212 ;  /* 0x000450d401007387 */ /* 0x0009e80000100a00 */
[----:B------:R-:W2:Y:S04]  /*103f0*/  LDL.LU.64 R232, [R1+0x540] ;  /* 0x0005400001e87983 */ /* 0x000ea80000300a00 */
[----:B------:R4:W-:Y:S04]  /*10400*/  LDGSTS.E [R240+0x4f600], [R212.64], !P4 ;  /* 0x4f600000d4f07fae */ /* 0x0009e8000e121848 */
[----:B------:R-:W2:Y:S01]  /*10410*/  LDL.LU.64 R226, [R1+0x6a8] ;  /* 0x0006a80001e27983 */ /* 0x000ea20000300a00 */
[----:B-1----:R-:W-:-:S03]  /*10420*/  IMAD.WIDE R218, R2, 0x4, R234 ;  /* 0x0000000402da7825 */ /* 0x002fc600078e02ea */
[----:B------:R-:W2:Y:S01]  /*10430*/  LDL.LU.64 R234, [R1+0x6a0] ;  /* 0x0006a00001ea7983 */ /* 0x000ea20000300a00 */
[----:B------:R-:W-:-:S03]  /*10440*/  IMAD.WIDE R216, R2, 0x4, R236 ;  /* 0x0000000402d87825 */ /* 0x000fc600078e02ec */
[----:B------:R1:W-:Y:S04]  /*10450*/  STL.64 [R1+0x468], R218 ;  /* 0x000468da01007387 */ /* 0x0003e80000100a00 */
[----:B------:R-:W2:Y:S01]  /*10460*/  LDL.LU.64 R236, [R1+0x698] ;  /* 0x0006980001ec7983 */ /* 0x000ea20000300a00 */
[----:B---3--:R-:W-:-:S03]  /*10470*/  IMAD.WIDE R214, R2, 0x4, R238 ;  /* 0x0000000402d67825 */ /* 0x008fc600078e02ee */
[----:B------:R3:W-:Y:S04]  /*10480*/  STL.64 [R1+0x4d0], R216 ;  /* 0x0004d0d801007387 */ /* 0x0007e80000100a00 */
[----:B------:R1:W-:Y:S01]  /*10490*/  LDGSTS.E [R240+0x51000], [R218.64], !P2 ;  /* 0x51000000daf07fae */ /* 0x0003e2000d121848 */
[----:B----4-:R-:W-:-:S03]  /*104a0*/  IMAD.WIDE R212, R2, 0x4, R242 ;  /* 0x0000000402d47825 */ /* 0x010fc600078e02f2 */
[----:B------:R4:W-:Y:S04]  /*104b0*/  STL.64 [R1+0x4e0], R214 ;  /* 0x0004e0d601007387 */ /* 0x0009e80000100a00 */
[----:B------:R3:W-:Y:S04]  /*104c0*/  STL.64 [R1+0x4f0], R212 ;  /* 0x0004f0d401007387 */ /* 0x0007e80000100a00 */
[----:B------:R-:W2:Y:S04]  /*104d0*/  LDL.LU.64 R238, [R1+0x658] ;  /* 0x0006580001ee7983 */ /* 0x000ea80000300a00 */
[----:B------:R-:W2:Y:S01]  /*104e0*/  LDL.LU.64 R242, [R1+0x650] ;  /* 0x0006500001f27983 */ /* 0x000ea20000300a00 */
[----:B-1----:R-:W-:-:S03]  /*104f0*/  IMAD.WIDE R218, R2, 0x4, R250 ;  /* 0x0000000402da7825 */ /* 0x002fc600078e02fa */
[----:B------:R3:W-:Y:S04]  /*10500*/  LDGSTS.E [R240+0x51200], [R216.64], !P2 ;  /* 0x51200000d8f07fae */ /* 0x0007e8000d121848 */
[----:B------:R-:W2:Y:S04]  /*10510*/  LDL.LU.64 R250, [R1+0x648] ;  /* 0x0006480001fa7983 */ /* 0x000ea80000300a00 */
[----:B------:R2:W-:Y:S01]  /*10520*/  STL.64 [R1+0x500], R218 ;  /* 0x000500da01007387 */ /* 0x0005e20000100a00 */
[----:B---3--:R-:W-:-:S03]  /*10530*/  IMAD.WIDE R216, R2, 0x4, R244 ;  /* 0x0000000402d87825 */ /* 0x008fc600078e02f4 */
[----:B------:R4:W-:Y:S04]  /*10540*/  LDGSTS.E [R240+0x51400], [R214.64], !P2 ;  /* 0x51400000d6f07fae */ /* 0x0009e8000d121848 */
[----:B------:R-:W3:Y:S04]  /*10550*/  LDL.LU.64 R244, [R1+0x640] ;  /* 0x0006400001f47983 */ /* 0x000ee80000300a00 */
[----:B------:R1:W-:Y:S01]  /*10560*/  LDGSTS.E [R240+0x51600], [R212.64], !P2 ;  /* 0x51600000d4f07fae */ /* 0x0003e2000d121848 */
[----:B----4-:R-:W-:-:S03]  /*10570*/  IMAD.WIDE R214, R2, 0x4, R228 ;  /* 0x0000000402d67825 */ /* 0x010fc600078e02e4 */
[----:B------:R4:W-:Y:S04]  /*10580*/  STL.64 [R1+0x510], R216 ;  /* 0x000510d801007387 */ /* 0x0009e80000100a00 */
[----:B------:R2:W-:Y:S01]  /*10590*/  LDGSTS.E [R240+0x53000], [R218.64], !P0 ;  /* 0x53000000daf07fae */ /* 0x0005e2000c121848 */
[----:B-1----:R-:W-:-:S03]  /*105a0*/  IMAD.WIDE R212, R2, 0x4, R230 ;  /* 0x0000000402d47825 */ /* 0x002fc600078e02e6 */
[----:B------:R1:W-:Y:S04]  /*105b0*/  STL.64 [R1+0x520], R214 ;  /* 0x000520d601007387 */ /* 0x0003e80000100a00 */
[----:B------:R4:W-:Y:S04]  /*105c0*/  LDGSTS.E [R240+0x53200], [R216.64], !P0 ;  /* 0x53200000d8f07fae */ /* 0x0009e8000c121848 */
[----:B------:R1:W-:Y:S04]  /*105d0*/  STL.64 [R1+0x530], R212 ;  /* 0x000530d401007387 */ /* 0x0003e80000100a00 */
[----:B------:R1:W-:Y:S04]  /*105e0*/  LDGSTS.E [R240+0x53400], [R214.64], !P0 ;  /* 0x53400000d6f07fae */ /* 0x0003e8000c121848 */
[----:B------:R-:W3:Y:S04]  /*105f0*/  LDL.LU.64 R224, [R1+0x568] ;  /* 0x0005680001e07983 */ /* 0x000ee80000300a00 */
[----:B------:R1:W-:Y:S04]  /*10600*/  LDGSTS.E [R240+0x53600], [R212.64], !P0 ;  /* 0x53600000d4f07fae */ /* 0x0003e8000c121848 */
[----:B------:R-:W3:Y:S04]  /*10610*/  LDL.LU.64 R228, [R1+0x558] ;  /* 0x0005580001e47983 */ /* 0x000ee80000300a00 */
[----:B------:R-:W3:Y:S01]  /*10620*/  LDL.LU.64 R230, [R1+0x548] ;  /* 0x0005480001e67983 */ /* 0x000ee20000300a00 */
[----:B--2---:R-:W-:-:S05]  /*10630*/  IMAD.WIDE R218, R2, 0x4, R232 ;  /* 0x0000000402da7825 */ /* 0x004fca00078e02e8 */
[----:B------:R2:W-:Y:S01]  /*10640*/  STL.64 [R1+0x540], R218 ;  /* 0x000540da01007387 */ /* 0x0005e20000100a00 */
[----:B----4-:R-:W-:-:S03]  /*10650*/  IMAD.WIDE R216, R2, 0x4, R226 ;  /* 0x0000000402d87825 */ /* 0x010fc600078e02e2 */
[----:B------:R-:W4:Y:S01]  /*10660*/  LDL.LU.64 R232, [R1+0x538] ;  /* 0x0005380001e87983 */ /* 0x000f220000300a00 */
[----:B-1----:R-:W-:-:S03]  /*10670*/  IMAD.WIDE R214, R2, 0x4, R234 ;  /* 0x0000000402d67825 */ /* 0x002fc600078e02ea */
[----:B------:R1:W-:Y:S04]  /*10680*/  STL.64 [R1+0x550], R216 ;  /* 0x000550d801007387 */ /* 0x0003e80000100a00 */
[----:B------:R2:W-:Y:S01]  /*10690*/  LDGSTS.E [R240+0x55000], [R218.64], !P3 ;  /* 0x55000000daf07fae */ /* 0x0005e2000d921848 */
[----:B------:R-:W-:-:S03]  /*106a0*/  IMAD.WIDE R212, R2, 0x4, R236 ;  /* 0x0000000402d47825 */ /* 0x000fc600078e02ec */
[----:B------:R1:W-:Y:S04]  /*106b0*/  STL.64 [R1+0x560], R214 ;  /* 0x000560d601007387 */ /* 0x0003e80000100a00 */
[----:B------:R1:W-:Y:S04]  /*106c0*/  LDGSTS.E [R240+0x55200], [R216.64], !P3 ;  /* 0x55200000d8f07fae */ /* 0x0003e8000d921848 */
[----:B------:R3:W-:Y:S04]  /*106d0*/  STL.64 [R1+0x5d8], R212 ;  /* 0x0005d8d401007387 */ /* 0x0007e80000100a00 */
[----:B------:R2:W-:Y:S04]  /*106e0*/  LDGSTS.E [R240+0x55400], [R214.64], !P3 ;  /* 0x55400000d6f07fae */ /* 0x0005e8000d921848 */
[----:B------:R-:W4:Y:S01]  /*106f0*/  LDL.LU.64 R222, [R1+0x508] ;  /* 0x0005080001de7983 */ /* 0x000f220000300a00 */
[----:B--2---:R-:W-:-:S03]  /*10700*/  IMAD.WIDE R218, R2, 0x4, R238 ;  /* 0x0000000402da7825 */ /* 0x004fc600078e02ee */
[----:B------:R3:W-:Y:S01]  /*10710*/  LDGSTS.E [R240+0x55600], [R212.64], !P3 ;  /* 0x55600000d4f07fae */ /* 0x0007e2000d921848 */
[----:B-1----:R-:W-:-:S03]  /*10720*/  IMAD.WIDE R216, R2, 0x4, R242 ;  /* 0x0000000402d87825 */ /* 0x002fc600078e02f2 */
[----:B------:R-:W3:Y:S04]  /*10730*/  LDL.LU.64 R226, [R1+0x4f8] ;  /* 0x0004f80001e27983 */ /* 0x000ee80000300a00 */
[----:B------:R-:W3:Y:S01]  /*10740*/  LDL.LU.64 R234, [R1+0x4e8] ;  /* 0x0004e80001ea7983 */ /* 0x000ee20000300a00 */
[----:B------:R-:W-:-:S03]  /*10750*/  IMAD.WIDE R214, R2, 0x4, R250 ;  /* 0x0000000402d67825 */ /* 0x000fc600078e02fa */
[----:B------:R1:W-:Y:S04]  /*10760*/  STL.64 [R1+0x5e8], R218 ;  /* 0x0005e8da01007387 */ /* 0x0003e80000100a00 */
[----:B------:R-:W3:Y:S04]  /*10770*/  LDL.LU.64 R236, [R1+0x4d8] ;  /* 0x0004d80001ec7983 */ /* 0x000ee80000300a00 */
[----:B------:R1:W-:Y:S01]  /*10780*/  STL.64 [R1+0x5f8], R216 ;  /* 0x0005f8d801007387 */ /* 0x0003e20000100a00 */
[----:B---3--:R-:W-:-:S03]  /*10790*/  IMAD.WIDE R212, R2, 0x4, R244 ;  /* 0x0000000402d47825 */ /* 0x008fc600078e02f4 */
[----:B------:R3:W-:Y:S04]  /*107a0*/  STL.64 [R1+0x608], R214 ;  /* 0x000608d601007387 */ /* 0x0007e80000100a00 */
[----:B------:R4:W-:Y:S04]  /*107b0*/  STL.64 [R1+0x610], R212 ;  /* 0x000610d401007387 */ /* 0x0009e80000100a00 */
[----:B------:R-:W3:Y:S04]  /*107c0*/  LDL.LU.64 R238, [R1+0x4c8] ;  /* 0x0004c80001ee7983 */ /* 0x000ee80000300a00 */
[----:B------:R-:W3:Y:S04]  /*107d0*/  LDL.LU.64 R242, [R1+0x4c0] ;  /* 0x0004c00001f27983 */ /* 0x000ee80000300a00 */
[----:B------:R-:W3:Y:S01]  /*107e0*/  LDL.LU.64 R250, [R1+0x4b8] ;  /* 0x0004b80001fa7983 */ /* 0x000ee20000300a00 */
[----:B------:R-:W-:-:S03]  /*107f0*/  IADD3 R210, R252, -0xb3, RZ ;  /* 0xffffff4dfcd27810 */ /* 0x000fc60007ffe0ff */
[----:B------:R-:W3:Y:S01]  /*10800*/  LDL.LU.64 R244, [R1+0x4b0] ;  /* 0x0004b00001f47983 */ /* 0x000ee20000300a00 */
[----:B------:R-:W-:Y:S02]  /*10810*/  ISETP.GE.U32.AND P5, PT, R210, 0x7fffff0e, PT ;  /* 0x7fffff0ed200780c */ /* 0x000fe40003fa6070 */
[----:B------:R-:W-:Y:S01]  /*10820*/  IADD3 R210, R252, -0xb7, RZ ;  /* 0xffffff49fcd27810 */ /* 0x000fe20007ffe0ff */
[----:B------:R1:W-:Y:S03]  /*10830*/  LDGSTS.E [R240+0x57000], [R218.64], !P6 ;  /* 0x57000000daf07fae */ /* 0x0003e6000f121848 */
[----:B------:R-:W-:Y:S01]  /*10840*/  ISETP.GE.U32.AND P1, PT, R210, 0x7fffff0a, PT ;  /* 0x7fffff0ad200780c */ /* 0x000fe20003f26070 */
[----:B------:R1:W-:Y:S04]  /*10850*/  LDGSTS.E [R240+0x57200], [R216.64], !P6 ;  /* 0x57200000d8f07fae */ /* 0x0003e8000f121848 */
[----:B------:R3:W-:Y:S01]  /*10860*/  LDGSTS.E [R240+0x57400], [R214.64], !P6 ;  /* 0x57400000d6f07fae */ /* 0x0007e2000f121848 */
[----:B-1----:R-:W-:-:S03]  /*10870*/  IMAD.WIDE R218, R2, 0x4, R224 ;  /* 0x0000000402da7825 */ /* 0x002fc600078e02e0 */
[----:B------:R4:W-:Y:S01]  /*10880*/  LDGSTS.E [R240+0x57600], [R212.64], !P6 ;  /* 0x57600000d4f07fae */ /* 0x0009e2000f121848 */
[----:B------:R-:W-:-:S03]  /*10890*/  IMAD.WIDE R216, R2, 0x4, R228 ;  /* 0x0000000402d87825 */ /* 0x000fc600078e02e4 */
[----:B------:R1:W-:Y:S01]  /*108a0*/  STL.64 [R1+0x618], R218 ;  /* 0x000618da01007387 */ /* 0x0003e20000100a00 */
[----:B---3--:R-:W-:-:S03]  /*108b0*/  IMAD.WIDE R214, R2, 0x4, R230 ;  /* 0x0000000402d67825 */ /* 0x008fc600078e02e6 */
[----:B------:R3:W-:Y:S04]  /*108c0*/  STL.64 [R1+0x620], R216 ;  /* 0x000620d801007387 */ /* 0x0007e80000100a00 */
[----:B------:R1:W-:Y:S04]  /*108d0*/  LDGSTS.E [R240+0x59000], [R218.64], !P5 ;  /* 0x59000000daf07fae */ /* 0x0003e8000e921848 */
[----:B------:R3:W-:Y:S04]  /*108e0*/  STL.64 [R1+0x690], R214 ;  /* 0x000690d601007387 */ /* 0x0007e80000100a00 */
        /* <DEDUP_REMOVED lines=9> */
[----:B-1----:R-:W-:-:S04]  /*10980*/  IMAD.WIDE R218, R2, 0x4, R222 ;  /* 0x0000000402da7825 */ /* 0x002fc800078e02de */
[C---:B---3--:R-:W-:Y:S01]  /*10990*/  IMAD.WIDE R216, R2.reuse, 0x4, R226 ;  /* 0x0000000402d87825 */ /* 0x048fe200078e02e2 */
[----:B------:R1:W-:Y:S03]  /*109a0*/  STL.64 [R1+0x680], R218 ;  /* 0x000680da01007387 */ /* 0x0003e60000100a00 */
[C---:B------:R-:W-:Y:S01]  /*109b0*/  IMAD.WIDE R214, R2.reuse, 0x4, R234 ;  /* 0x0000000402d67825 */ /* 0x040fe200078e02ea */
[----:B------:R3:W-:Y:S04]  /*109c0*/  STL.64 [R1+0x678], R216 ;  /* 0x000678d801007387 */ /* 0x0007e80000100a00 */
[----:B------:R1:W-:Y:S01]  /*109d0*/  LDGSTS.E [R240+0x5b000], [R218.64], !P1 ;  /* 0x5b000000daf07fae */ /* 0x0003e2000c921848 */
[----:B----4-:R-:W-:-:S03]  /*109e0*/  IMAD.WIDE R212, R2, 0x4, R236 ;  /* 0x0000000402d47825 */ /* 0x010fc600078e02ec */
[----:B------:R4:W-:Y:S04]  /*109f0*/  STL.64 [R1+0x670], R214 ;  /* 0x000670d601007387 */ /* 0x0009e80000100a00 */
[----:B------:R3:W-:Y:S04]  /*10a00*/  LDGSTS.E [R240+0x5b200], [R216.64], !P1 ;  /* 0x5b200000d8f07fae */ /* 0x0007e8000c921848 */
[----:B------:R3:W-:Y:S04]  /*10a10*/  STL.64 [R1+0x668], R212 ;  /* 0x000668d401007387 */ /* 0x0007e80000100a00 */
[----:B------:R-:W2:Y:S01]  /*10a20*/  LDL.LU.64 R234, [R1+0xad8] ;  /* 0x000ad80001ea7983 */ /* 0x000ea20000300a00 */
[----:B-1----:R-:W-:-:S03]  /*10a30*/  IMAD.WIDE R218, R2, 0x4, R238 ;  /* 0x0000000402da7825 */ /* 0x002fc600078e02ee */
[----:B------:R-:W2:Y:S01]  /*10a40*/  LDL.LU.64 R236, [R1+0xad0] ;  /* 0x000ad00001ec7983 */ /* 0x000ea20000300a00 */
[----:B---3--:R-:W-:-:S03]  /*10a50*/  IMAD.WIDE R216, R2, 0x4, R242 ;  /* 0x0000000402d87825 */ /* 0x008fc600078e02f2 */
[----:B------:R2:W-:Y:S04]  /*10a60*/  STL.64 [R1+0x660], R218 ;  /* 0x000660da01007387 */ /* 0x0005e80000100a00 */
[----:B------:R4:W-:Y:S04]  /*10a70*/  LDGSTS.E [R240+0x5b400], [R214.64], !P1 ;  /* 0x5b400000d6f07fae */ /* 0x0009e8000c921848 */
[----:B------:R-:W2:Y:S04]  /*10a80*/  LDL.LU.64 R238, [R1+0xac8] ;  /* 0x000ac80001ee7983 */ /* 0x000ea80000300a00 */
[----:B------:R1:W-:Y:S01]  /*10a90*/  STL.64 [R1+0x658], R216 ;  /* 0x000658d801007387 */ /* 0x0003e20000100a00 */
[----:B----4-:R-:W-:-:S03]  /*10aa0*/  IMAD.WIDE R214, R2, 0x4, R250 ;  /* 0x0000000402d67825 */ /* 0x010fc600078e02fa */
[----:B------:R4:W-:Y:S04]  /*10ab0*/  LDGSTS.E [R240+0x5b600], [R212.64], !P1 ;  /* 0x5b600000d4f07fae */ /* 0x0009e8000c921848 */
[----:B------:R-:W2:Y:S01]  /*10ac0*/  LDL.LU.64 R250, [R1+0xac0] ;  /* 0x000ac00001fa7983 */ /* 0x000ea20000300a00 */
[----:B------:R-:W-:-:S03]  /*10ad0*/  IADD3 R210, R252, -0xbb, RZ ;  /* 0xffffff45fcd27810 */ /* 0x000fc60007ffe0ff */
[----:B------:R1:W-:Y:S01]  /*10ae0*/  STL.64 [R1+0x650], R214 ;  /* 0x000650d601007387 */ /* 0x0003e20000100a00 */
[----:B----4-:R-:W-:Y:S01]  /*10af0*/  IMAD.WIDE R212, R2, 0x4, R244 ;  /* 0x0000000402d47825 */ /* 0x010fe200078e02f4 */
[----:B------:R-:W-:-:S04]  /*10b00*/  ISETP.GE.U32.AND P4, PT, R210, 0x7fffff06, PT ;  /* 0x7fffff06d200780c */ /* 0x000fc80003f86070 */
[----:B------:R4:W-:Y:S04]  /*10b10*/  STL.64 [R1+0x648], R212 ;  /* 0x000648d401007387 */ /* 0x0009e80000100a00 */
[----:B------:R-:W2:Y:S01]  /*10b20*/  LDL.LU.64 R226, [R1+0xa58] ;  /* 0x000a580001e27983 */ /* 0x000ea20000300a00 */
[----:B------:R-:W-:-:S03]  /*10b30*/  IADD3 R210, R252, -0xbf, RZ ;  /* 0xffffff41fcd27810 */ /* 0x000fc60007ffe0ff */
[----:B------:R-:W2:Y:S01]  /*10b40*/  LDL.LU.64 R242, [R1+0xa50] ;  /* 0x000a500001f27983 */ /* 0x000ea20000300a00 */
[----:B------:R-:W-:-:S03]  /*10b50*/  ISETP.GE.U32.AND P2, PT, R210, 0x7fffff02, PT ;  /* 0x7fffff02d200780c */ /* 0x000fc60003f46070 */
[----:B------:R-:W2:Y:S04]  /*10b60*/  LDL.LU.64 R244, [R1+0xa48] ;  /* 0x000a480001f47983 */ /* 0x000ea80000300a00 */
[----:B------:R2:W-:Y:S04]  /*10b70*/  LDGSTS.E [R240+0x5d000], [R218.64], !P4 ;  /* 0x5d000000daf07fae */ /* 0x0005e8000e121848 */
[----:B------:R1:W-:Y:S04]  /*10b80*/  LDGSTS.E [R240+0x5d200], [R216.64], !P4 ;  /* 0x5d200000d8f07fae */ /* 0x0003e8000e121848 */
[----:B------:R1:W-:Y:S04]  /*10b90*/  LDGSTS.E [R240+0x5d400], [R214.64], !P4 ;  /* 0x5d400000d6f07fae */ /* 0x0003e8000e121848 */
[----:B------:R4:W-:Y:S01]  /*10ba0*/  LDGSTS.E [R240+0x5d600], [R212.64], !P4 ;  /* 0x5d600000d4f07fae */ /* 0x0009e2000e121848 */
[----:B--2---:R-:W-:-:S05]  /*10bb0*/  IMAD.WIDE R218, R2, 0x4, R224 ;  /* 0x0000000402da7825 */ /* 0x004fca00078e02e0 */
[----:B------:R2:W-:Y:S01]  /*10bc0*/  STL.64 [R1+0x640], R218 ;  /* 0x000640da01007387 */ /* 0x0005e20000100a00 */
[----:B-1----:R-:W-:-:S03]  /*10bd0*/  IMAD.WIDE R216, R2, 0x4, R228 ;  /* 0x0000000402d87825 */ /* 0x002fc600078e02e4 */
[----:B------:R2:W-:Y:S01]  /*10be0*/  LDGSTS.E [R240+0x5f000], [R218.64], !P2 ;  /* 0x5f000000daf07fae */ /* 0x0005e2000d121848 */
[----:B------:R-:W-:-:S03]  /*10bf0*/  IMAD.WIDE R214, R2, 0x4, R230 ;  /* 0x0000000402d67825 */ /* 0x000fc600078e02e6 */
[----:B------:R-:W3:Y:S01]  /*10c00*/  LDL.LU.64 R228, [R1+0xa40] ;  /* 0x000a400001e47983 */ /* 0x000ee20000300a00 */
[----:B----4-:R-:W-:-:S03]  /*10c10*/  IMAD.WIDE R212, R2, 0x4, R232 ;  /* 0x0000000402d47825 */ /* 0x010fc600078e02e8 */
[----:B------:R1:W-:Y:S04]  /*10c20*/  STL.64 [R1+0x638], R216 ;  /* 0x000638d801007387 */ /* 0x0003e80000100a00 */
[----:B------:R4:W-:Y:S04]  /*10c30*/  STL.64 [R1+0x630], R214 ;  /* 0x000630d601007387 */ /* 0x0009e80000100a00 */
[----:B------:R1:W-:Y:S04]  /*10c40*/  LDGSTS.E [R240+0x5f200], [R216.64], !P2 ;  /* 0x5f200000d8f07fae */ /* 0x0003e8000d121848 */
[----:B------:R1:W-:Y:S04]  /*10c50*/  STL.64 [R1+0x628], R212 ;  /* 0x000628d401007387 */ /* 0x0003e80000100a00 */
[----:B------:R-:W3:Y:S04]  /*10c60*/  LDL.LU.64 R230, [R1+0x9d8] ;  /* 0x0009d80001e67983 */ /* 0x000ee80000300a00 */
[----:B------:R4:W-:Y:S04]  /*10c70*/  LDGSTS.E [R240+0x5f400], [R214.64], !P2 ;  /* 0x5f400000d6f07fae */ /* 0x0009e8000d121848 */
[----:B------:R-:W3:Y:S04]  /*10c80*/  LDL.LU.64 R232, [R1+0x9d0] ;  /* 0x0009d00001e87983 */ /* 0x000ee80000300a00 */
[----:B------:R1:W-:Y:S01]  /*10c90*/  LDGSTS.E [R240+0x5f600], [R212.64], !P2 ;  /* 0x5f600000d4f07fae */ /* 0x0003e2000d121848 */
[----:B--2---:R-:W-:-:S04]  /*10ca0*/  IMAD.WIDE R218, R2, 0x4, R234 ;  /* 0x0000000402da7825 */ /* 0x004fc800078e02ea */
[C---:B-1----:R-:W-:Y:S01]  /*10cb0*/  IMAD.WIDE R216, R2.reuse, 0x4, R236 ;  /* 0x0000000402d87825 */ /* 0x042fe200078e02ec */
[----:B------:R1:W-:Y:S04]  /*10cc0*/  STL.64 [R1+0x6a0], R218 ;  /* 0x0006a0da01007387 */ /* 0x0003e80000100a00 */
[----:B------:R-:W2:Y:S04]  /*10cd0*/  LDL.LU.64 R234, [R1+0x9c8] ;  /* 0x0009c80001ea7983 */ /* 0x000ea80000300a00 */
[----:B------:R1:W-:Y:S01]  /*10ce0*/  STL.64 [R1+0x6b0], R216 ;  /* 0x0006b0d801007387 */ /* 0x0003e20000100a00 */
[----:B----4-:R-:W-:-:S03]  /*10cf0*/  IMAD.WIDE R214, R2, 0x4, R238 ;  /* 0x0000000402d67825 */ /* 0x010fc600078e02ee */
[----:B------:R-:W4:Y:S04]  /*10d00*/  LDL.LU.64 R236, [R1+0x9c0] ;  /* 0x0009c00001ec7983 */ /* 0x000f280000300a00 */
[----:B------:R1:W-:Y:S01]  /*10d10*/  STL.64 [R1+0x6c0], R214 ;  /* 0x0006c0d601007387 */ /* 0x0003e20000100a00 */
[----:B------:R-:W-:-:S05]  /*10d20*/  IMAD.WIDE R212, R2, 0x4, R250 ;  /* 0x0000000402d47825 */ /* 0x000fca00078e02fa */
[----:B------:R3:W-:Y:S04]  /*10d30*/  STL.64 [R1+0x6d0], R212 ;  /* 0x0006d0d401007387 */ /* 0x0007e80000100a00 */
[----:B------:R-:W4:Y:S04]  /*10d40*/  LDL.LU.64 R238, [R1+0x958] ;  /* 0x0009580001ee7983 */ /* 0x000f280000300a00 */
[----:B------:R-:W4:Y:S01]  /*10d50*/  LDL.LU.64 R250, [R1+0x928] ;  /* 0x0009280001fa7983 */ /* 0x000f220000300a00 */
[----:B------:R-:W-:-:S04]  /*10d60*/  IADD3 R210, R252, -0x84, RZ ;  /* 0xffffff7cfcd27810 */ /* 0x000fc80007ffe0ff */
[----:B------:R-:W-:Y:S02]  /*10d70*/  ISETP.GE.U32.AND P0, PT, R210, 0x7fffff3d, PT ;  /* 0x7fffff3dd200780c */ /* 0x000fe40003f06070 */
[----:B------:R-:W-:Y:S02]  /*10d80*/  LOP3.LUT R241, R241, 0x60, RZ, 0x3c, !PT ;  /* 0x00000060f1f17812 */ /* 0x000fe400078e3cff */
[----:B------:R-:W-:-:S09]  /*10d90*/  IADD3 R210, R252, -0x88, RZ ;  /* 0xffffff78fcd27810 */ /* 0x000fd20007ffe0ff */
[----:B------:R1:W-:Y:S04]  /*10da0*/  LDGSTS.E [R241+0x41800], [R218.64], !P0 ;  /* 0x41800000daf17fae */ /* 0x0003e8000c121848 */
[----:B------:R1:W-:Y:S04]  /*10db0*/  LDGSTS.E [R241+0x41a00], [R216.64], !P0 ;  /* 0x41a00000d8f17fae */ /* 0x0003e8000c121848 */
[----:B------:R1:W-:Y:S02]  /*10dc0*/  LDGSTS.E [R241+0x41c00], [R214.64], !P0 ;  /* 0x41c00000d6f17fae */ /* 0x0003e4000c121848 */
[----:B-1----:R-:W-:Y:S01]  /*10dd0*/  IMAD.WIDE R218, R2, 0x4, R226 ;  /* 0x0000000402da7825 */ /* 0x002fe200078e02e2 */
[----:B------:R-:W-:Y:S01]  /*10de0*/  ISETP.GE.U32.AND P3, PT, R210, 0x7fffff39, PT ;  /* 0x7fffff39d200780c */ /* 0x000fe20003f66070 */
[----:B------:R3:W-:Y:S02]  /*10df0*/  LDGSTS.E [R241+0x41e00], [R212.64], !P0 ;  /* 0x41e00000d4f17fae */ /* 0x0007e4000c121848 */
[----:B------:R-:W-:-:S02]  /*10e00*/  IMAD.WIDE R216, R2, 0x4, R242 ;  /* 0x0000000402d87825 */ /* 0x000fc400078e02f2 */
[----:B------:R-:W4:Y:S02]  /*10e10*/  LDL.LU.64 R242, [R1+0x528] ;  /* 0x0005280001f27983 */ /* 0x000f240000300a00 */
[----:B------:R-:W-:Y:S02]  /*10e20*/  IMAD.WIDE R214, R2, 0x4, R244 ;  /* 0x0000000402d67825 */ /* 0x000fe400078e02f4 */
[----:B------:R1:W-:Y:S04]  /*10e30*/  STL.64 [R1+0x6e0], R218 ;  /* 0x0006e0da01007387 */ /* 0x0003e80000100a00 */
[----:B------:R-:W4:Y:S01]  /*10e40*/  LDL.LU.64 R244, [R1+0x518] ;  /* 0x0005180001f47983 */ /* 0x000f220000300a00 */
[----:B------:R-:W-:-:S03]  /*10e50*/  IADD3 R210, R252, -0x8c, RZ ;  /* 0xffffff74fcd27810 */ /* 0x000fc60007ffe0ff */
[----:B------:R1:W-:Y:S01]  /*10e60*/  LDGSTS.E [R241+0x43800], [R218.64], !P3 ;  /* 0x43800000daf17fae */ /* 0x0003e2000d921848 */
[----:B------:R-:W-:-:S03]  /*10e70*/  ISETP.GE.U32.AND P6, PT, R210, 0x7fffff35, PT ;  /* 0x7fffff35d200780c */ /* 0x000fc60003fc6070 */
[----:B------:R1:W-:Y:S04]  /*10e80*/  STL.64 [R1+0x6f0], R216 ;  /* 0x0006f0d801007387 */ /* 0x0003e80000100a00 */
[----:B------:R2:W-:Y:S04]  /*10e90*/  STL.64 [R1+0x700], R214 ;  /* 0x000700d601007387 */ /* 0x0005e80000100a00 */
[----:B------:R1:W-:Y:S04]  /*10ea0*/  LDGSTS.E [R241+0x43a00], [R216.64], !P3 ;  /* 0x43a00000d8f17fae */ /* 0x0003e8000d921848 */
[----:B------:R2:W-:Y:S01]  /*10eb0*/  LDGSTS.E [R241+0x43c00], [R214.64], !P3 ;  /* 0x43c00000d6f17fae */ /* 0x0005e2000d921848 */
[----:B---3--:R-:W-:-:S05]  /*10ec0*/  IMAD.WIDE R212, R2, 0x4, R228 ;  /* 0x0000000402d47825 */ /* 0x008fca00078e02e4 */
[----:B------:R4:W-:Y:S04]  /*10ed0*/  STL.64 [R1+0x710], R212 ;  /* 0x000710d401007387 */ /* 0x0009e80000100a00 */
[----:B------:R-:W3:Y:S04]  /*10ee0*/  LDL.LU.64 R222, [R1+0x4a8] ;  /* 0x0004a80001de7983 */ /* 0x000ee80000300a00 */
[----:B------:R4:W-:Y:S04]  /*10ef0*/  LDGSTS.E [R241+0x43e00], [R212.64], !P3 ;  /* 0x43e00000d4f17fae */ /* 0x0009e8000d921848 */
[----:B------:R-:W3:Y:S01]  /*10f00*/  LDL.LU.64 R224, [R1+0x4a0] ;  /* 0x0004a00001e07983 */ /* 0x000ee20000300a00 */
[----:B-1----:R-:W-:-:S03]  /*10f10*/  IMAD.WIDE R218, R2, 0x4, R230 ;  /* 0x0000000402da7825 */ /* 0x002fc600078e02e6 */
[----:B------:R-:W3:Y:S04]  /*10f20*/  LDL.LU.64 R226, [R1+0x498] ;  /* 0x0004980001e27983 */ /* 0x000ee80000300a00 */
[----:B------:R1:W-:Y:S01]  /*10f30*/  STL.64 [R1+0x718], R218 ;  /* 0x000718da01007387 */ /* 0x0003e20000100a00 */
[----:B------:R-:W-:-:S03]  /*10f40*/  IMAD.WIDE R216, R2, 0x4, R232 ;  /* 0x0000000402d87825 */ /* 0x000fc600078e02e8 */
        /* <DEDUP_REMOVED lines=8> */
[----:B------:R-:W3:Y:S04]  /*10fd0*/  LDL.LU.64 R234, [R1+0x460] ;  /* 0x0004600001ea7983 */ /* 0x000ee80000300a00 */
[----:B------:R-:W3:Y:S04]  /*10fe0*/  LDL.LU.64 R228, [R1+0x458] ;  /* 0x0004580001e47983 */ /* 0x000ee80000300a00 */
[----:B------:R-:W3:Y:S01]  /*10ff0*/  LDL.LU.64 R232, [R1+0x448] ;  /* 0x0004480001e87983 */ /* 0x000ee20000300a00 */
[----:B-1----:R-:W-:-:S03]  /*11000*/  IMAD.WIDE R218, R2, 0x4, R238 ;  /* 0x0000000402da7825 */ /* 0x002fc600078e02ee */
[----:B------:R2:W-:Y:S01]  /*11010*/  LDGSTS.E [R241+0x45c00], [R214.64], !P6 ;  /* 0x45c00000d6f17fae */ /* 0x0005e2000f121848 */
[----:B------:R-:W-:-:S03]  /*11020*/  IMAD.WIDE R216, R2, 0x4, R250 ;  /* 0x0000000402d87825 */ /* 0x000fc600078e02fa */
[----:B------:R3:W-:Y:S04]  /*11030*/  STL.64 [R1+0x748], R218 ;  /* 0x000748da01007387 */ /* 0x0007e80000100a00 */
[----:B------:R-:W3:Y:S04]  /*11040*/  LDL.LU.64 R250, [R1+0x440] ;  /* 0x0004400001fa7983 */ /* 0x000ee80000300a00 */
[----:B------:R4:W-:Y:S01]  /*11050*/  LDGSTS.E [R241+0x45e00], [R212.64], !P6 ;  /* 0x45e00000d4f17fae */ /* 0x0009e2000f121848 */
[----:B------:R-:W-:-:S03]  /*11060*/  IADD3 R210, R252, -0x90, RZ ;  /* 0xffffff70fcd27810 */ /* 0x000fc60007ffe0ff */
[----:B------:R1:W-:Y:S01]  /*11070*/  STL.64 [R1+0x750], R216 ;  /* 0x000750d801007387 */ /* 0x0003e20000100a00 */
[----:B------:R-:W-:Y:S02]  /*11080*/  ISETP.GE.U32.AND P5, PT, R210, 0x7fffff31, PT ;  /* 0x7fffff31d200780c */ /* 0x000fe40003fa6070 */
[----:B------:R-:W-:Y:S01]  /*11090*/  IADD3 R210, R252, -0x94, RZ ;  /* 0xffffff6cfcd27810 */ /* 0x000fe20007ffe0ff */
[----:B--2---:R-:W-:-:S10]  /*110a0*/  IMAD.WIDE R214, R2, 0x4, R242 ;  /* 0x0000000402d67825 */ /* 0x004fd400078e02f2 */
[----:B------:R3:W-:Y:S01]  /*110b0*/  LDGSTS.E [R241+0x47800], [R218.64], !P5 ;  /* 0x47800000daf17fae */ /* 0x0007e2000e921848 */
[----:B----4-:R-:W-:-:S03]  /*110c0*/  IMAD.WIDE R212, R2, 0x4, R244 ;  /* 0x0000000402d47825 */ /* 0x010fc600078e02f4 */
[----:B------:R2:W-:Y:S04]  /*110d0*/  STL.64 [R1+0x760], R214 ;  /* 0x000760d601007387 */ /* 0x0005e80000100a00 */
[----:B------:R4:W-:Y:S04]  /*110e0*/  STL.64 [R1+0x770], R212 ;  /* 0x000770d401007387 */ /* 0x0009e80000100a00 */
[----:B------:R-:W3:Y:S04]  /*110f0*/  LDL.LU.64 R236, [R1+0x438] ;  /* 0x0004380001ec7983 */ /* 0x000ee80000300a00 */
[----:B------:R-:W3:Y:S04]  /*11100*/  LDL.LU.64 R238, [R1+0x430] ;  /* 0x0004300001ee7983 */ /* 0x000ee80000300a00 */
[----:B------:R-:W3:Y:S04]  /*11110*/  LDL.LU.64 R242, [R1+0x428] ;  /* 0x0004280001f27983 */ /* 0x000ee80000300a00 */
[----:B------:R-:W3:Y:S01]  /*11120*/  LDL.LU.64 R244, [R1+0x418] ;  /* 0x0004180001f47983 */ /* 0x000ee20000300a00 */
[----:B------:R-:W-:-:S03]  /*11130*/  ISETP.GE.U32.AND P1, PT, R210, 0x7fffff2d, PT ;  /* 0x7fffff2dd200780c */ /* 0x000fc60003f26070 */
[----:B------:R1:W-:Y:S04]  /*11140*/  LDGSTS.E [R241+0x47a00], [R216.64], !P5 ;  /* 0x47a00000d8f17fae */ /* 0x0003e8000e921848 */
[----:B------:R2:W-:Y:S04]  /*11150*/  LDGSTS.E [R241+0x47c00], [R214.64], !P5 ;  /* 0x47c00000d6f17fae */ /* 0x0005e8000e921848 */
[----:B------:R4:W-:Y:S01]  /*11160*/  LDGSTS.E [R241+0x47e00], [R212.64], !P5 ;  /* 0x47e00000d4f17fae */ /* 0x0009e2000e921848 */
[----:B---3--:R-:W-:-:S04]  /*11170*/  IMAD.WIDE R218, R2, 0x4, R222 ;  /* 0x0000000402da7825 */ /* 0x008fc800078e02de */
[C---:B-1----:R-:W-:Y:S01]  /*11180*/  IMAD.WIDE R216, R2.reuse, 0x4, R224 ;  /* 0x0000000402d87825 */ /* 0x042fe200078e02e0 */
[----:B------:R1:W-:Y:S03]  /*11190*/  STL.64 [R1+0x778], R218 ;  /* 0x000778da01007387 */ /* 0x0003e60000100a00 */
[C---:B--2---:R-:W-:Y:S01]  /*111a0*/  IMAD.WIDE R214, R2.reuse, 0x4, R226 ;  /* 0x0000000402d67825 */ /* 0x044fe200078e02e2 */
[----:B------:R2:W-:Y:S04]  /*111b0*/  STL.64 [R1+0x780], R216 ;  /* 0x000780d801007387 */ /* 0x0005e80000100a00 */
[----:B------:R1:W-:Y:S01]  /*111c0*/  LDGSTS.E [R241+0x49800], [R218.64], !P1 ;  /* 0x49800000daf17fae */ /* 0x0003e2000c921848 */
[----:B----4-:R-:W-:-:S03]  /*111d0*/  IMAD.WIDE R212, R2, 0x4, R230 ;  /* 0x0000000402d47825 */ /* 0x010fc600078e02e6 */
        /* <DEDUP_REMOVED lines=8> */
[----:B-1----:R-:W-:-:S04]  /*11260*/  IMAD.WIDE R218, R2, 0x4, R234 ;  /* 0x0000000402da7825 */ /* 0x002fc800078e02ea */
[C---:B--2---:R-:W-:Y:S01]  /*11270*/  IMAD.WIDE R216, R2.reuse, 0x4, R228 ;  /* 0x0000000402d87825 */ /* 0x044fe200078e02e4 */
[----:B------:R1:W-:Y:S03]  /*11280*/  STL.64 [R1+0x8b0], R218 ;  /* 0x0008b0da01007387 */ /* 0x0003e60000100a00 */
[C---:B------:R-:W-:Y:S01]  /*11290*/  IMAD.WIDE R214, R2.reuse, 0x4, R232 ;  /* 0x0000000402d67825 */ /* 0x040fe200078e02e8 */
[----:B------:R-:W2:Y:S04]  /*112a0*/  LDL.LU.64 R234, [R1+0x3e0] ;  /* 0x0003e00001ea7983 */ /* 0x000ea80000300a00 */
[----:B------:R1:W-:Y:S04]  /*112b0*/  STL.64 [R1+0x8a8], R216 ;  /* 0x0008a8d801007387 */ /* 0x0003e80000100a00 */
[----:B------:R1:W-:Y:S01]  /*112c0*/  STL.64 [R1+0x8a0], R214 ;  /* 0x0008a0d601007387 */ /* 0x0003e20000100a00 */
[----:B----4-:R-:W-:-:S05]  /*112d0*/  IMAD.WIDE R212, R2, 0x4, R250 ;  /* 0x0000000402d47825 */ /* 0x010fca00078e02fa */
[----:B------:R4:W-:Y:S04]  /*112e0*/  STL.64 [R1+0x898], R212 ;  /* 0x000898d401007387 */ /* 0x0009e80000100a00 */
[----:B------:R-:W2:Y:S04]  /*112f0*/  LDL.LU.64 R232, [R1+0x3d0] ;  /* 0x0003d00001e87983 */ /* 0x000ea80000300a00 */
[----:B------:R-:W2:Y:S01]  /*11300*/  LDL.LU.64 R250, [R1+0x3c8] ;  /* 0x0003c80001fa7983 */ /* 0x000ea20000300a00 */
[----:B------:R-:W-:-:S04]  /*11310*/  IADD3 R210, R252, -0x98, RZ ;  /* 0xffffff68fcd27810 */ /* 0x000fc80007ffe0ff */
[----:B------:R-:W-:Y:S02]  /*11320*/  ISETP.GE.U32.AND P4, PT, R210, 0x7fffff29, PT ;  /* 0x7fffff29d200780c */ /* 0x000fe40003f86070 */
[----:B------:R-:W-:-:S11]  /*11330*/  IADD3 R210, R252, -0x9c, RZ ;  /* 0xffffff64fcd27810 */ /* 0x000fd60007ffe0ff */
[----:B------:R1:W-:Y:S04]  /*11340*/  LDGSTS.E [R241+0x4b800], [R218.64], !P4 ;  /* 0x4b800000daf17fae */ /* 0x0003e8000e121848 */
[----:B------:R1:W-:Y:S04]  /*11350*/  LDGSTS.E [R241+0x4ba00], [R216.64], !P4 ;  /* 0x4ba00000d8f17fae */ /* 0x0003e8000e121848 */
[----:B------:R4:W-:Y:S04]  /*11360*/  LDGSTS.E [R241+0x4bc00], [R214.64], !P4 ;  /* 0x4bc00000d6f17fae */ /* 0x0009e8000e121848 */
[----:B------:R4:W-:Y:S01]  /*11370*/  LDGSTS.E [R241+0x4be00], [R212.64], !P4 ;  /* 0x4be00000d4f17fae */ /* 0x0009e2000e121848 */
[----:B-1----:R-:W-:-:S04]  /*11380*/  IMAD.WIDE R218, R2, 0x4, R236 ;  /* 0x0000000402da7825 */ /* 0x002fc800078e02ec */
[C---:B------:R-:W-:Y:S01]  /*11390*/  IMAD.WIDE R216, R2.reuse, 0x4, R238 ;  /* 0x0000000402d87825 */ /* 0x040fe200078e02ee */
[----:B------:R3:W-:Y:S03]  /*113a0*/  STL.64 [R1+0x890], R218 ;  /* 0x000890da01007387 */ /* 0x0007e60000100a00 */
[C---:B----4-:R-:W-:Y:S01]  /*113b0*/  IMAD.WIDE R214, R2.reuse, 0x4, R242 ;  /* 0x0000000402d67825 */ /* 0x050fe200078e02f2 */
[----:B------:R-:W4:Y:S03]  /*113c0*/  LDL.LU.64 R224, [R1+0x3b8] ;  /* 0x0003b80001e07983 */ /* 0x000f260000300a00 */
[----:B------:R-:W-:Y:S01]  /*113d0*/  IMAD.WIDE R212, R2, 0x4, R244 ;  /* 0x0000000402d47825 */ /* 0x000fe200078e02f4 */
[----:B------:R1:W-:Y:S04]  /*113e0*/  STL.64 [R1+0x888], R216 ;  /* 0x000888d801007387 */ /* 0x0003e80000100a00 */
[----:B------:R-:W4:Y:S04]  /*113f0*/  LDL.LU.64 R228, [R1+0x3b0] ;  /* 0x0003b00001e47983 */ /* 0x000f280000300a00 */
[----:B------:R1:W-:Y:S01]  /*11400*/  STL.64 [R1+0x880], R214 ;  /* 0x000880d601007387 */ /* 0x0003e20000100a00 */
[----:B------:R-:W-:-:S03]  /*11410*/  ISETP.GE.U32.AND P2, PT, R210, 0x7fffff25, PT ;  /* 0x7fffff25d200780c */ /* 0x000fc60003f46070 */
[----:B------:R-:W4:Y:S04]  /*11420*/  LDL.LU.64 R236, [R1+0x3a0] ;  /* 0x0003a00001ec7983 */ /* 0x000f280000300a00 */
[----:B------:R2:W-:Y:S04]  /*11430*/  STL.64 [R1+0x878], R212 ;  /* 0x000878d401007387 */ /* 0x0005e80000100a00 */
[----:B------:R-:W4:Y:S04]  /*11440*/  LDL.LU.64 R238, [R1+0x398] ;  /* 0x0003980001ee7983 */ /* 0x000f280000300a00 */
[----:B------:R-:W4:Y:S04]  /*11450*/  LDL.LU.64 R242, [R1+0x388] ;  /* 0x0003880001f27983 */ /* 0x000f280000300a00 */
[----:B------:R-:W4:Y:S01]  /*11460*/  LDL.LU.64 R244, [R1+0x380] ;  /* 0x0003800001f47983 */ /* 0x000f220000300a00 */
[----:B------:R-:W-:-:S03]  /*11470*/  IADD3 R210, R252, -0xa0, RZ ;  /* 0xffffff60fcd27810 */ /* 0x000fc60007ffe0ff */
[----:B------:R3:W-:Y:S01]  /*11480*/  LDGSTS.E [R241+0x4d800], [R218.64], !P2 ;  /* 0x4d800000daf17fae */ /* 0x0007e2000d121848 */
[----:B------:R-:W-:-:S03]  /*11490*/  ISETP.GE.U32.AND P0, PT, R210, 0x7fffff21, PT ;  /* 0x7fffff21d200780c */ /* 0x000fc60003f06070 */
[----:B------:R1:W-:Y:S04]  /*114a0*/  LDGSTS.E [R241+0x4da00], [R216.64], !P2 ;  /* 0x4da00000d8f17fae */ /* 0x0003e8000d121848 */
[----:B------:R1:W-:Y:S04]  /*114b0*/  LDGSTS.E [R241+0x4dc00], [R214.64], !P2 ;  /* 0x4dc00000d6f17fae */ /* 0x0003e8000d121848 */
[----:B------:R2:W-:Y:S01]  /*114c0*/  LDGSTS.E [R241+0x4de00], [R212.64], !P2 ;  /* 0x4de00000d4f17fae */ /* 0x0005e2000d121848 */
[----:B---3--:R-:W-:-:S04]  /*114d0*/  IMAD.WIDE R218, R2, 0x4, R222 ;  /* 0x0000000402da7825 */ /* 0x008fc800078e02de */
[C---:B-1----:R-:W-:Y:S01]  /*114e0*/  IMAD.WIDE R216, R2.reuse, 0x4, R226 ;  /* 0x0000000402d87825 */ /* 0x042fe200078e02e2 */
[----:B------:R1:W-:Y:S03]  /*114f0*/  STL.64 [R1+0x870], R218 ;  /* 0x000870da01007387 */ /* 0x0003e60000100a00 */
[----:B------:R-:W-:Y:S01]  /*11500*/  IMAD.WIDE R214, R2, 0x4, R230 ;  /* 0x0000000402d67825 */ /* 0x000fe200078e02e6 */
[----:B------:R-:W-:Y:S04]  /*11510*/  STL.64 [R1+0x868], R216 ;  /* 0x000868d801007387 */ /* 0x000fe80000100a00 */
[----:B------:R3:W-:Y:S04]  /*11520*/  STL.64 [R1+0x860], R214 ;  /* 0x000860d601007387 */ /* 0x0007e80000100a00 */
[----:B------:R1:W-:Y:S01]  /*11530*/  LDGSTS.E [R241+0x4f800], [R218.64], !P0 ;  /* 0x4f800000daf17fae */ /* 0x0003e2000c121848 */
[----:B------:R-:W-:-:S03]  /*11540*/  IADD3 R210, R252, -0xa4, RZ ;  /* 0xffffff5cfcd27810 */ /* 0x000fc60007ffe0ff */
[----:B------:R1:W-:Y:S04]  /*11550*/  LDGSTS.E [R241+0x4fa00], [R216.64], !P0 ;  /* 0x4fa00000d8f17fae */ /* 0x0003e8000c121848 */
[----:B------:R3:W-:Y:S01]  /*11560*/  LDGSTS.E [R241+0x4fc00], [R214.64], !P0 ;  /* 0x4fc00000d6f17fae */ /* 0x0007e2000c121848 */
[----:B--2---:R-:W-:-:S05]  /*11570*/  IMAD.WIDE R212, R2, 0x4, R234 ;  /* 0x0000000402d47825 */ /* 0x004fca00078e02ea */
[----:B------:R3:W-:Y:S04]  /*11580*/  STL.64 [R1+0x858], R212 ;  /* 0x000858d401007387 */ /* 0x0007e80000100a00 */
[----:B------:R-:W2:Y:S04]  /*11590*/  LDL.LU.64 R234, [R1+0x370] ;  /* 0x0003700001ea7983 */ /* 0x000ea80000300a00 */
[----:B------:R-:W2:Y:S01]  /*115a0*/  LDL.LU.64 R230, [R1+0x368] ;  /* 0x0003680001e67983 */ /* 0x000ea20000300a00 */
[----:B------:R-:W-:-:S03]  /*115b0*/  IMAD.WIDE R226, R2, 0x4, R232 ;  /* 0x0000000402e27825 */ /* 0x000fc600078e02e8 */
[----:B------:R3:W-:Y:S01]  /*115c0*/  LDGSTS.E [R241+0x4fe00], [R212.64], !P0 ;  /* 0x4fe00000d4f17fae */ /* 0x0007e2000c121848 */
[----:B-1----:R-:W-:-:S03]  /*115d0*/  IMAD.WIDE R218, R2, 0x4, R250 ;  /* 0x0000000402da7825 */ /* 0x002fc600078e02fa */
[----:B------:R-:W2:Y:S04]  /*115e0*/  LDL.LU.64 R232, [R1+0x360] ;  /* 0x0003600001e87983 */ /* 0x000ea80000300a00 */
[----:B------:R-:W-:Y:S04]  /*115f0*/  STL.64 [R1+0x850], R226 ;  /* 0x000850e201007387 */ /* 0x000fe80000100a00 */
[----:B------:R-:W2:Y:S01]  /*11600*/  LDL.LU.64 R250, [R1+0x358] ;  /* 0x0003580001fa7983 */ /* 0x000ea20000300a00 */
[----:B------:R-:W-:-:S03]  /*11610*/  ISETP.GE.U32.AND P3, PT, R210, 0x7fffff1d, PT ;  /* 0x7fffff1dd200780c */ /* 0x000fc60003f66070 */
[----:B------:R-:W-:Y:S01]  /*11620*/  STL.64 [R1+0xb80], R218 ;  /* 0x000b80da01007387 */ /* 0x000fe20000100a00 */
[----:B------:R-:W-:-:S04]  /*11630*/  IADD3 R210, R252, -0xa8, RZ ;  /* 0xffffff58fcd27810 */ /* 0x000fc80007ffe0ff */
[----:B------:R-:W-:Y:S02]  /*11640*/  ISETP.GE.U32.AND P6, PT, R210, 0x7fffff19, PT ;  /* 0x7fffff19d200780c */ /* 0x000fe40003fc6070 */
[----:B------:R-:W-:-:S03]  /*11650*/  IADD3 R210, R252, -0xac, RZ ;  /* 0xffffff54fcd27810 */ /* 0x000fc60007ffe0ff */
[----:B------:R2:W-:Y:S01]  /*11660*/  LDGSTS.E [R241+0x51800], [R226.64], !P3 ;  /* 0x51800000e2f17fae */ /* 0x0005e2000d921848 */
[----:B----4-:R-:W-:-:S04]  /*11670*/  IMAD.WIDE R224, R2, 0x4, R224 ;  /* 0x0000000402e07825 */ /* 0x010fc800078e02e0 */
[C---:B------:R-:W-:Y:S01]  /*11680*/  IMAD.WIDE R222, R2.reuse, 0x4, R228 ;  /* 0x0000000402de7825 */ /* 0x040fe200078e02e4 */
[----:B------:R-:W-:Y:S03]  /*11690*/  STL.64 [R1+0x798], R224 ;  /* 0x000798e001007387 */ /* 0x000fe60000100a00 */
[C---:B------:R-:W-:Y:S01]  /*116a0*/  IMAD.WIDE R220, R2.reuse, 0x4, R236 ;  /* 0x0000000402dc7825 */ /* 0x040fe200078e02ec */
[----:B------:R-:W-:Y:S03]  /*116b0*/  STL.64 [R1+0x790], R222 ;  /* 0x000790de01007387 */ /* 0x000fe60000100a00 */
[C---:B---3--:R-:W-:Y:S01]  /*116c0*/  IMAD.WIDE R214, R2.reuse, 0x4, R238 ;  /* 0x0000000402d67825 */ /* 0x048fe200078e02ee */
[----:B------:R-:W-:Y:S03]  /*116d0*/  STL.64 [R1+0x788], R220 ;  /* 0x000788dc01007387 */ /* 0x000fe60000100a00 */
[C---:B------:R-:W-:Y:S01]  /*116e0*/  IMAD.WIDE R216, R2.reuse, 0x4, R242 ;  /* 0x0000000402d87825 */ /* 0x040fe200078e02f2 */
[----:B------:R1:W-:Y:S03]  /*116f0*/  STL.64 [R1+0x848], R214 ;  /* 0x000848d601007387 */ /* 0x0003e60000100a00 */
[----:B------:R-:W-:Y:S01]  /*11700*/  IMAD.WIDE R212, R2, 0x4, R244 ;  /* 0x0000000402d47825 */ /* 0x000fe200078e02f4 */
[----:B------:R3:W-:Y:S04]  /*11710*/  STL.64 [R1+0x840], R216 ;  /* 0x000840d801007387 */ /* 0x0007e80000100a00 */
[----:B------:R4:W-:Y:S04]  /*11720*/  STL.64 [R1+0x838], R212 ;  /* 0x000838d401007387 */ /* 0x0009e80000100a00 */
[----:B------:R-:W2:Y:S04]  /*11730*/  LDL.LU.64 R236, [R1+0x350] ;  /* 0x0003500001ec7983 */ /* 0x000ea80000300a00 */
[----:B------:R-:W2:Y:S04]  /*11740*/  LDL.LU.64 R238, [R1+0x348] ;  /* 0x0003480001ee7983 */ /* 0x000ea80000300a00 */
[----:B------:R-:W2:Y:S01]  /*11750*/  LDL.LU.64 R242, [R1+0x340] ;  /* 0x0003400001f27983 */ /* 0x000ea20000300a00 */
[----:B------:R-:W-:-:S03]  /*11760*/  ISETP.GE.U32.AND P5, PT, R210, 0x7fffff15, PT ;  /* 0x7fffff15d200780c */ /* 0x000fc60003fa6070 */
[----:B------:R1:W-:Y:S04]  /*11770*/  LDGSTS.E [R241+0x51a00], [R224.64], !P3 ;  /* 0x51a00000e0f17fae */ /* 0x0003e8000d921848 */
[----:B------:R1:W-:Y:S04]  /*11780*/  LDGSTS.E [R241+0x51c00], [R222.64], !P3 ;  /* 0x51c00000def17fae */ /* 0x0003e8000d921848 */
[----:B------:R1:W-:Y:S04]  /*11790*/  LDGSTS.E [R241+0x51e00], [R220.64], !P3 ;  /* 0x51e00000dcf17fae */ /* 0x0003e8000d921848 */
[----:B------:R1:W-:Y:S04]  /*117a0*/  LDGSTS.E [R241+0x53800], [R218.64], !P6 ;  /* 0x53800000daf17fae */ /* 0x0003e8000f121848 */
[----:B------:R1:W-:Y:S04]  /*117b0*/  LDGSTS.E [R241+0x53a00], [R214.64], !P6 ;  /* 0x53a00000d6f17fae */ /* 0x0003e8000f121848 */
[----:B------:R3:W-:Y:S04]  /*117c0*/  LDGSTS.E [R241+0x53c00], [R216.64], !P6 ;  /* 0x53c00000d8f17fae */ /* 0x0007e8000f121848 */
[----:B------:R4:W-:Y:S04]  /*117d0*/  LDGSTS.E [R241+0x53e00], [R212.64], !P6 ;  /* 0x53e00000d4f17fae */ /* 0x0009e8000f121848 */
[----:B-1----:R-:W2:Y:S04]  /*117e0*/  LDL.LU.64 R214, [R1+0x338] ;  /* 0x0003380001d67983 */ /* 0x002ea80000300a00 */
[----:B------:R-:W2:Y:S04]  /*117f0*/  LDL.LU.64 R220, [R1+0x330] ;  /* 0x0003300001dc7983 */ /* 0x000ea80000300a00 */
[----:B------:R-:W2:Y:S04]  /*11800*/  LDL.LU.64 R222, [R1+0x328] ;  /* 0x0003280001de7983 */ /* 0x000ea80000300a00 */
[----:B------:R-:W2:Y:S02]  /*11810*/  LDL.LU.64 R224, [R1+0x320] ;  /* 0x0003200001e07983 */ /* 0x000ea40000300a00 */
[----:B--2---:R-:W-:-:S04]  /*11820*/  IMAD.WIDE R226, R2, 0x4, R234 ;  /* 0x0000000402e27825 */ /* 0x004fc800078e02ea */
[C---:B------:R-:W-:Y:S01]  /*11830*/  IMAD.WIDE R218, R2.reuse, 0x4, R230 ;  /* 0x0000000402da7825 */ /* 0x040fe200078e02e6 */
[----:B------:R1:W-:Y:S04]  /*11840*/  STL.64 [R1+0x830], R226 ;  /* 0x000830e201007387 */ /* 0x0003e80000100a00 */
[----:B------:R-:W2:Y:S04]  /*11850*/  LDL.LU.64 R234, [R1+0x318] ;  /* 0x0003180001ea7983 */ /* 0x000ea80000300a00 */
[----:B------:R1:W-:Y:S01]  /*11860*/  STL.64 [R1+0x828], R218 ;  /* 0x000828da01007387 */ /* 0x0003e20000100a00 */
[----:B---3--:R-:W-:-:S03]  /*11870*/  IMAD.WIDE R216, R2, 0x4, R232 ;  /* 0x0000000402d87825 */ /* 0x008fc600078e02e8 */
[----:B------:R1:W-:Y:S01]  /*11880*/  LDGSTS.E [R241+0x55800], [R226.64], !P5 ;  /* 0x55800000e2f17fae */ /* 0x0003e2000e921848 */
[----:B----4-:R-:W-:-:S03]  /*11890*/  IMAD.WIDE R212, R2, 0x4, R250 ;  /* 0x0000000402d47825 */ /* 0x010fc600078e02fa */
[----:B------:R3:W-:Y:S04]  /*118a0*/  STL.64 [R1+0x820], R216 ;  /* 0x000820d801007387 */ /* 0x0007e80000100a00 */
[----:B------:R-:W-:Y:S04]  /*118b0*/  STL.64 [R1+0x818], R212 ;  /* 0x000818d401007387 */ /* 0x000fe80000100a00 */
[----:B-1----:R-:W4:Y:S04]  /*118c0*/  LDL.LU.64 R226, [R1+0x310] ;  /* 0x0003100001e27983 */ /* 0x002f280000300a00 */
[----:B------:R-:W4:Y:S04]  /*118d0*/  LDL.LU.64 R232, [R1+0x308] ;  /* 0x0003080001e87983 */ /* 0x000f280000300a00 */
[----:B------:R-:W4:Y:S04]  /*118e0*/  LDL.LU.64 R250, [R1+0x580] ;  /* 0x0005800001fa7983 */ /* 0x000f280000300a00 */
[----:B------:R-:W1:Y:S01]  /*118f0*/  S2R R245, SR_TID.X ;  /* 0x0000000000f57919 */ /* 0x000e620000002100 */
[----:B------:R-:W-:-:S03]  /*11900*/  IADD3 R210, R252, -0xb0, RZ ;  /* 0xffffff50fcd27810 */ /* 0x000fc60007ffe0ff */
[----:B------:R1:W-:Y:S01]  /*11910*/  LDGSTS.E [R241+0x55a00], [R218.64], !P5 ;  /* 0x55a00000daf17fae */ /* 0x0003e2000e921848 */
[----:B------:R-:W-:Y:S02]  /*11920*/  ISETP.GE.U32.AND P1, PT, R210, 0x7fffff11, PT ;  /* 0x7fffff11d200780c */ /* 0x000fe40003f26070 */
[----:B------:R-:W-:Y:S01]  /*11930*/  IADD3 R210, R252, -0xb4, RZ ;  /* 0xffffff4cfcd27810 */ /* 0x000fe20007ffe0ff */
[----:B------:R3:W-:Y:S03]  /*11940*/  LDGSTS.E [R241+0x55c00], [R216.64], !P5 ;  /* 0x55c00000d8f17fae */ /* 0x0007e6000e921848 */
[----:B------:R-:W-:Y:S01]  /*11950*/  ISETP.GE.U32.AND P4, PT, R210, 0x7fffff0d, PT ;  /* 0x7fffff0dd200780c */ /* 0x000fe20003f86070 */
[----:B------:R1:W-:Y:S01]  /*11960*/  LDGSTS.E [R241+0x55e00], [R212.64], !P5 ;  /* 0x55e00000d4f17fae */ /* 0x0003e2000e921848 */
[----:B------:R-:W-:-:S03]  /*11970*/  IADD3 R210, R252, -0xb8, RZ ;  /* 0xffffff48fcd27810 */ /* 0x000fc60007ffe0ff */
[----:B------:R-:W4:Y:S01]  /*11980*/  LDL.LU.64 R228, [R1+0x578] ;  /* 0x0005780001e47983 */ /* 0x000f220000300a00 */
[----:B------:R-:W-:Y:S02]  /*11990*/  ISETP.GE.U32.AND P2, PT, R210, 0x7fffff09, PT ;  /* 0x7fffff09d200780c */ /* 0x000fe40003f46070 */
[----:B------:R-:W-:Y:S01]  /*119a0*/  IADD3 R210, R252, -0xbc, RZ ;  /* 0xffffff44fcd27810 */ /* 0x000fe20007ffe0ff */
[----:B------:R-:W4:Y:S03]  /*119b0*/  LDL.LU.64 R230, [R1+0x570] ;  /* 0x0005700001e67983 */ /* 0x000f260000300a00 */
[----:B------:R-:W-:Y:S02]  /*119c0*/  ISETP.GE.U32.AND P0, PT, R210, 0x7fffff05, PT ;  /* 0x7fffff05d200780c */ /* 0x000fe40003f06070 */
[----:B------:R-:W-:Y:S02]  /*119d0*/  IADD3 R210, R252, -0xc0, RZ ;  /* 0xffffff40fcd27810 */ /* 0x000fe40007ffe0ff */
[----:B-1----:R-:W-:-:S02]  /*119e0*/  LOP3.LUT R244, R245, 0x3f, RZ, 0xc0, !PT ;  /* 0x0000003ff5f47812 */ /* 0x002fc400078ec0ff */
[----:B------:R-:W-:Y:S02]  /*119f0*/  ISETP.GE.U32.AND P3, PT, R210, 0x7fffff01, PT ;  /* 0x7fffff01d200780c */ /* 0x000fe40003f66070 */
[----:B------:R-:W-:Y:S02]  /*11a00*/  ISETP.GE.AND P6, PT, R244, R210, PT ;  /* 0x000000d2f400720c */ /* 0x000fe40003fc6270 */
[----:B------:R-:W-:-:S04]  /*11a10*/  IADD3 R210, R252, -0xc1, RZ ;  /* 0xffffff3ffcd27810 */ /* 0x000fc80007ffe0ff */
[----:B------:R-:W-:Y:S01]  /*11a20*/  ISETP.GE.U32.AND P5, PT, R210, 0x7fffff00, PT ;  /* 0x7fffff00d200780c */ /* 0x000fe20003fa6070 */
[C---:B------:R-:W-:Y:S02]  /*11a30*/  IMAD.WIDE R210, R2.reuse, 0x4, R236 ;  /* 0x0000000402d27825 */ /* 0x040fe400078e02ec */
[----:B------:R-:W4:Y:S02]  /*11a40*/  LDL.LU.64 R236, [R1+0x300] ;  /* 0x0003000001ec7983 */ /* 0x000f240000300a00 */
[C---:B------:R-:W-:Y:S02]  /*11a50*/  IMAD.WIDE R218, R2.reuse, 0x4, R238 ;  /* 0x0000000402da7825 */ /* 0x040fe400078e02ee */
[----:B------:R1:W-:Y:S02]  /*11a60*/  STL.64 [R1+0x810], R210 ;  /* 0x000810d201007387 */ /* 0x0003e40000100a00 */
[C---:B---3--:R-:W-:Y:S02]  /*11a70*/  IMAD.WIDE R216, R2.reuse, 0x4, R242 ;  /* 0x0000000402d87825 */ /* 0x048fe400078e02f2 */
[----:B------:R3:W-:Y:S04]  /*11a80*/  STL.64 [R1+0x808], R218 ;  /* 0x000808da01007387 */ /* 0x0007e80000100a00 */
[----:B------:R-:W4:Y:S04]  /*11a90*/  LDL.LU.64 R238, [R1+0x2f8] ;  /* 0x0002f80001ee7983 */ /* 0x000f280000300a00 */
[----:B------:R-:W4:Y:S04]  /*11aa0*/  LDL.LU.64 R242, [R1+0x2f0] ;  /* 0x0002f00001f27983 */ /* 0x000f280000300a00 */
[----:B------:R1:W-:Y:S04]  /*11ab0*/  LDGSTS.E [R241+0x57800], [R210.64], !P1 ;  /* 0x57800000d2f17fae */ /* 0x0003e8000c921848 */
[----:B------:R3:W-:Y:S04]  /*11ac0*/  STL.64 [R1+0x800], R216 ;  /* 0x000800d801007387 */ /* 0x0007e80000100a00 */
[----:B------:R3:W-:Y:S04]  /*11ad0*/  LDGSTS.E [R241+0x57a00], [R218.64], !P1 ;  /* 0x57a00000daf17fae */ /* 0x0007e8000c921848 */
[----:B-1----:R1:W5:Y:S04]  /*11ae0*/  LDL.LU.64 R210, [R1+0x1410] ;  /* 0x0014100001d27983 */ /* 0x0023680000300a00 */
[----:B------:R1:W-:Y:S01]  /*11af0*/  LDGSTS.E [R241+0x57c00], [R216.64], !P1 ;  /* 0x57c00000d8f17fae */ /* 0x0003e2000c921848 */
[----:B------:R-:W-:-:S04]  /*11b00*/  IMAD.WIDE R214, R2, 0x4, R214 ;  /* 0x0000000402d67825 */ /* 0x000fc800078e02d6 */
[C---:B------:R-:W-:Y:S01]  /*11b10*/  IMAD.WIDE R220, R2.reuse, 0x4, R220 ;  /* 0x0000000402dc7825 */ /* 0x040fe200078e02dc */
[----:B------:R2:W-:Y:S03]  /*11b20*/  STL.64 [R1+0x7f8], R214 ;  /* 0x0007f8d601007387 */ /* 0x0005e60000100a00 */
[C---:B---3--:R-:W-:Y:S01]  /*11b30*/  IMAD.WIDE R218, R2.reuse, 0x4, R222 ;  /* 0x0000000402da7825 */ /* 0x048fe200078e02de */
[----:B------:R2:W-:Y:S03]  /*11b40*/  LDGSTS.E [R241+0x57e00], [R214.64], !P1 ;  /* 0x57e00000d6f17fae */ /* 0x0005e6000c921848 */
[C---:B-1----:R-:W-:Y:S01]  /*11b50*/  IMAD.WIDE R216, R2.reuse, 0x4, R224 ;  /* 0x0000000402d87825 */ /* 0x042fe200078e02e0 */
[----:B------:R-:W-:Y:S04]  /*11b60*/  STL.64 [R1+0x7f0], R220 ;  /* 0x0007f0dc01007387 */ /* 0x000fe80000100a00 */
[----:B------:R1:W-:Y:S04]  /*11b70*/  LDGSTS.E [R241+0x59800], [R220.64], !P4 ;  /* 0x59800000dcf17fae */ /* 0x0003e8000e121848 */
[----:B------:R-:W-:Y:S04]  /*11b80*/  STL.64 [R1+0x7e8], R218 ;  /* 0x0007e8da01007387 */ /* 0x000fe80000100a00 */
[----:B------:R3:W-:Y:S04]  /*11b90*/  LDGSTS.E [R241+0x59a00], [R218.64], !P4 ;  /* 0x59a00000daf17fae */ /* 0x0007e8000e121848 */
[----:B------:R-:W-:Y:S04]  /*11ba0*/  STL.64 [R1+0x7e0], R216 ;  /* 0x0007e0d801007387 */ /* 0x000fe80000100a00 */
[----:B------:R1:W-:Y:S01]  /*11bb0*/  LDGSTS.E [R241+0x59c00], [R216.64], !P4 ;  /* 0x59c00000d8f17fae */ /* 0x0003e2000e121848 */
[----:B--2---:R-:W-:-:S05]  /*11bc0*/  IMAD.WIDE R214, R2, 0x4, R234 ;  /* 0x0000000402d67825 */ /* 0x004fca00078e02ea */
[----:B------:R4:W-:Y:S04]  /*11bd0*/  STL.64 [R1+0x7d8], R214 ;  /* 0x0007d8d601007387 */ /* 0x0009e80000100a00 */
[----:B------:R4:W-:Y:S02]  /*11be0*/  LDGSTS.E [R241+0x59e00], [R214.64], !P4 ;  /* 0x59e00000d6f17fae */ /* 0x0009e4000e121848 */
[----:B----4-:R-:W-:Y:S02]  /*11bf0*/  IMAD.WIDE R214, R2, 0x4, R250 ;  /* 0x0000000402d67825 */ /* 0x010fe400078e02fa */
[----:B------:R-:W2:Y:S01]  /*11c00*/  LDL.LU.64 R250, [R1+0x2e8] ;  /* 0x0002e80001fa7983 */ /* 0x000ea20000300a00 */
[----:B------:R-:W-:-:S04]  /*11c10*/  IADD3 R212, R252, -0xc5, RZ ;  /* 0xffffff3bfcd47810 */ /* 0x000fc80007ffe0ff */
[----:B------:R-:W-:Y:S02]  /*11c20*/  ISETP.GE.U32.AND P1, PT, R212, 0x7ffffefc, PT ;  /* 0x7ffffefcd400780c */ /* 0x000fe40003f26070 */
[----:B------:R-:W-:Y:S01]  /*11c30*/  IADD3 R212, R252, -0xc9, RZ ;  /* 0xffffff37fcd47810 */ /* 0x000fe20007ffe0ff */
[----:B------:R-:W-:-:S03]  /*11c40*/  IMAD.WIDE R232, R2, 0x4, R232 ;  /* 0x0000000402e87825 */ /* 0x000fc600078e02e8 */
[----:B------:R-:W-:Y:S01]  /*11c50*/  ISETP.GE.U32.AND P4, PT, R212, 0x7ffffef8, PT ;  /* 0x7ffffef8d400780c */ /* 0x000fe20003f86070 */
[----:B------:R-:W-:-:S04]  /*11c60*/  IMAD.WIDE R212, R2, 0x4, R226 ;  /* 0x0000000402d47825 */ /* 0x000fc800078e02e2 */
[C---:B------:R-:W-:Y:S01]  /*11c70*/  IMAD.WIDE R224, R2.reuse, 0x4, R228 ;  /* 0x0000000402e07825 */ /* 0x040fe200078e02e4 */
[----:B------:R4:W-:Y:S03]  /*11c80*/  STL.64 [R1+0x7d0], R212 ;  /* 0x0007d0d401007387 */ /* 0x0009e60000100a00 */
[C---:B---3--:R-:W-:Y:S01]  /*11c90*/  IMAD.WIDE R218, R2.reuse, 0x4, R230 ;  /* 0x0000000402da7825 */ /* 0x048fe200078e02e6 */
[----:B------:R-:W-:Y:S04]  /*11ca0*/  STL.64 [R1+0x7c8], R232 ;  /* 0x0007c8e801007387 */ /* 0x000fe80000100a00 */
[----:B------:R3:W-:Y:S04]  /*11cb0*/  STL.64 [R1+0x8c8], R214 ;  /* 0x0008c8d601007387 */ /* 0x0007e80000100a00 */
[----:B------:R-:W-:Y:S04]  /*11cc0*/  STL.64 [R1+0x8d8], R224 ;  /* 0x0008d8e001007387 */ /* 0x000fe80000100a00 */
[----:B------:R1:W-:Y:S04]  /*11cd0*/  STL.64 [R1+0xb78], R218 ;  /* 0x000b78da01007387 */ /* 0x0003e80000100a00 */
[----:B------:R-:W2:Y:S04]  /*11ce0*/  LDL.LU.64 R230, [R1+0x2c0] ;  /* 0x0002c00001e67983 */ /* 0x000ea80000300a00 */
[----:B------:R4:W-:Y:S04]  /*11cf0*/  LDGSTS.E [R241+0x5b800], [R212.64], !P2 ;  /* 0x5b800000d4f17fae */ /* 0x0009e8000d121848 */
[----:B------:R3:W-:Y:S04]  /*11d00*/  LDGSTS.E [R241+0x5ba00], [R214.64], !P2 ;  /* 0x5ba00000d6f17fae */ /* 0x0007e8000d121848 */
[----:B------:R1:W-:Y:S04]  /*11d10*/  LDGSTS.E [R241+0x5bc00], [R224.64], !P2 ;  /* 0x5bc00000e0f17fae */ /* 0x0003e8000d121848 */
[----:B------:R1:W-:Y:S01]  /*11d20*/  LDGSTS.E [R241+0x5be00], [R218.64], !P2 ;  /* 0x5be00000daf17fae */ /* 0x0003e2000d121848 */
[----:B------:R-:W-:Y:S01]  /*11d30*/  IMAD.WIDE R228, R2, 0x4, R236 ;  /* 0x0000000402e47825 */ /* 0x000fe200078e02ec */
[----:B------:R-:W-:-:S02]  /*11d40*/  IADD3 R234, R252, -0xcd, RZ ;  /* 0xffffff33fcea7810 */ /* 0x000fc40007ffe0ff */
[----:B------:R1:W-:Y:S04]  /*11d50*/  LDGSTS.E [R241+0x5d800], [R232.64], !P0 ;  /* 0x5d800000e8f17fae */ /* 0x0003e8000c121848 */
[----:B------:R2:W-:Y:S01]  /*11d60*/  STL.64 [R1+0xb70], R228 ;  /* 0x000b70e401007387 */ /* 0x0005e20000100a00 */
[----:B------:R-:W-:-:S04]  /*11d70*/  IMAD.WIDE R226, R2, 0x4, R238 ;  /* 0x0000000402e27825 */ /* 0x000fc800078e02ee */
[----:B-1----:R-:W-:Y:S01]  /*11d80*/  IMAD.WIDE R220, R2, 0x4, R242 ;  /* 0x0000000402dc7825 */ /* 0x002fe200078e02f2 */
[----:B------:R1:W-:Y:S04]  /*11d90*/  STL.64 [R1+0xb68], R226 ;  /* 0x000b68e201007387 */ /* 0x0003e80000100a00 */
[----:B------:R-:W2:Y:S04]  /*11da0*/  LDL.LU.64 R222, [R1+0x2b8] ;  /* 0x0002b80001de7983 */ /* 0x000ea80000300a00 */
[----:B------:R1:W-:Y:S04]  /*11db0*/  STL.64 [R1+0xb60], R220 ;  /* 0x000b60dc01007387 */ /* 0x0003e80000100a00 */
[----:B----4-:R-:W4:Y:S04]  /*11dc0*/  LDL.LU.64 R212, [R1+0x2e0] ;  /* 0x0002e00001d47983 */ /* 0x010f280000300a00 */
[----:B---3--:R-:W3:Y:S04]  /*11dd0*/  LDL.LU.64 R214, [R1+0x2d8] ;  /* 0x0002d80001d67983 */ /* 0x008ee80000300a00 */
[----:B------:R-:W3:Y:S04]  /*11de0*/  LDL.LU.64 R216, [R1+0x2d0] ;  /* 0x0002d00001d87983 */ /* 0x000ee80000300a00 */
[----:B------:R-:W3:Y:S04]  /*11df0*/  LDL.LU.64 R218, [R1+0x2c8] ;  /* 0x0002c80001da7983 */ /* 0x000ee80000300a00 */
[----:B------:R-:W3:Y:S01]  /*11e00*/  LDL.LU.64 R224, [R1+0x2b0] ;  /* 0x0002b00001e07983 */ /* 0x000ee20000300a00 */
[----:B------:R-:W-:-:S03]  /*11e10*/  ISETP.GE.U32.AND P2, PT, R234, 0x7ffffef4, PT ;  /* 0x7ffffef4ea00780c */ /* 0x000fc60003f46070 */
[----:B------:R1:W-:Y:S04]  /*11e20*/  LDGSTS.E [R241+0x5da00], [R228.64], !P0 ;  /* 0x5da00000e4f17fae */ /* 0x0003e8000c121848 */
[----:B------:R1:W-:Y:S04]  /*11e30*/  LDGSTS.E [R241+0x5dc00], [R226.64], !P0 ;  /* 0x5dc00000e2f17fae */ /* 0x0003e8000c121848 */
[----:B------:R-:W1:Y:S01]  /*11e40*/  S2R R243, SR_TID.X ;  /* 0x0000000000f37919 */ /* 0x000e620000002100 */
[----:B------:R-:W-:-:S03]  /*11e50*/  SHF.R.S32.HI R242, RZ, 0x6, R245 ;  /* 0x00000006fff27819 */ /* 0x000fc600000114f5 */
[----:B------:R1:W-:Y:S01]  /*11e60*/  LDGSTS.E [R241+0x5de00], [R220.64], !P0 ;  /* 0x5de00000dcf17fae */ /* 0x0003e2000c121848 */
[----:B--2---:R-:W-:-:S03]  /*11e70*/  IMAD.WIDE R234, R3, 0x4, R250 ;  /* 0x0000000403ea7825 */ /* 0x004fc600078e02fa */
[----:B------:R-:W2:Y:S04]  /*11e80*/  LDL.LU.64 R250, [R1+0x2a8] ;  /* 0x0002a80001fa7983 */ /* 0x000ea80000300a00 */
[----:B------:R-:W2:Y:S04]  /*11e90*/  LDL.LU.64 R238, [R1+0x2a0] ;  /* 0x0002a00001ee7983 */ /* 0x000ea80000300a00 */
[----:B------:R-:W2:Y:S04]  /*11ea0*/  LDL.LU.64 R236, [R1+0x298] ;  /* 0x0002980001ec7983 */ /* 0x000ea80000300a00 */
[----:B------:R-:W-:Y:S04]  /*11eb0*/  STL.64 [R1+0xb98], R234 ;  /* 0x000b98ea01007387 */ /* 0x000fe80000100a00 */
[----:B-1----:R-:W2:Y:S04]  /*11ec0*/  LDL.LU.64 R228, [R1+0x290] ;  /* 0x0002900001e47983 */ /* 0x002ea80000300a00 */
[----:B------:R-:W2:Y:S01]  /*11ed0*/  LDL.LU.64 R226, [R1+0x288] ;  /* 0x0002880001e27983 */ /* 0x000ea20000300a00 */
[----:B------:R-:W-:-:S02]  /*11ee0*/  LOP3.LUT R243, R243, 0x3f, RZ, 0xc0, !PT ;  /* 0x0000003ff3f37812 */ /* 0x000fc400078ec0ff */
[----:B------:R-:W-:Y:S02]  /*11ef0*/  SGXT R242, R242, 0x1 ;  /* 0x00000001f2f2781a */ /* 0x000fe40000000200 */
[----:B------:R-:W-:Y:S01]  /*11f00*/  ISETP.NE.U32.AND P0, PT, R0, RZ, PT ;  /* 0x000000ff0000720c */ /* 0x000fe20003f05070 */
[----:B------:R-:W-:-:S05]  /*11f10*/  IMAD.SHL.U32 R243, R243, 0x4, RZ ;  /* 0x00000004f3f37824 */ /* 0x000fca00078e00ff */
[----:B------:R-:W-:Y:S01]  /*11f20*/  LOP3.LUT R245, R243, 0x110, R242, 0x78, !PT ;  /* 0x00000110f3f57812 */ /* 0x000fe200078e78f2 */
[----:B------:R-:W-:-:S03]  /*11f30*/  IMAD.WIDE R230, R3, 0x4, R230 ;  /* 0x0000000403e67825 */ /* 0x000fc600078e02e6 */
[C---:B------:R-:W-:Y:S02]  /*11f40*/  IADD3 R232, R245.reuse, 0x100000, RZ ;  /* 0x00100000f5e87810 */ /* 0x040fe40007ffe0ff */
[----:B------:R-:W-:Y:S01]  /*11f50*/  STL.64 [R1+0xb90], R230 ;  /* 0x000b90e601007387 */ /* 0x000fe20000100a00 */
[C---:B------:R-:W-:Y:S02]  /*11f60*/  IADD3 R221, R245.reuse, 0x100000, RZ ;  /* 0x00100000f5dd7810 */ /* 0x040fe40007ffe0ff */
[C---:B------:R-:W-:Y:S02]  /*11f70*/  IADD3 R220, R245.reuse, 0x100000, RZ ;  /* 0x00100000f5dc7810 */ /* 0x040fe40007ffe0ff */
[C---:B------:R-:W-:Y:S02]  /*11f80*/  IADD3 R0, R245.reuse, 0x100000, RZ ;  /* 0x00100000f5007810 */ /* 0x040fe40007ffe0ff */
[----:B------:R-:W-:Y:S01]  /*11f90*/  IADD3 R240, R245, 0x100000, RZ ;  /* 0x00100000f5f07810 */ /* 0x000fe20007ffe0ff */
[----:B------:R-:W-:-:S04]  /*11fa0*/  IMAD.WIDE R222, R3, 0x4, R222 ;  /* 0x0000000403de7825 */ /* 0x000fc800078e02de */
[----:B----4-:R-:W-:-:S04]  /*11fb0*/  IMAD.WIDE R212, R2, 0x4, R212 ;  /* 0x0000000402d47825 */ /* 0x010fc800078e02d4 */
[C---:B---3--:R-:W-:Y:S01]  /*11fc0*/  IMAD.WIDE R214, R2.reuse, 0x4, R214 ;  /* 0x0000000402d67825 */ /* 0x048fe200078e02d6 */
[----:B------:R1:W-:Y:S03]  /*11fd0*/  STL.64 [R1+0x7c0], R212 ;  /* 0x0007c0d401007387 */ /* 0x0003e60000100a00 */
[C---:B------:R-:W-:Y:S01]  /*11fe0*/  IMAD.WIDE R216, R2.reuse, 0x4, R216 ;  /* 0x0000000402d87825 */ /* 0x040fe200078e02d8 */
[----:B------:R-:W-:Y:S03]  /*11ff0*/  STL.64 [R1+0xb88], R222 ;  /* 0x000b88de01007387 */ /* 0x000fe60000100a00 */
[----:B------:R-:W-:Y:S01]  /*12000*/  IMAD.WIDE R218, R2, 0x4, R218 ;  /* 0x0000000402da7825 */ /* 0x000fe200078e02da */
[----:B------:R3:W-:Y:S03]  /*12010*/  STL.64 [R1+0x7b8], R214 ;  /* 0x0007b8d601007387 */ /* 0x0007e60000100a00 */
[----:B------:R-:W-:Y:S01]  /*12020*/  IMAD.WIDE R224, R3, 0x4, R224 ;  /* 0x0000000403e07825 */ /* 0x000fe200078e02e0 */
[----:B------:R1:W-:Y:S04]  /*12030*/  LDGSTS.E [R241+0x5f800], [R212.64], !P3 ;  /* 0x5f800000d4f17fae */ /* 0x0003e8000d921848 */
[----:B------:R4:W-:Y:S04]  /*12040*/  STL.64 [R1+0x7b0], R216 ;  /* 0x0007b0d801007387 */ /* 0x0009e80000100a00 */
[----:B------:R3:W-:Y:S04]  /*12050*/  LDGSTS.E [R241+0x5fa00], [R214.64], !P3 ;  /* 0x5fa00000d6f17fae */ /* 0x0007e8000d921848 */
[----:B-1----:R1:W5:Y:S04]  /*12060*/  LDL.LU.64 R212, [R1+0x1408] ;  /* 0x0014080001d47983 */ /* 0x0023680000300a00 */
[----:B------:R4:W-:Y:S04]  /*12070*/  LDGSTS.E [R241+0x5fc00], [R216.64], !P3 ;  /* 0x5fc00000d8f17fae */ /* 0x0009e8000d921848 */
[----:B---3--:R1:W5:Y:S04]  /*12080*/  LDL.LU.64 R214, [R1+0x1400] ;  /* 0x0014000001d67983 */ /* 0x0083680000300a00 */
[----:B------:R3:W-:Y:S04]  /*12090*/  LDGSTS.E [R241+0x5fe00], [R218.64], !P3 ;  /* 0x5fe00000daf17fae */ /* 0x0007e8000d921848 */
[----:B------:R3:W-:Y:S04]  /*120a0*/  STL.64 [R1+0x7a8], R218 ;  /* 0x0007a8da01007387 */ /* 0x0007e80000100a00 */
[----:B------:R-:W0:Y:S04]  /*120b0*/  LDGDEPBAR ;  /* 0x00000000000079af */ /* 0x000e280000000000 */
[----:B----4-:R1:W5:Y:S04]  /*120c0*/  LDL.LU.64 R216, [R1+0x13f8] ;  /* 0x0013f80001d87983 */ /* 0x0103680000300a00 */
[----:B------:R4:W-:Y:S04]  /*120d0*/  LDGSTS.E [R232+-0x50000], [R234.64], P0 ;  /* 0xb0000000eae87fae */ /* 0x0009e80008121848 */
[----:B------:R1:W-:Y:S04]  /*120e0*/  STL.64 [R1+0xb10], R224 ;  /* 0x000b10e001007387 */ /* 0x0003e80000100a00 */
[----:B------:R1:W-:Y:S04]  /*120f0*/  LDGSTS.E [R221+-0x4f800], [R230.64], P0 ;  /* 0xb0800000e6dd7fae */ /* 0x0003e80008121848 */
[----:B---3--:R3:W5:Y:S04]  /*12100*/  LDL.LU.64 R218, [R1+0x13f0] ;  /* 0x0013f00001da7983 */ /* 0x0087680000300a00 */
[----:B------:R3:W-:Y:S04]  /*12110*/  LDGSTS.E [R220+-0x4f000], [R222.64], P0 ;  /* 0xb1000000dedc7fae */ /* 0x0007e80008121848 */
[----:B------:R4:W-:Y:S01]  /*12120*/  LDGSTS.E [R0+-0x4e800], [R224.64], P0 ;  /* 0xb1800000e0007fae */ /* 0x0009e20008121848 */
[----:B-1----:R-:W-:-:S03]  /*12130*/  IADD3 R231, R245, 0x100000, RZ ;  /* 0x00100000f5e77810 */ /* 0x002fc60007ffe0ff */
[----:B---3--:R-:W3:Y:S04]  /*12140*/  LDL.LU.64 R220, [R1+0x280] ;  /* 0x0002800001dc7983 */ /* 0x008ee80000300a00 */
[----:B----4-:R-:W3:Y:S04]  /*12150*/  LDL.LU.64 R234, [R1+0x278] ;  /* 0x0002780001ea7983 */ /* 0x010ee80000300a00 */
[----:B------:R-:W3:Y:S04]  /*12160*/  LDL.LU.64 R232, [R1+0x270] ;  /* 0x0002700001e87983 */ /* 0x000ee80000300a00 */
[----:B------:R-:W3:Y:S01]  /*12170*/  LDL.LU.64 R222, [R1+0x268] ;  /* 0x0002680001de7983 */ /* 0x000ee20000300a00 */
[----:B------:R-:W-:-:S03]  /*12180*/  IADD3 R230, R245, 0x100000, RZ ;  /* 0x00100000f5e67810 */ /* 0x000fc60007ffe0ff */
[----:B------:R-:W3:Y:S01]  /*12190*/  LDL.LU.64 R224, [R1+0x260] ;  /* 0x0002600001e07983 */ /* 0x000ee20000300a00 */
[----:B------:R-:W-:Y:S01]  /*121a0*/  IADD3 R2, R245, 0x100000, RZ ;  /* 0x00100000f5027810 */ /* 0x000fe20007ffe0ff */
[----:B--2---:R-:W-:-:S04]  /*121b0*/  IMAD.WIDE R250, R3, 0x4, R250 ;  /* 0x0000000403fa7825 */ /* 0x004fc800078e02fa */
[C---:B------:R-:W-:Y:S01]  /*121c0*/  IMAD.WIDE R238, R3.reuse, 0x4, R238 ;  /* 0x0000000403ee7825 */ /* 0x040fe200078e02ee */
[----:B------:R1:W-:Y:S03]  /*121d0*/  STL.64 [R1+0xaf0], R250 ;  /* 0x000af0fa01007387 */ /* 0x0003e60000100a00 */
[C---:B------:R-:W-:Y:S01]  /*121e0*/  IMAD.WIDE R236, R3.reuse, 0x4, R236 ;  /* 0x0000000403ec7825 */ /* 0x040fe200078e02ec */
[----:B------:R-:W-:Y:S03]  /*121f0*/  STL.64 [R1+0xad0], R238 ;  /* 0x000ad0ee01007387 */ /* 0x000fe60000100a00 */
[C---:B------:R-:W-:Y:S01]  /*12200*/  IMAD.WIDE R228, R3.reuse, 0x4, R228 ;  /* 0x0000000403e47825 */ /* 0x040fe200078e02e4 */
[----:B------:R2:W-:Y:S03]  /*12210*/  STL.64 [R1+0xab0], R236 ;  /* 0x000ab0ec01007387 */ /* 0x0005e60000100a00 */
[----:B------:R-:W-:Y:S01]  /*12220*/  IMAD.WIDE R226, R3, 0x4, R226 ;  /* 0x0000000403e27825 */ /* 0x000fe200078e02e2 */
[----:B------:R1:W-:Y:S04]  /*12230*/  STL.64 [R1+0xa90], R228 ;  /* 0x000a90e401007387 */ /* 0x0003e80000100a00 */
[----:B------:R1:W-:Y:S04]  /*12240*/  LDGSTS.E [R240+-0x4e000], [R250.64], P0 ;  /* 0xb2000000faf07fae */ /* 0x0003e80008121848 */
[----:B------:R2:W-:Y:S04]  /*12250*/  STL.64 [R1+0xa70], R226 ;  /* 0x000a70e201007387 */ /* 0x0005e80000100a00 */
[----:B------:R2:W-:Y:S04]  /*12260*/  LDGSTS.E [R231+-0x4d800], [R238.64], P0 ;  /* 0xb2800000eee77fae */ /* 0x0005e80008121848 */
[----:B-1----:R-:W4:Y:S04]  /*12270*/  LDL.LU.64 R250, [R1+0x258] ;  /* 0x0002580001fa7983 */ /* 0x002f280000300a00 */
[----:B------:R2:W-:Y:S04]  /*12280*/  LDGSTS.E [R230+-0x4d000], [R236.64], P0 ;  /* 0xb3000000ece67fae */ /* 0x0005e80008121848 */
[----:B------:R-:W4:Y:S04]  /*12290*/  LDL.LU.64 R240, [R1+0x250] ;  /* 0x0002500001f07983 */ /* 0x000f280000300a00 */
[----:B------:R1:W-:Y:S04]  /*122a0*/  LDGSTS.E [R2+-0x4c800], [R228.64], P0 ;  /* 0xb3800000e4027fae */ /* 0x0003e80008121848 */
[----:B--2---:R-:W4:Y:S04]  /*122b0*/  LDL.LU.64 R236, [R1+0x248] ;  /* 0x0002480001ec7983 */ /* 0x004f280000300a00 */
[----:B------:R-:W4:Y:S04]  /*122c0*/  LDL.LU.64 R230, [R1+0x240] ;  /* 0x0002400001e67983 */ /* 0x000f280000300a00 */
[----:B-1----:R-:W4:Y:S01]  /*122d0*/  LDL.LU.64 R228, [R1+0x238] ;  /* 0x0002380001e47983 */ /* 0x002f220000300a00 */
[----:B------:R-:W-:-:S03]  /*122e0*/  IADD3 R238, R245, 0x100000, RZ ;  /* 0x00100000f5ee7810 */ /* 0x000fc60007ffe0ff */
[----:B------:R1:W-:Y:S02]  /*122f0*/  LDGSTS.E [R0+-0x4c000], [R226.64], P0 ;  /* 0xb4000000e2007fae */ /* 0x0003e40008121848 */
[C---:B-1----:R-:W-:Y:S02]  /*12300*/  IADD3 R227, R245.reuse, 0x100000, RZ ;  /* 0x00100000f5e37810 */ /* 0x042fe40007ffe0ff */
[----:B------:R-:W-:Y:S01]  /*12310*/  IADD3 R226, R245, 0x100000, RZ ;  /* 0x00100000f5e27810 */ /* 0x000fe20007ffe0ff */
[----:B---3--:R-:W-:-:S04]  /*12320*/  IMAD.WIDE R220, R3, 0x4, R220 ;  /* 0x0000000403dc7825 */ /* 0x008fc800078e02dc */
[C---:B------:R-:W-:Y:S01]  /*12330*/  IMAD.WIDE R234, R3.reuse, 0x4, R234 ;  /* 0x0000000403ea7825 */ /* 0x040fe200078e02ea */
[----:B------:R1:W-:Y:S03]  /*12340*/  STL.64 [R1+0xa50], R220 ;  /* 0x000a50dc01007387 */ /* 0x0003e60000100a00 */
[C---:B------:R-:W-:Y:S01]  /*12350*/  IMAD.WIDE R232, R3.reuse, 0x4, R232 ;  /* 0x0000000403e87825 */ /* 0x040fe200078e02e8 */
[----:B------:R3:W-:Y:S03]  /*12360*/  STL.64 [R1+0xa30], R234 ;  /* 0x000a30ea01007387 */ /* 0x0007e60000100a00 */
[C---:B------:R-:W-:Y:S01]  /*12370*/  IMAD.WIDE R222, R3.reuse, 0x4, R222 ;  /* 0x0000000403de7825 */ /* 0x040fe200078e02de */
[----:B------:R1:W-:Y:S03]  /*12380*/  LDGSTS.E [R238+-0x4b800], [R220.64], P0 ;  /* 0xb4800000dcee7fae */ /* 0x0003e60008121848 */
[----:B------:R-:W-:Y:S01]  /*12390*/  IMAD.WIDE R224, R3, 0x4, R224 ;  /* 0x0000000403e07825 */ /* 0x000fe200078e02e0 */
[----:B------:R3:W-:Y:S04]  /*123a0*/  LDGSTS.E [R227+-0x4b000], [R234.64], P0 ;  /* 0xb5000000eae37fae */ /* 0x0007e80008121848 */
[----:B------:R3:W-:Y:S04]  /*123b0*/  LDGSTS.E [R226+-0x4a800], [R232.64], P0 ;  /* 0xb5800000e8e27fae */ /* 0x0007e80008121848 */
[----:B-1----:R1:W5:Y:S04]  /*123c0*/  LDL.LU.64 R220, [R1+0x13e8] ;  /* 0x0013e80001dc7983 */ /* 0x0023680000300a00 */
[----:B------:R-:W-:Y:S04]  /*123d0*/  STL.64 [R1+0xa10], R232 ;  /* 0x000a10e801007387 */ /* 0x000fe80000100a00 */
[----:B------:R1:W-:Y:S04]  /*123e0*/  STL.64 [R1+0x9f0], R222 ;  /* 0x0009f0de01007387 */ /* 0x0003e80000100a00 */
[----:B------:R1:W-:Y:S04]  /*123f0*/  LDGSTS.E [R2+-0x4a000], [R222.64], P0 ;  /* 0xb6000000de027fae */ /* 0x0003e80008121848 */
[----:B------:R1:W-:Y:S01]  /*12400*/  STL.64 [R1+0x9d0], R224 ;  /* 0x0009d0e001007387 */ /* 0x0003e20000100a00 */
[----:B---3--:R-:W-:-:S03]  /*12410*/  IADD3 R235, R245, 0x100000, RZ ;  /* 0x00100000f5eb7810 */ /* 0x008fc60007ffe0ff */
[----:B------:R3:W-:Y:S01]  /*12420*/  LDGSTS.E [R0+-0x49800], [R224.64], P0 ;  /* 0xb6800000e0007fae */ /* 0x0007e20008121848 */
[----:B-1----:R-:W-:-:S03]  /*12430*/  LOP3.LUT R222, R243, 0x110, R242, 0x78, !PT ;  /* 0x00000110f3de7812 */ /* 0x002fc600078e78f2 */
[----:B------:R-:W2:Y:S01]  /*12440*/  LDL.LU.64 R242, [R1+0x230] ;  /* 0x0002300001f27983 */ /* 0x000ea20000300a00 */
[----:B------:R-:W-:-:S03]  /*12450*/  LOP3.LUT R222, R222, 0x20, RZ, 0x3c, !PT ;  /* 0x00000020dede7812 */ /* 0x000fc600078e3cff */
[----:B------:R-:W2:Y:S04]  /*12460*/  LDL.LU.64 R238, [R1+0x228] ;  /* 0x0002280001ee7983 */ /* 0x000ea80000300a00 */
[----:B------:R-:W2:Y:S04]  /*12470*/  LDL.LU.64 R232, [R1+0x220] ;  /* 0x0002200001e87983 */ /* 0x000ea80000300a00 */
[----:B------:R-:W2:Y:S01]  /*12480*/  LDL.LU.64 R226, [R1+0x218] ;  /* 0x0002180001e27983 */ /* 0x000ea20000300a00 */
[----:B------:R-:W-:-:S03]  /*12490*/  IADD3 R234, R222, 0x100000, RZ ;  /* 0x00100000deea7810 */ /* 0x000fc60007ffe0ff */
[----:B---3--:R-:W2:Y:S01]  /*124a0*/  LDL.LU.64 R224, [R1+0x210] ;  /* 0x0002100001e07983 */ /* 0x008ea20000300a00 */
[C---:B------:R-:W-:Y:S02]  /*124b0*/  IADD3 R223, R222.reuse, 0x100000, RZ ;  /* 0x00100000dedf7810 */ /* 0x040fe40007ffe0ff */
[----:B------:R-:W-:Y:S01]  /*124c0*/  IADD3 R2, R222, 0x100000, RZ ;  /* 0x00100000de027810 */ /* 0x000fe20007ffe0ff */
[----:B----4-:R-:W-:-:S04]  /*124d0*/  IMAD.WIDE R250, R3, 0x4, R250 ;  /* 0x0000000403fa7825 */ /* 0x010fc800078e02fa */
[C---:B------:R-:W-:Y:S01]  /*124e0*/  IMAD.WIDE R240, R3.reuse, 0x4, R240 ;  /* 0x0000000403f07825 */ /* 0x040fe200078e02f0 */
[----:B------:R1:W-:Y:S03]  /*124f0*/  STL.64 [R1+0x9b0], R250 ;  /* 0x0009b0fa01007387 */ /* 0x0003e60000100a00 */
[C---:B------:R-:W-:Y:S01]  /*12500*/  IMAD.WIDE R236, R3.reuse, 0x4, R236 ;  /* 0x0000000403ec7825 */ /* 0x040fe200078e02ec */
[----:B------:R4:W-:Y:S03]  /*12510*/  STL.64 [R1+0x990], R240 ;  /* 0x000990f001007387 */ /* 0x0009e60000100a00 */
[C---:B------:R-:W-:Y:S01]  /*12520*/  IMAD.WIDE R230, R3.reuse, 0x4, R230 ;  /* 0x0000000403e67825 */ /* 0x040fe200078e02e6 */
[----:B------:R-:W-:Y:S03]  /*12530*/  STL.64 [R1+0xb58], R236 ;  /* 0x000b58ec01007387 */ /* 0x000fe60000100a00 */
[----:B------:R-:W-:Y:S01]  /*12540*/  IMAD.WIDE R228, R3, 0x4, R228 ;  /* 0x0000000403e47825 */ /* 0x000fe200078e02e4 */
[----:B------:R1:W-:Y:S04]  /*12550*/  STL.64 [R1+0xb40], R230 ;  /* 0x000b40e601007387 */ /* 0x0003e80000100a00 */
[----:B------:R1:W-:Y:S04]  /*12560*/  LDGSTS.E [R235+-0x49000], [R250.64], P0 ;  /* 0xb7000000faeb7fae */ /* 0x0003e80008121848 */
[----:B------:R4:W-:Y:S04]  /*12570*/  STL.64 [R1+0xb28], R228 ;  /* 0x000b28e401007387 */ /* 0x0009e80000100a00 */
[----:B------:R4:W-:Y:S04]  /*12580*/  LDGSTS.E [R0+-0x48800], [R240.64], P0 ;  /* 0xb7800000f0007fae */ /* 0x0009e80008121848 */
[----:B-1----:R-:W3:Y:S04]  /*12590*/  LDL.LU.64 R250, [R1+0x208] ;  /* 0x0002080001fa7983 */ /* 0x002ee80000300a00 */
[----:B------:R1:W-:Y:S04]  /*125a0*/  LDGSTS.E [R234+-0x4fe00], [R236.64], P0 ;  /* 0xb0200000ecea7fae */ /* 0x0003e80008121848 */
[----:B----4-:R-:W4:Y:S04]  /*125b0*/  LDL.LU.64 R240, [R1+0x200] ;  /* 0x0002000001f07983 */ /* 0x010f280000300a00 */
[----:B------:R1:W-:Y:S04]  /*125c0*/  LDGSTS.E [R223+-0x4f600], [R230.64], P0 ;  /* 0xb0a00000e6df7fae */ /* 0x0003e80008121848 */
[----:B-1----:R-:W4:Y:S04]  /*125d0*/  LDL.LU.64 R234, [R1+0x1f8] ;  /* 0x0001f80001ea7983 */ /* 0x002f280000300a00 */
[----:B------:R1:W-:Y:S04]  /*125e0*/  LDGSTS.E [R2+-0x4ee00], [R228.64], P0 ;  /* 0xb1200000e4027fae */ /* 0x0003e80008121848 */
[----:B------:R-:W4:Y:S04]  /*125f0*/  LDL.LU.64 R230, [R1+0x1f0] ;  /* 0x0001f00001e67983 */ /* 0x000f280000300a00 */
[----:B-1----:R-:W4:Y:S04]  /*12600*/  LDL.LU.64 R228, [R1+0x1e8] ;  /* 0x0001e80001e47983 */ /* 0x002f280000300a00 */
[----:B------:R-:W1:Y:S01]  /*12610*/  S2R R245, SR_TID.X ;  /* 0x0000000000f57919 */ /* 0x000e620000002100 */
[----:B------:R-:W-:-:S02]  /*12620*/  IADD3 R237, R222, 0x100000, RZ ;  /* 0x00100000deed7810 */ /* 0x000fc40007ffe0ff */
[C---:B------:R-:W-:Y:S02]  /*12630*/  IADD3 R236, R222.reuse, 0x100000, RZ ;  /* 0x00100000deec7810 */ /* 0x040fe40007ffe0ff */
[----:B------:R-:W-:Y:S01]  /*12640*/  IADD3 R0, R222, 0x100000, RZ ;  /* 0x00100000de007810 */ /* 0x000fe20007ffe0ff */
[----:B--2---:R-:W-:-:S04]  /*12650*/  IMAD.WIDE R242, R3, 0x4, R242 ;  /* 0x0000000403f27825 */ /* 0x004fc800078e02f2 */
[C---:B------:R-:W-:Y:S01]  /*12660*/  IMAD.WIDE R238, R3.reuse, 0x4, R238 ;  /* 0x0000000403ee7825 */ /* 0x040fe200078e02ee */
[----:B------:R2:W-:Y:S03]  /*12670*/  STL.64 [R1+0xb08], R242 ;  /* 0x000b08f201007387 */ /* 0x0005e60000100a00 */
[C---:B------:R-:W-:Y:S01]  /*12680*/  IMAD.WIDE R232, R3.reuse, 0x4, R232 ;  /* 0x0000000403e87825 */ /* 0x040fe200078e02e8 */
[----:B------:R1:W-:Y:S03]  /*12690*/  STL.64 [R1+0xae8], R238 ;  /* 0x000ae8ee01007387 */ /* 0x0003e60000100a00 */
[C---:B------:R-:W-:Y:S01]  /*126a0*/  IMAD.WIDE R226, R3.reuse, 0x4, R226 ;  /* 0x0000000403e27825 */ /* 0x040fe200078e02e2 */
[----:B------:R1:W-:Y:S03]  /*126b0*/  STL.64 [R1+0xac8], R232 ;  /* 0x000ac8e801007387 */ /* 0x0003e60000100a00 */
[C---:B------:R-:W-:Y:S01]  /*126c0*/  IMAD.WIDE R224, R3.reuse, 0x4, R224 ;  /* 0x0000000403e07825 */ /* 0x040fe200078e02e0 */
[----:B------:R1:W-:Y:S04]  /*126d0*/  STL.64 [R1+0xaa8], R226 ;  /* 0x000aa8e201007387 */ /* 0x0003e80000100a00 */
[----:B------:R2:W-:Y:S04]  /*126e0*/  LDGSTS.E [R237+-0x4e600], [R242.64], P0 ;  /* 0xb1a00000f2ed7fae */ /* 0x0005e80008121848 */
[----:B------:R1:W-:Y:S04]  /*126f0*/  STL.64 [R1+0xa88], R224 ;  /* 0x000a88e001007387 */ /* 0x0003e80000100a00 */
[----:B------:R1:W-:Y:S04]  /*12700*/  LDGSTS.E [R236+-0x4de00], [R238.64], P0 ;  /* 0xb2200000eeec7fae */ /* 0x0003e80008121848 */
[----:B--2---:R-:W2:Y:S04]  /*12710*/  LDL.LU.64 R242, [R1+0x1e0] ;  /* 0x0001e00001f27983 */ /* 0x004ea80000300a00 */
[----:B------:R1:W-:Y:S04]  /*12720*/  LDGSTS.E [R223+-0x4d600], [R232.64], P0 ;  /* 0xb2a00000e8df7fae */ /* 0x0003e80008121848 */
[----:B-1----:R-:W2:Y:S04]  /*12730*/  LDL.LU.64 R238, [R1+0x1d8] ;  /* 0x0001d80001ee7983 */ /* 0x002ea80000300a00 */
[----:B------:R1:W-:Y:S04]  /*12740*/  LDGSTS.E [R2+-0x4ce00], [R226.64], P0 ;  /* 0xb3200000e2027fae */ /* 0x0003e80008121848 */
[----:B------:R-:W2:Y:S04]  /*12750*/  LDL.LU.64 R232, [R1+0x1d0] ;  /* 0x0001d00001e87983 */ /* 0x000ea80000300a00 */
[----:B------:R1:W-:Y:S04]  /*12760*/  LDGSTS.E [R0+-0x4c600], [R224.64], P0 ;  /* 0xb3a00000e0007fae */ /* 0x0003e80008121848 */
[----:B-1----:R-:W2:Y:S04]  /*12770*/  LDL.LU.64 R226, [R1+0x1c8] ;  /* 0x0001c80001e27983 */ /* 0x002ea80000300a00 */
[----:B------:R-:W2:Y:S01]  /*12780*/  LDL.LU.64 R224, [R1+0x1c0] ;  /* 0x0001c00001e07983 */ /* 0x000ea20000300a00 */
[----:B---3--:R-:W-:-:S04]  /*12790*/  IMAD.WIDE R250, R3, 0x4, R250 ;  /* 0x0000000403fa7825 */ /* 0x008fc800078e02fa */
[C---:B----4-:R-:W-:Y:S01]  /*127a0*/  IMAD.WIDE R240, R3.reuse, 0x4, R240 ;  /* 0x0000000403f07825 */ /* 0x050fe200078e02f0 */
[----:B------:R1:W-:Y:S03]  /*127b0*/  STL.64 [R1+0xa68], R250 ;  /* 0x000a68fa01007387 */ /* 0x0003e60000100a00 */
[C---:B------:R-:W-:Y:S01]  /*127c0*/  IMAD.WIDE R234, R3.reuse, 0x4, R234 ;  /* 0x0000000403ea7825 */ /* 0x040fe200078e02ea */
[----:B------:R3:W-:Y:S03]  /*127d0*/  STL.64 [R1+0xa48], R240 ;  /* 0x000a48f001007387 */ /* 0x0007e60000100a00 */
[C---:B------:R-:W-:Y:S01]  /*127e0*/  IMAD.WIDE R230, R3.reuse, 0x4, R230 ;  /* 0x0000000403e67825 */ /* 0x040fe200078e02e6 */
[----:B------:R4:W-:Y:S04]  /*127f0*/  STL.64 [R1+0xa28], R234 ;  /* 0x000a28ea01007387 */ /* 0x0009e80000100a00 */
[----:B------:R1:W-:Y:S01]  /*12800*/  LDGSTS.E [R237+-0x4be00], [R250.64], P0 ;  /* 0xb4200000faed7fae */ /* 0x0003e20008121848 */
[----:B------:R-:W-:-:S03]  /*12810*/  IMAD.WIDE R228, R3, 0x4, R228 ;  /* 0x0000000403e47825 */ /* 0x000fc600078e02e4 */
[----:B------:R1:W-:Y:S04]  /*12820*/  STL.64 [R1+0xa08], R230 ;  /* 0x000a08e601007387 */ /* 0x0003e80000100a00 */
[----:B------:R3:W-:Y:S04]  /*12830*/  LDGSTS.E [R236+-0x4b600], [R240.64], P0 ;  /* 0xb4a00000f0ec7fae */ /* 0x0007e80008121848 */
[----:B------:R4:W-:Y:S04]  /*12840*/  STL.64 [R1+0x9e8], R228 ;  /* 0x0009e8e401007387 */ /* 0x0009e80000100a00 */
[----:B-1----:R-:W2:Y:S01]  /*12850*/  LDL.LU.64 R250, [R1+0x1b8] ;  /* 0x0001b80001fa7983 */ /* 0x002ea20000300a00 */
[----:B---3--:R-:W-:Y:S01]  /*12860*/  IMAD.SHL.U32 R241, R244, 0x4, RZ ;  /* 0x00000004f4f17824 */ /* 0x008fe200078e00ff */
[----:B------:R-:W-:-:S02]  /*12870*/  SHF.R.S32.HI R240, RZ, 0x6, R245 ;  /* 0x00000006fff07819 */ /* 0x000fc400000114f5 */
[----:B------:R4:W-:Y:S04]  /*12880*/  LDGSTS.E [R223+-0x4ae00], [R234.64], P0 ;  /* 0xb5200000eadf7fae */ /* 0x0009e80008121848 */
[----:B------:R-:W3:Y:S04]  /*12890*/  LDL.LU.64 R244, [R1+0x1b0] ;  /* 0x0001b00001f47983 */ /* 0x000ee80000300a00 */
[----:B------:R1:W-:Y:S04]  /*128a0*/  LDGSTS.E [R2+-0x4a600], [R230.64], P0 ;  /* 0xb5a00000e6027fae */ /* 0x0003e80008121848 */
[----:B----4-:R-:W4:Y:S04]  /*128b0*/  LDL.LU.64 R234, [R1+0x1a8] ;  /* 0x0001a80001ea7983 */ /* 0x010f280000300a00 */
[----:B------:R1:W-:Y:S04]  /*128c0*/  LDGSTS.E [R0+-0x49e00], [R228.64], P0 ;  /* 0xb6200000e4007fae */ /* 0x0003e80008121848 */
[----:B-1----:R-:W4:Y:S04]  /*128d0*/  LDL.LU.64 R230, [R1+0x1a0] ;  /* 0x0001a00001e67983 */ /* 0x002f280000300a00 */
[----:B------:R-:W4:Y:S01]  /*128e0*/  LDL.LU.64 R228, [R1+0x198] ;  /* 0x0001980001e47983 */ /* 0x000f220000300a00 */
[----:B------:R-:W-:-:S04]  /*128f0*/  SGXT R240, R240, 0x1 ;  /* 0x00000001f0f0781a */ /* 0x000fc80000000200 */
[----:B------:R-:W-:-:S04]  /*12900*/  LOP3.LUT R223, R241, 0x110, R240, 0x78, !PT ;  /* 0x00000110f1df7812 */ /* 0x000fc800078e78f0 */
[----:B------:R-:W-:-:S04]  /*12910*/  LOP3.LUT R223, R223, 0x40, RZ, 0x3c, !PT ;  /* 0x00000040dfdf7812 */ /* 0x000fc800078e3cff */
        /* <DEDUP_REMOVED lines=13> */
[----:B------:R2:W-:Y:S01]  /*129f0*/  STL.64 [R1+0xb38], R224 ;  /* 0x000b38e001007387 */ /* 0x0005e20000100a00 */
[----:B-1----:R-:W-:-:S03]  /*12a00*/  IADD3 R243, R223, 0x100000, RZ ;  /* 0x00100000dff37810 */ /* 0x002fc60007ffe0ff */
[----:B------:R1:W-:Y:S04]  /*12a10*/  LDGSTS.E [R0+-0x48600], [R232.64], P0 ;  /* 0xb7a00000e8007fae */ /* 0x0003e80008121848 */
[----:B--2---:R-:W2:Y:S01]  /*12a20*/  LDL.LU.64 R238, [R1+0x190] ;  /* 0x0001900001ee7983 */ /* 0x004ea20000300a00 */
[----:B------:R-:W-:-:S03]  /*12a30*/  IADD3 R242, R223, 0x100000, RZ ;  /* 0x00100000dff27810 */ /* 0x000fc60007ffe0ff */
[----:B------:R-:W2:Y:S04]  /*12a40*/  LDL.LU.64 R236, [R1+0x188] ;  /* 0x0001880001ec7983 */ /* 0x000ea80000300a00 */
[----:B------:R1:W-:Y:S04]  /*12a50*/  LDGSTS.E [R222+-0x4fc00], [R226.64], P0 ;  /* 0xb0400000e2de7fae */ /* 0x0003e80008121848 */
[----:B-1----:R-:W2:Y:S04]  /*12a60*/  LDL.LU.64 R232, [R1+0x180] ;  /* 0x0001800001e87983 */ /* 0x002ea80000300a00 */
[----:B------:R1:W-:Y:S04]  /*12a70*/  LDGSTS.E [R2+-0x4f400], [R224.64], P0 ;  /* 0xb0c00000e0027fae */ /* 0x0003e80008121848 */
[----:B------:R-:W2:Y:S01]  /*12a80*/  LDL.LU.64 R226, [R1+0x178] ;  /* 0x0001780001e27983 */ /* 0x000ea20000300a00 */
[----:B------:R-:W-:-:S03]  /*12a90*/  IADD3 R0, R223, 0x100000, RZ ;  /* 0x00100000df007810 */ /* 0x000fc60007ffe0ff */
[----:B-1----:R-:W2:Y:S01]  /*12aa0*/  LDL.LU.64 R224, [R1+0x170] ;  /* 0x0001700001e07983 */ /* 0x002ea20000300a00 */
[----:B------:R-:W-:-:S05]  /*12ab0*/  IMAD.WIDE R250, R3, 0x4, R250 ;  /* 0x0000000403fa7825 */ /* 0x000fca00078e02fa */
[----:B------:R-:W-:Y:S04]  /*12ac0*/  STL.64 [R1+0xb20], R250 ;  /* 0x000b20fa01007387 */ /* 0x000fe80000100a00 */
[----:B------:R1:W-:Y:S01]  /*12ad0*/  LDGSTS.E [R243+-0x4ec00], [R250.64], P0 ;  /* 0xb1400000faf37fae */ /* 0x0003e20008121848 */
[----:B---3--:R-:W-:-:S04]  /*12ae0*/  IMAD.WIDE R244, R3, 0x4, R244 ;  /* 0x0000000403f47825 */ /* 0x008fc800078e02f4 */
[C---:B----4-:R-:W-:Y:S01]  /*12af0*/  IMAD.WIDE R234, R3.reuse, 0x4, R234 ;  /* 0x0000000403ea7825 */ /* 0x050fe200078e02ea */
[----:B------:R3:W-:Y:S03]  /*12b00*/  STL.64 [R1+0xb00], R244 ;  /* 0x000b00f401007387 */ /* 0x0007e60000100a00 */
[C---:B------:R-:W-:Y:S01]  /*12b10*/  IMAD.WIDE R230, R3.reuse, 0x4, R230 ;  /* 0x0000000403e67825 */ /* 0x040fe200078e02e6 */
[----:B------:R-:W-:Y:S04]  /*12b20*/  STL.64 [R1+0xae0], R234 ;  /* 0x000ae0ea01007387 */ /* 0x000fe80000100a00 */
[----:B------:R3:W-:Y:S01]  /*12b30*/  LDGSTS.E [R242+-0x4e400], [R244.64], P0 ;  /* 0xb1c00000f4f27fae */ /* 0x0007e20008121848 */
[----:B------:R-:W-:-:S03]  /*12b40*/  IMAD.WIDE R228, R3, 0x4, R228 ;  /* 0x0000000403e47825 */ /* 0x000fc600078e02e4 */
[----:B------:R-:W-:Y:S04]  /*12b50*/  STL.64 [R1+0xac0], R230 ;  /* 0x000ac0e601007387 */ /* 0x000fe80000100a00 */
[----:B------:R4:W-:Y:S04]  /*12b60*/  LDGSTS.E [R222+-0x4dc00], [R234.64], P0 ;  /* 0xb2400000eade7fae */ /* 0x0009e80008121848 */
[----:B------:R1:W-:Y:S04]  /*12b70*/  STL.64 [R1+0xaa0], R228 ;  /* 0x000aa0e401007387 */ /* 0x0003e80000100a00 */
[----:B------:R1:W-:Y:S04]  /*12b80*/  LDGSTS.E [R2+-0x4d400], [R230.64], P0 ;  /* 0xb2c00000e6027fae */ /* 0x0003e80008121848 */
[----:B---3--:R-:W3:Y:S04]  /*12b90*/  LDL.LU.64 R244, [R1+0x168] ;  /* 0x0001680001f47983 */ /* 0x008ee80000300a00 */
[----:B------:R4:W-:Y:S04]  /*12ba0*/  LDGSTS.E [R0+-0x4cc00], [R228.64], P0 ;  /* 0xb3400000e4007fae */ /* 0x0009e80008121848 */
[----:B-1----:R-:W3:Y:S04]  /*12bb0*/  LDL.LU.64 R242, [R1+0x160] ;  /* 0x0001600001f27983 */ /* 0x002ee80000300a00 */
[----:B----4-:R-:W4:Y:S04]  /*12bc0*/  LDL.LU.64 R228, [R1+0x158] ;  /* 0x0001580001e47983 */ /* 0x010f280000300a00 */
[----:B------:R-:W4:Y:S04]  /*12bd0*/  LDL.LU.64 R230, [R1+0x150] ;  /* 0x0001500001e67983 */ /* 0x000f280000300a00 */
[----:B------:R-:W4:Y:S01]  /*12be0*/  LDL.LU.64 R250, [R1+0x148] ;  /* 0x0001480001fa7983 */ /* 0x000f220000300a00 */
[----:B------:R-:W-:-:S02]  /*12bf0*/  IADD3 R235, R223, 0x100000, RZ ;  /* 0x00100000dfeb7810 */ /* 0x000fc40007ffe0ff */
[----:B------:R-:W-:Y:S01]  /*12c00*/  IADD3 R234, R223, 0x100000, RZ ;  /* 0x00100000dfea7810 */ /* 0x000fe20007ffe0ff */
[----:B--2---:R-:W-:-:S04]  /*12c10*/  IMAD.WIDE R238, R3, 0x4, R238 ;  /* 0x0000000403ee7825 */ /* 0x004fc800078e02ee */
[C---:B------:R-:W-:Y:S01]  /*12c20*/  IMAD.WIDE R236, R3.reuse, 0x4, R236 ;  /* 0x0000000403ec7825 */ /* 0x040fe200078e02ec */
[----:B------:R1:W-:Y:S03]  /*12c30*/  STL.64 [R1+0xa80], R238 ;  /* 0x000a80ee01007387 */ /* 0x0003e60000100a00 */
[C---:B------:R-:W-:Y:S01]  /*12c40*/  IMAD.WIDE R232, R3.reuse, 0x4, R232 ;  /* 0x0000000403e87825 */ /* 0x040fe200078e02e8 */
[----:B------:R-:W-:Y:S04]  /*12c50*/  STL.64 [R1+0xa60], R236 ;  /* 0x000a60ec01007387 */ /* 0x000fe80000100a00 */
[----:B------:R2:W-:Y:S01]  /*12c60*/  LDGSTS.E [R235+-0x4c400], [R238.64], P0 ;  /* 0xb3c00000eeeb7fae */ /* 0x0005e20008121848 */
[----:B------:R-:W-:-:S03]  /*12c70*/  IMAD.WIDE R226, R3, 0x4, R226 ;  /* 0x0000000403e27825 */ /* 0x000fc600078e02e2 */
[----:B------:R1:W-:Y:S04]  /*12c80*/  STL.64 [R1+0xa40], R232 ;  /* 0x000a40e801007387 */ /* 0x0003e80000100a00 */
[----:B------:R2:W-:Y:S01]  /*12c90*/  LDGSTS.E [R234+-0x4bc00], [R236.64], P0 ;  /* 0xb4400000ecea7fae */ /* 0x0005e20008121848 */
[----:B------:R-:W-:-:S03]  /*12ca0*/  IMAD.WIDE R224, R3, 0x4, R224 ;  /* 0x0000000403e07825 */ /* 0x000fc600078e02e0 */
[----:B------:R1:W-:Y:S04]  /*12cb0*/  STL.64 [R1+0xa20], R226 ;  /* 0x000a20e201007387 */ /* 0x0003e80000100a00 */
[----:B------:R1:W-:Y:S04]  /*12cc0*/  LDGSTS.E [R222+-0x4b400], [R232.64], P0 ;  /* 0xb4c00000e8de7fae */ /* 0x0003e80008121848 */
[----:B------:R1:W-:Y:S04]  /*12cd0*/  STL.64 [R1+0xa00], R224 ;  /* 0x000a00e001007387 */ /* 0x0003e80000100a00 */
[----:B------:R1:W-:Y:S04]  /*12ce0*/  LDGSTS.E [R2+-0x4ac00], [R226.64], P0 ;  /* 0xb5400000e2027fae */ /* 0x0003e80008121848 */
[----:B--2---:R-:W4:Y:S01]  /*12cf0*/  LDL.LU.64 R234, [R1+0x140] ;  /* 0x0001400001ea7983 */ /* 0x004f220000300a00 */
[----:B-1----:R-:W-:-:S03]  /*12d00*/  IADD3 R239, R223, 0x100000, RZ ;  /* 0x00100000dfef7810 */ /* 0x002fc60007ffe0ff */
[----:B------:R1:W-:Y:S01]  /*12d10*/  LDGSTS.E [R0+-0x4a400], [R224.64], P0 ;  /* 0xb5c00000e0007fae */ /* 0x0003e20008121848 */
[----:B------:R-:W-:-:S03]  /*12d20*/  IADD3 R238, R223, 0x100000, RZ ;  /* 0x00100000dfee7810 */ /* 0x000fc60007ffe0ff */
[----:B------:R-:W4:Y:S01]  /*12d30*/  LDL.LU.64 R232, [R1+0x138] ;  /* 0x0001380001e87983 */ /* 0x000f220000300a00 */
[----:B------:R-:W-:Y:S02]  /*12d40*/  LOP3.LUT R227, R241, 0x110, R240, 0x78, !PT ;  /* 0x00000110f1e37812 */ /* 0x000fe400078e78f0 */
[----:B------:R-:W-:Y:S01]  /*12d50*/  IADD3 R226, R223, 0x100000, RZ ;  /* 0x00100000dfe27810 */ /* 0x000fe20007ffe0ff */
[----:B-1----:R-:W4:Y:S04]  /*12d60*/  LDL.LU.64 R224, [R1+0x130] ;  /* 0x0001300001e07983 */ /* 0x002f280000300a00 */
[----:B------:R-:W4:Y:S04]  /*12d70*/  LDL.LU.64 R236, [R1+0x128] ;  /* 0x0001280001ec7983 */ /* 0x000f280000300a00 */
[----:B------:R-:W4:Y:S01]  /*12d80*/  LDL.LU.64 R240, [R1+0x120] ;  /* 0x0001200001f07983 */ /* 0x000f220000300a00 */
[----:B---3--:R-:W-:-:S04]  /*12d90*/  IMAD.WIDE R244, R3, 0x4, R244 ;  /* 0x0000000403f47825 */ /* 0x008fc800078e02f4 */
[C---:B------:R-:W-:Y:S01]  /*12da0*/  IMAD.WIDE R242, R3.reuse, 0x4, R242 ;  /* 0x0000000403f27825 */ /* 0x040fe200078e02f2 */
[----:B------:R-:W-:Y:S03]  /*12db0*/  STL.64 [R1+0x9e0], R244 ;  /* 0x0009e0f401007387 */ /* 0x000fe60000100a00 */
[C---:B----4-:R-:W-:Y:S01]  /*12dc0*/  IMAD.WIDE R228, R3.reuse, 0x4, R228 ;  /* 0x0000000403e47825 */ /* 0x050fe200078e02e4 */
[----:B------:R1:W-:Y:S03]  /*12dd0*/  STL.64 [R1+0x9c0], R242 ;  /* 0x0009c0f201007387 */ /* 0x0003e60000100a00 */
[C---:B------:R-:W-:Y:S01]  /*12de0*/  IMAD.WIDE R230, R3.reuse, 0x4, R230 ;  /* 0x0000000403e67825 */ /* 0x040fe200078e02e6 */
[----:B------:R3:W-:Y:S03]  /*12df0*/  STL.64 [R1+0x9a0], R228 ;  /* 0x0009a0e401007387 */ /* 0x0007e60000100a00 */
[----:B------:R-:W-:Y:S01]  /*12e00*/  IMAD.WIDE R222, R3, 0x4, R250 ;  /* 0x0000000403de7825 */ /* 0x000fe200078e02fa */
[----:B------:R4:W-:Y:S04]  /*12e10*/  STL.64 [R1+0x980], R230 ;  /* 0x000980e601007387 */ /* 0x0009e80000100a00 */
[----:B------:R1:W-:Y:S04]  /*12e20*/  LDGSTS.E [R239+-0x49c00], [R244.64], P0 ;  /* 0xb6400000f4ef7fae */ /* 0x0003e80008121848 */
[----:B------:R1:W-:Y:S04]  /*12e30*/  STL.64 [R1+0xb48], R222 ;  /* 0x000b48de01007387 */ /* 0x0003e80000100a00 */
[----:B------:R1:W-:Y:S04]  /*12e40*/  LDGSTS.E [R238+-0x49400], [R242.64], P0 ;  /* 0xb6c00000f2ee7fae */ /* 0x0003e80008121848 */
[----:B------:R-:W2:Y:S04]  /*12e50*/  LDL.LU.64 R250, [R1+0x118] ;  /* 0x0001180001fa7983 */ /* 0x000ea80000300a00 */
[----:B------:R3:W-:Y:S04]  /*12e60*/  LDGSTS.E [R226+-0x48c00], [R228.64], P0 ;  /* 0xb7400000e4e27fae */ /* 0x0007e80008121848 */
[----:B-1----:R-:W2:Y:S04]  /*12e70*/  LDL.LU.64 R242, [R1+0x110] ;  /* 0x0001100001f27983 */ /* 0x002ea80000300a00 */
[----:B------:R-:W2:Y:S04]  /*12e80*/  LDL.LU.64 R238, [R1+0x108] ;  /* 0x0001080001ee7983 */ /* 0x000ea80000300a00 */
[----:B---3--:R-:W3:Y:S04]  /*12e90*/  LDL.LU.64 R228, [R1+0x100] ;  /* 0x0001000001e47983 */ /* 0x008ee80000300a00 */
[----:B------:R-:W3:Y:S01]  /*12ea0*/  LDL.LU.64 R244, [R1+0xf8] ;  /* 0x0000f80001f47983 */ /* 0x000ee20000300a00 */
[----:B------:R-:W-:-:S03]  /*12eb0*/  LOP3.LUT R227, R227, 0x60, RZ, 0x3c, !PT ;  /* 0x00000060e3e37812 */ /* 0x000fc600078e3cff */
[----:B------:R4:W-:Y:S01]  /*12ec0*/  LDGSTS.E [R0+-0x48400], [R230.64], P0 ;  /* 0xb7c00000e6007fae */ /* 0x0009e20008121848 */
[----:B------:R-:W-:-:S05]  /*12ed0*/  IADD3 R2, R227, 0x100000, RZ ;  /* 0x00100000e3027810 */ /* 0x000fca0007ffe0ff */
[----:B------:R1:W-:Y:S01]  /*12ee0*/  LDGSTS.E [R2+-0x4fa00], [R222.64], P0 ;  /* 0xb0600000de027fae */ /* 0x0003e20008121848 */
[C---:B------:R-:W-:Y:S02]  /*12ef0*/  IADD3 R226, R227.reuse, 0x100000, RZ ;  /* 0x00100000e3e27810 */ /* 0x040fe40007ffe0ff */
[C---:B----4-:R-:W-:Y:S02]  /*12f00*/  IADD3 R231, R227.reuse, 0x100000, RZ ;  /* 0x00100000e3e77810 */ /* 0x050fe40007ffe0ff */
[C---:B------:R-:W-:Y:S02]  /*12f10*/  IADD3 R230, R227.reuse, 0x100000, RZ ;  /* 0x00100000e3e67810 */ /* 0x040fe40007ffe0ff */
[----:B------:R-:W-:Y:S01]  /*12f20*/  IADD3 R0, R227, 0x100000, RZ ;  /* 0x00100000e3007810 */ /* 0x000fe20007ffe0ff */
[----:B------:R-:W-:-:S04]  /*12f30*/  IMAD.WIDE R234, R3, 0x4, R234 ;  /* 0x0000000403ea7825 */ /* 0x000fc800078e02ea */
[C---:B------:R-:W-:Y:S01]  /*12f40*/  IMAD.WIDE R232, R3.reuse, 0x4, R232 ;  /* 0x0000000403e87825 */ /* 0x040fe200078e02e8 */
[----:B------:R-:W-:Y:S03]  /*12f50*/  STL.64 [R1+0xb30], R234 ;  /* 0x000b30ea01007387 */ /* 0x000fe60000100a00 */
[C---:B-1----:R-:W-:Y:S01]  /*12f60*/  IMAD.WIDE R222, R3.reuse, 0x4, R224 ;  /* 0x0000000403de7825 */ /* 0x042fe200078e02e0 */
[----:B------:R1:W-:Y:S03]  /*12f70*/  STL.64 [R1+0xb18], R232 ;  /* 0x000b18e801007387 */ /* 0x0003e60000100a00 */
[C---:B------:R-:W-:Y:S01]  /*12f80*/  IMAD.WIDE R224, R3.reuse, 0x4, R236 ;  /* 0x0000000403e07825 */ /* 0x040fe200078e02ec */
[----:B------:R4:W-:Y:S03]  /*12f90*/  LDGSTS.E [R231+-0x4f200], [R234.64], P0 ;  /* 0xb0e00000eae77fae */ /* 0x0009e60008121848 */
[----:B------:R-:W-:Y:S01]  /*12fa0*/  IMAD.WIDE R240, R3, 0x4, R240 ;  /* 0x0000000403f07825 */ /* 0x000fe200078e02f0 */
[----:B------:R1:W-:Y:S04]  /*12fb0*/  STL.64 [R1+0xaf8], R222 ;  /* 0x000af8de01007387 */ /* 0x0003e80000100a00 */
[----:B------:R4:W-:Y:S04]  /*12fc0*/  LDGSTS.E [R230+-0x4ea00], [R232.64], P0 ;  /* 0xb1600000e8e67fae */ /* 0x0009e80008121848 */
[----:B------:R-:W-:Y:S04]  /*12fd0*/  STL.64 [R1+0xad8], R224 ;  /* 0x000ad8e001007387 */ /* 0x000fe80000100a00 */
[----:B------:R1:W-:Y:S04]  /*12fe0*/  LDGSTS.E [R226+-0x4e200], [R222.64], P0 ;  /* 0xb1e00000dee27fae */ /* 0x0003e80008121848 */
[----:B----4-:R-:W4:Y:S04]  /*12ff0*/  LDL.LU.64 R230, [R1+0xf0] ;  /* 0x0000f00001e67983 */ /* 0x010f280000300a00 */
[----:B------:R1:W-:Y:S04]  /*13000*/  STL.64 [R1+0xab8], R240 ;  /* 0x000ab8f001007387 */ /* 0x0003e80000100a00 */
[----:B-1----:R-:W4:Y:S04]  /*13010*/  LDL.LU.64 R232, [R1+0xe8] ;  /* 0x0000e80001e87983 */ /* 0x002f280000300a00 */
[----:B------:R1:W-:Y:S04]  /*13020*/  LDGSTS.E [R2+-0x4da00], [R224.64], P0 ;  /* 0xb2600000e0027fae */ /* 0x0003e80008121848 */
[----:B------:R-:W4:Y:S04]  /*13030*/  LDL.LU.64 R234, [R1+0xe0] ;  /* 0x0000e00001ea7983 */ /* 0x000f280000300a00 */
[----:B------:R1:W-:Y:S04]  /*13040*/  LDGSTS.E [R0+-0x4d200], [R240.64], P0 ;  /* 0xb2e00000f0007fae */ /* 0x0003e80008121848 */
[----:B------:R-:W4:Y:S04]  /*13050*/  LDL.LU.64 R236, [R1+0xd8] ;  /* 0x0000d80001ec7983 */ /* 0x000f280000300a00 */
[----:B------:R2:W5:Y:S01]  /*13060*/  LDL.LU.64 R222, [R1+0x13e0] ;  /* 0x0013e00001de7983 */ /* 0x0005620000300a00 */
[----:B-1----:R-:W-:-:S03]  /*13070*/  IADD3 R241, R227, 0x100000, RZ ;  /* 0x00100000e3f17810 */ /* 0x002fc60007ffe0ff */
[----:B------:R1:W5:Y:S01]  /*13080*/  LDL.LU.64 R224, [R1+0x13d8] ;  /* 0x0013d80001e07983 */ /* 0x0003620000300a00 */
[----:B------:R-:W-:Y:S01]  /*13090*/  IADD3 R240, R227, 0x100000, RZ ;  /* 0x00100000e3f07810 */ /* 0x000fe20007ffe0ff */
[----:B--2---:R-:W-:-:S04]  /*130a0*/  IMAD.WIDE R250, R3, 0x4, R250 ;  /* 0x0000000403fa7825 */ /* 0x004fc800078e02fa */
[C---:B------:R-:W-:Y:S01]  /*130b0*/  IMAD.WIDE R242, R3.reuse, 0x4, R242 ;  /* 0x0000000403f27825 */ /* 0x040fe200078e02f2 */
[----:B------:R-:W-:Y:S03]  /*130c0*/  STL.64 [R1+0xa98], R250 ;  /* 0x000a98fa01007387 */ /* 0x000fe60000100a00 */
[C---:B------:R-:W-:Y:S01]  /*130d0*/  IMAD.WIDE R238, R3.reuse, 0x4, R238 ;  /* 0x0000000403ee7825 */ /* 0x040fe200078e02ee */
[----:B------:R-:W-:Y:S03]  /*130e0*/  STL.64 [R1+0xa78], R242 ;  /* 0x000a78f201007387 */ /* 0x000fe60000100a00 */
[C---:B---3--:R-:W-:Y:S01]  /*130f0*/  IMAD.WIDE R228, R3.reuse, 0x4, R228 ;  /* 0x0000000403e47825 */ /* 0x048fe200078e02e4 */
[----:B------:R2:W-:Y:S03]  /*13100*/  LDGSTS.E [R241+-0x4ca00], [R250.64], P0 ;  /* 0xb3600000faf17fae */ /* 0x0005e60008121848 */
[----:B------:R-:W-:Y:S01]  /*13110*/  IMAD.WIDE R244, R3, 0x4, R244 ;  /* 0x0000000403f47825 */ /* 0x000fe200078e02f4 */
[----:B------:R3:W-:Y:S04]  /*13120*/  STL.64 [R1+0xa58], R238 ;  /* 0x000a58ee01007387 */ /* 0x0007e80000100a00 */
[----:B------:R2:W-:Y:S04]  /*13130*/  LDGSTS.E [R240+-0x4c200], [R242.64], P0 ;  /* 0xb3e00000f2f07fae */ /* 0x0005e80008121848 */
[----:B------:R1:W-:Y:S04]  /*13140*/  STL.64 [R1+0xa38], R228 ;  /* 0x000a38e401007387 */ /* 0x0003e80000100a00 */
[----:B------:R3:W-:Y:S04]  /*13150*/  LDGSTS.E [R226+-0x4ba00], [R238.64], P0 ;  /* 0xb4600000eee27fae */ /* 0x0007e80008121848 */
[----:B------:R1:W-:Y:S04]  /*13160*/  STL.64 [R1+0xa18], R244 ;  /* 0x000a18f401007387 */ /* 0x0003e80000100a00 */
[----:B------:R1:W-:Y:S04]  /*13170*/  LDGSTS.E [R2+-0x4b200], [R228.64], P0 ;  /* 0xb4e00000e4027fae */ /* 0x0003e80008121848 */
[----:B---3--:R-:W3:Y:S04]  /*13180*/  LDL.LU.64 R238, [R1+0xd0] ;  /* 0x0000d00001ee7983 */ /* 0x008ee80000300a00 */
[----:B--2---:R-:W2:Y:S04]  /*13190*/  LDL.LU.64 R240, [R1+0xc8] ;  /* 0x0000c80001f07983 */ /* 0x004ea80000300a00 */
[----:B------:R-:W2:Y:S04]  /*131a0*/  LDL.LU.64 R242, [R1+0xc0] ;  /* 0x0000c00001f27983 */ /* 0x000ea80000300a00 */
[----:B------:R-:W2:Y:S04]  /*131b0*/  LDL.LU.64 R250, [R1+0xb8] ;  /* 0x0000b80001fa7983 */ /* 0x000ea80000300a00 */
[----:B-1----:R1:W5:Y:S04]  /*131c0*/  LDL.LU R228, [R1+0x13d0] ;  /* 0x0013d00001e47983 */ /* 0x0023680000300800 */
[----:B------:R1:W-:Y:S04]  /*131d0*/  LDGSTS.E [R0+-0x4aa00], [R244.64], P0 ;  /* 0xb5600000f4007fae */ /* 0x0003e80008121848 */
[----:B-1----:R-:W2:Y:S01]  /*131e0*/  LDL.LU.64 R244, [R1+0x13c8] ;  /* 0x0013c80001f47983 */ /* 0x002ea20000300a00 */
[----:B------:R-:W-:-:S02]  /*131f0*/  IADD3 R229, R227, 0x100000, RZ ;  /* 0x00100000e3e57810 */ /* 0x000fc40007ffe0ff */
[----:B------:R-:W-:Y:S01]  /*13200*/  IADD3 R252, R227, 0x100000, RZ ;  /* 0x00100000e3fc7810 */ /* 0x000fe20007ffe0ff */
[----:B----4-:R-:W-:-:S05]  /*13210*/  IMAD.WIDE R226, R3, 0x4, R230 ;  /* 0x0000000403e27825 */ /* 0x010fca00078e02e6 */
[----:B------:R1:W-:Y:S01]  /*13220*/  LDGSTS.E [R229+-0x4a200], [R226.64], P0 ;  /* 0xb5e00000e2e57fae */ /* 0x0003e20008121848 */
[----:B------:R-:W-:-:S03]  /*13230*/  IMAD.WIDE R230, R3, 0x4, R232 ;  /* 0x0000000403e67825 */ /* 0x000fc600078e02e8 */
[----:B------:R1:W-:Y:S04]  /*13240*/  STL.64 [R1+0x9f8], R226 ;  /* 0x0009f8e201007387 */ /* 0x0003e80000100a00 */
[----:B------:R4:W-:Y:S01]  /*13250*/  LDGSTS.E [R2+-0x49a00], [R230.64], P0 ;  /* 0xb6600000e6027fae */ /* 0x0009e20008121848 */
[----:B------:R-:W-:-:S03]  /*13260*/  IMAD.WIDE R232, R3, 0x4, R234 ;  /* 0x0000000403e87825 */ /* 0x000fc600078e02ea */
[----:B------:R4:W-:Y:S04]  /*13270*/  STL.64 [R1+0x9d8], R230 ;  /* 0x0009d8e601007387 */ /* 0x0009e80000100a00 */
[----:B-1----:R1:W5:Y:S01]  /*13280*/  LDL.LU.64 R226, [R1+0x13c0] ;  /* 0x0013c00001e27983 */ /* 0x0023620000300a00 */
[C---:B------:R-:W-:Y:S01]  /*13290*/  IMAD.WIDE R234, R3.reuse, 0x4, R236 ;  /* 0x0000000403ea7825 */ /* 0x040fe200078e02ec */
[----:B----4-:R-:W-:Y:S02]  /*132a0*/  MOV R2, c[0x0][0x188] ;  /* 0x0000620000027a02 */ /* 0x010fe40000000f00 */
[----:B------:R1:W5:Y:S03]  /*132b0*/  LDL.LU R229, [R1+0x13b8] ;  /* 0x0013b80001e57983 */ /* 0x0003660000300800 */
[----:B------:R-:W-:Y:S01]  /*132c0*/  IMAD.SHL.U32 R2, R2, 0x40, RZ ;  /* 0x0000004002027824 */ /* 0x000fe200078e00ff */
[----:B------:R4:W-:Y:S04]  /*132d0*/  STL.64 [R1+0x9b8], R232 ;  /* 0x0009b8e801007387 */ /* 0x0009e80000100a00 */
[----:B------:R1:W5:Y:S04]  /*132e0*/  LDL.LU.64 R230, [R1+0x13b0] ;  /* 0x0013b00001e67983 */ /* 0x0003680000300a00 */
[----:B------:R1:W-:Y:S04]  /*132f0*/  STL.64 [R1+0x998], R234 ;  /* 0x000998ea01007387 */ /* 0x0003e80000100a00 */
[----:B------:R4:W-:Y:S01]  /*13300*/  LDGSTS.E [R252+-0x49200], [R232.64], P0 ;  /* 0xb6e00000e8fc7fae */ /* 0x0009e20008121848 */
[----:B--2---:R-:W-:-:S03]  /*13310*/  IMAD.WIDE R236, R3, 0x4, R244 ;  /* 0x0000000403ec7825 */ /* 0x004fc600078e02f4 */
[----:B------:R-:W2:Y:S04]  /*13320*/  S2R R245, SR_TID.X ;  /* 0x0000000000f57919 */ /* 0x000ea80000002100 */
[----:B------:R-:W1:Y:S01]  /*13330*/  S2R R244, SR_TID.X ;  /* 0x0000000000f47919 */ /* 0x000e620000002100 */
[----:B--2---:R-:W-:Y:S02]  /*13340*/  LOP3.LUT R245, R245, 0x3f, RZ, 0xc0, !PT ;  /* 0x0000003ff5f57812 */ /* 0x004fe400078ec0ff */
[----:B-1----:R-:W-:-:S03]  /*13350*/  SHF.R.S32.HI R244, RZ, 0x6, R244 ;  /* 0x00000006fff47819 */ /* 0x002fc600000114f4 */
[----:B------:R-:W-:Y:S01]  /*13360*/  IMAD.SHL.U32 R245, R245, 0x4, RZ ;  /* 0x00000004f5f57824 */ /* 0x000fe200078e00ff */
[----:B------:R-:W-:-:S04]  /*13370*/  SGXT R244, R244, 0x1 ;  /* 0x00000001f4f4781a */ /* 0x000fc80000000200 */
[----:B------:R-:W-:-:S04]  /*13380*/  LOP3.LUT R244, R245, 0x110, R244, 0x78, !PT ;  /* 0x00000110f5f47812 */ /* 0x000fc800078e78f4 */
[----:B------:R-:W-:Y:S01]  /*13390*/  LOP3.LUT R244, R244, 0x60, RZ, 0x3c, !PT ;  /* 0x00000060f4f47812 */ /* 0x000fe200078e3cff */
[----:B---3--:R-:W-:-:S03]  /*133a0*/  IMAD.WIDE R238, R2, 0x4, R238 ;  /* 0x0000000402ee7825 */ /* 0x008fc600078e02ee */
[----:B------:R-:W-:Y:S01]  /*133b0*/  IADD3 R244, R244, 0x100000, RZ ;  /* 0x00100000f4f47810 */ /* 0x000fe20007ffe0ff */
[----:B------:R1:W-:Y:S01]  /*133c0*/  STL.64 [R1+0x978], R236 ;  /* 0x000978ec01007387 */ /* 0x0003e20000100a00 */
[----:B------:R-:W-:-:S03]  /*133d0*/  IMAD.WIDE R240, R2, 0x4, R240 ;  /* 0x0000000402f07825 */ /* 0x000fc600078e02f0 */
[----:B----4-:R2:W5:Y:S01]  /*133e0*/  LDL.LU.64 R232, [R1+0x13a8] ;  /* 0x0013a80001e87983 */ /* 0x0105620000300a00 */
[----:B------:R-:W-:-:S03]  /*133f0*/  IMAD.WIDE R242, R2, 0x4, R242 ;  /* 0x0000000402f27825 */ /* 0x000fc600078e02f2 */
[----:B------:R3:W-:Y:S01]  /*13400*/  LDGSTS.E [R244+-0x48a00], [R234.64], P0 ;  /* 0xb7600000eaf47fae */ /* 0x0007e20008121848 */
[----:B------:R-:W-:-:S03]  /*13410*/  IMAD.WIDE R250, R2, 0x4, R250 ;  /* 0x0000000402fa7825 */ /* 0x000fc600078e02fa */
[----:B------:R1:W-:Y:S04]  /*13420*/  LDGSTS.E [R0+-0x48200], [R236.64], P0 ;  /* 0xb7e00000ec007fae */ /* 0x0003e80008121848 */
[----:B------:R-:W0:Y:S04]  /*13430*/  LDGDEPBAR ;  /* 0x00000000000079af */ /* 0x000e280000000000 */
[----:B---3--:R2:W5:Y:S04]  /*13440*/  LDL.LU.64 R234, [R1+0x13a0] ;  /* 0x0013a00001ea7983 */ /* 0x0085680000300a00 */
[----:B-1----:R2:W5:Y:S04]  /*13450*/  LDL.LU.64 R236, [R1+0x1398] ;  /* 0x0013980001ec7983 */ /* 0x0025680000300a00 */
[----:B------:R1:W-:Y:S04]  /*13460*/  STL.64 [R1+0x970], R238 ;  /* 0x000970ee01007387 */ /* 0x0003e80000100a00 */
[----:B-1----:R2:W5:Y:S04]  /*13470*/  LDL.LU.64 R238, [R1+0x1390] ;  /* 0x0013900001ee7983 */ /* 0x0025680000300a00 */
[----:B------:R1:W-:Y:S04]  /*13480*/  STL.64 [R1+0x968], R240 ;  /* 0x000968f001007387 */ /* 0x0003e80000100a00 */
[----:B-1----:R2:W5:Y:S04]  /*13490*/  LDL.LU.64 R240, [R1+0x1388] ;  /* 0x0013880001f07983 */ /* 0x0025680000300a00 */
[----:B------:R1:W-:Y:S04]  /*134a0*/  STL.64 [R1+0x960], R242 ;  /* 0x000960f201007387 */ /* 0x0003e80000100a00 */
[----:B-1----:R2:W5:Y:S04]  /*134b0*/  LDL.LU.64 R242, [R1+0x1380] ;  /* 0x0013800001f27983 */ /* 0x0025680000300a00 */
[----:B------:R1:W-:Y:S04]  /*134c0*/  STL.64 [R1+0x958], R250 ;  /* 0x000958fa01007387 */ /* 0x0003e80000100a00 */
[----:B-1----:R2:W5:Y:S01]  /*134d0*/  LDL.LU.64 R250, [R1+0x1378] ;  /* 0x0013780001fa7983 */ /* 0x0025620000300a00 */
[----:B------:R-:W-:-:S02]  /*134e0*/  IMAD.MOV.U32 R245, RZ, RZ, 0x3f ;  /* 0x0000003ffff57424 */ /* 0x000fc400078e00ff */
[----:B------:R-:W-:-:S03]  /*134f0*/  IMAD.MOV.U32 R252, RZ, RZ, c[0x0][0x180] ;  /* 0x00006000fffc7624 */ /* 0x000fc600078e00ff */
[----:B------:R-:W-:Y:S02]  /*13500*/  IADD3 R0, R245, c[0x0][0x180], RZ ;  /* 0x00006000f5007a10 */ /* 0x000fe40007ffe0ff */
[----:B------:R-:W-:Y:S02]  /*13510*/  IADD3 R245, R252, -0xd1, RZ ;  /* 0xffffff2ffcf57810 */ /* 0x000fe40007ffe0ff */
[----:B------:R-:W-:Y:S02]  /*13520*/  ISETP.GT.AND P0, PT, R0, 0xff, PT ;  /* 0x000000ff0000780c */ /* 0x000fe40003f04270 */
[----:B------:R-:W-:Y:S02]  /*13530*/  SEL R0, RZ, 0x4, P6 ;  /* 0x00000004ff007807 */ /* 0x000fe40003000000 */
[----:B------:R-:W-:Y:S02]  /*13540*/  IADD3 R244, R252, -0xd5, RZ ;  /* 0xffffff2bfcf47810 */ /* 0x000fe40007ffe0ff */
[----:B------:R-:W-:-:S02]  /*13550*/  ISETP.GE.U32.AND P6, PT, R245, 0x7ffffef0, PT ;  /* 0x7ffffef0f500780c */ /* 0x000fc40003fc6070 */
[----:B------:R-:W-:Y:S02]  /*13560*/  IADD3 R245, R252, -0xd9, RZ ;  /* 0xffffff27fcf57810 */ /* 0x000fe40007ffe0ff */
[----:B------:R-:W-:Y:S02]  /*13570*/  ISETP.GE.U32.AND P3, PT, R244, 0x7ffffeec, PT ;  /* 0x7ffffeecf400780c */ /* 0x000fe40003f66070 */
[----:B------:R-:W-:Y:S02]  /*13580*/  SEL R0, R0, RZ, P0 ;  /* 0x000000ff00007207 */ /* 0x000fe40000000000 */
[----:B------:R-:W-:Y:S02]  /*13590*/  ISETP.GE.U32.AND P0, PT, R245, 0x7ffffee8, PT ;  /* 0x7ffffee8f500780c */ /* 0x000fe40003f06070 */
[----:B------:R-:W-:Y:S02]  /*135a0*/  IADD3 R244, R252, -0xdd, RZ ;  /* 0xffffff23fcf47810 */ /* 0x000fe40007ffe0ff */
[----:B--2---:R1:W-:Y:S04]  /*135b0*/  STL.64 [R1+0x1480], R24 ;  /* 0x0014801801007387 */ /* 0x0043e80000100a00 */
[----:B-1----:R-:W2:Y:S04]  /*135c0*/  LDL.64 R24, [R1+0x970] ;  /* 0x0009700001187983 */ /* 0x002ea80000100a00 */
[----:B------:R1:W-:Y:S04]  /*135d0*/  STL.64 [R1+0x1478], R22 ;  /* 0x0014781601007387 */ /* 0x0003e80000100a00 */
[----:B-1----:R-:W3:Y:S04]  /*135e0*/  LDL.64 R22, [R1+0x968] ;  /* 0x0009680001167983 */ /* 0x002ee80000100a00 */
[----:B------:R1:W-:Y:S04]  /*135f0*/  STL.64 [R1+0x1470], R20 ;  /* 0x0014701401007387 */ /* 0x0003e80000100a00 */
[----:B-1----:R-:W4:Y:S04]  /*13600*/  LDL.64 R20, [R1+0x960] ;  /* 0x0009600001147983 */ /* 0x002f280000100a00 */
[----:B------:R1:W-:Y:S04]  /*13610*/  STL.64 [R1+0x1468], R18 ;  /* 0x0014681201007387 */ /* 0x0003e80000100a00 */
[----:B-1----:R-:W4:Y:S04]  /*13620*/  LDL.64 R18, [R1+0x958] ;  /* 0x0009580001127983 */ /* 0x002f280000100a00 */
[----:B------:R1:W-:Y:S04]  /*13630*/  STL.64 [R1+0x1460], R16 ;  /* 0x0014601001007387 */ /* 0x0003e80000100a00 */
[----:B-1----:R-:W4:Y:S04]  /*13640*/  LDL.LU.64 R16, [R1+0x70] ;  /* 0x0000700001107983 */ /* 0x002f280000300a00 */
[----:B------:R1:W-:Y:S04]  /*13650*/  STL.64 [R1+0x1458], R14 ;  /* 0x0014580e01007387 */ /* 0x0003e80000100a00 */
[----:B-1----:R-:W4:Y:S04]  /*13660*/  LDL.LU.64 R14, [R1+0x68] ;  /* 0x00006800010e7983 */ /* 0x002f280000300a00 */
[----:B------:R1:W-:Y:S04]  /*13670*/  STL.64 [R1+0x1450], R12 ;  /* 0x0014500c01007387 */ /* 0x0003e80000100a00 */
[----:B-1----:R-:W4:Y:S04]  /*13680*/  LDL.LU.64 R12, [R1+0x60] ;  /* 0x00006000010c7983 */ /* 0x002f280000300a00 */
[----:B------:R1:W-:Y:S04]  /*13690*/  STL.64 [R1+0x1448], R10 ;  /* 0x0014480a01007387 */ /* 0x0003e80000100a00 */
[----:B-1----:R-:W4:Y:S04]  /*136a0*/  LDL.LU.64 R10, [R1+0x58] ;  /* 0x00005800010a7983 */ /* 0x002f280000300a00 */
[----:B------:R1:W-:Y:S04]  /*136b0*/  STL.64 [R1+0x1440], R8 ;  /* 0x0014400801007387 */ /* 0x0003e80000100a00 */
[----:B------:R-:W1:Y:S04]  /*136c0*/  S2R R245, SR_TID.X ;  /* 0x0000000000f57919 */ /* 0x000e680000002100 */
[----:B-1----:R-:W4:Y:S04]  /*136d0*/  LDL.LU.64 R8, [R1+0x10] ;  /* 0x0000100001087983 */ /* 0x002f280000300a00 */
[----:B------:R1:W-:Y:S04]  /*136e0*/  STL.64 [R1+0x1438], R6 ;  /* 0x0014380601007387 */ /* 0x0003e80000100a00 */
[----:B-1----:R-:W4:Y:S01]  /*136f0*/  LDL.LU.64 R6, [R1] ;  /* 0x0000000001067983 */ /* 0x002f220000300a00 */
[----:B------:R-:W-:-:S03]  /*13700*/  LOP3.LUT R245, R245, 0x7f, RZ, 0xc0, !PT ;  /* 0x0000007ff5f57812 */ /* 0x000fc600078ec0ff */
[----:B------:R1:W-:Y:S04]  /*13710*/  STL.64 [R1+0x1430], R4 ;  /* 0x0014300401007387 */ /* 0x0003e80000100a00 */
[----:B-1----:R-:W4:Y:S01]  /*13720*/  LDL.LU.64 R4, [R1+0x8] ;  /* 0x0000080001047983 */ /* 0x002f220000300a00 */
[----:B------:R-:W-:-:S03]  /*13730*/  SHF.L.U32 R245, R245, 0x2, RZ ;  /* 0x00000002f5f57819 */ /* 0x000fc600000006ff */
[----:B------:R-:W-:Y:S01]  /*13740*/  BAR.SYNC.DEFER_BLOCKING 0x0 ;  /* 0x0000000000007b1d */ /* 0x000fe20000010000 */
[----:B-----5:R-:W-:-:S04]  /*13750*/  IMAD.WIDE R250, R2, 0x4, R250 ;  /* 0x0000000402fa7825 */ /* 0x020fc800078e02fa */
[----:B------:R-:W-:-:S04]  /*13760*/  IMAD.WIDE R238, R2, 0x4, R238 ;  /* 0x0000000402ee7825 */ /* 0x000fc800078e02ee */
        /* <DEDUP_REMOVED lines=14> */
[C---:B------:R-:W-:Y:S01]  /*13850*/  IMAD.WIDE R198, R2.reuse, 0x4, R198 ;  /* 0x0000000402c67825 */ /* 0x040fe200078e02c6 */
[----:B------:R-:W-:Y:S01]  /*13860*/  @!PT LDS RZ, [RZ] ;  /* 0x00000000fffff984 */ /* 0x000fe20000000800 */
[----:B------:R-:W-:Y:S01]  /*13870*/  @!PT LDS RZ, [RZ] ;  /* 0x00000000fffff984 */ /* 0x000fe20000000800 */
[----:B------:R-:W-:Y:S01]  /*13880*/  @!PT LDS RZ, [RZ] ;  /* 0x00000000fffff984 */ /* 0x000fe20000000800 */
[----:B--2---:R1:W-:Y:S04]  /*13890*/  LDGSTS.E [R245+0x60000], [R24.64], !P5 ;  /* 0x6000000018f57fae */ /* 0x0043e8000e921848 */
[----:B-1----:R-:W2:Y:S04]  /*138a0*/  LDL.LU.64 R24, [R1+0x1480] ;  /* 0x0014800001187983 */ /* 0x002ea80000300a00 */
[----:B---3--:R1:W-:Y:S04]  /*138b0*/  LDGSTS.E [R245+0x60200], [R22.64], !P5 ;  /* 0x6020000016f57fae */ /* 0x0083e8000e921848 */
[----:B-1----:R-:W3:Y:S04]  /*138c0*/  LDL.LU.64 R22, [R1+0x1478] ;  /* 0x0014780001167983 */ /* 0x002ee80000300a00 */
[----:B----4-:R1:W-:Y:S04]  /*138d0*/  LDGSTS.E [R245+0x60400], [R20.64], !P5 ;  /* 0x6040000014f57fae */ /* 0x0103e8000e921848 */
[----:B-1----:R-:W4:Y:S04]  /*138e0*/  LDL.LU.64 R20, [R1+0x1470] ;  /* 0x0014700001147983 */ /* 0x002f280000300a00 */
[----:B------:R1:W-:Y:S04]  /*138f0*/  LDGSTS.E [R245+0x60600], [R18.64], !P5 ;  /* 0x6060000012f57fae */ /* 0x0003e8000e921848 */
[----:B-1----:R-:W2:Y:S01]  /*13900*/  LDL.LU.64 R18, [R1+0x1468] ;  /* 0x0014680001127983 */ /* 0x002ea20000300a00 */
[----:B------:R-:W-:-:S05]  /*13910*/  IMAD.WIDE R16, R2, 0x4, R16 ;  /* 0x0000000402107825 */ /* 0x000fca00078e0210 */
[----:B------:R1:W-:Y:S04]  /*13920*/  STL.64 [R1+0x928], R16 ;  /* 0x0009281001007387 */ /* 0x0003e80000100a00 */
[----:B------:R1:W-:Y:S01]  /*13930*/  LDGSTS.E [R245+0x62000], [R16.64], !P1 ;  /* 0x6200000010f57fae */ /* 0x0003e2000c921848 */
[----:B------:R-:W-:-:S05]  /*13940*/  IMAD.WIDE R14, R2, 0x4, R14 ;  /* 0x00000004020e7825 */ /* 0x000fca00078e020e */
[----:B------:R1:W-:Y:S04]  /*13950*/  STL.64 [R1+0x920], R14 ;  /* 0x0009200e01007387 */ /* 0x0003e80000100a00 */
[----:B-1----:R-:W2:Y:S04]  /*13960*/  LDL.LU.64 R16, [R1+0x1460] ;  /* 0x0014600001107983 */ /* 0x002ea80000300a00 */
        /* <DEDUP_REMOVED lines=10> */
[----:B------:R1:W-:Y:S04]  /*13a10*/  LDGSTS.E [R245+0x64000], [R8.64], !P4 ;  /* 0x6400000008f57fae */ /* 0x0003e8000e121848 */
[----:B-1----:R-:W2:Y:S04]  /*13a20*/  LDL.LU.64 R10, [R1+0x1448] ;  /* 0x00144800010a7983 */ /* 0x002ea80000300a00 */
[----:B------:R1:W-:Y:S01]  /*13a30*/  STL.64 [R1+0x900], R8 ;  /* 0x0009000801007387 */ /* 0x0003e20000100a00 */
[----:B------:R-:W-:-:S05]  /*13a40*/  IMAD.WIDE R4, R2, 0x4, R4 ;  /* 0x0000000402047825 */ /* 0x000fca00078e0204 */
[----:B------:R1:W-:Y:S04]  /*13a50*/  STL.64 [R1+0x8f8], R4 ;  /* 0x0008f80401007387 */ /* 0x0003e80000100a00 */
[----:B------:R1:W-:Y:S01]  /*13a60*/  LDGSTS.E [R245+0x64200], [R4.64], !P4 ;  /* 0x6420000004f57fae */ /* 0x0003e2000e121848 */
[----:B------:R-:W-:Y:S01]  /*13a70*/  ISETP.GE.U32.AND P5, PT, R244, 0x7ffffee4, PT ;  /* 0x7ffffee4f400780c */ /* 0x000fe20003fa6070 */
[----:B------:R-:W-:Y:S02]  /*13a80*/  IMAD.WIDE R6, R2, 0x4, R6 ;  /* 0x0000000402067825 */ /* 0x000fe400078e0206 */
[----:B-1----:R-:W2:Y:S04]  /*13a90*/  LDL.LU.64 R8, [R1+0x1440] ;  /* 0x0014400001087983 */ /* 0x002ea80000300a00 */
[----:B------:R-:W1:Y:S01]  /*13aa0*/  S2R R5, SR_TID.X ;  /* 0x0000000000057919 */ /* 0x000e620000002100 */
[----:B------:R-:W-:-:S03]  /*13ab0*/  IADD3 R244, R252, -0xe1, RZ ;  /* 0xffffff1ffcf47810 */ /* 0x000fc60007ffe0ff */
[----:B------:R1:W-:Y:S01]  /*13ac0*/  LDGSTS.E [R245+0x64400], [R6.64], !P4 ;  /* 0x6440000006f57fae */ /* 0x0003e2000e121848 */
[----:B------:R-:W-:Y:S02]  /*13ad0*/  ISETP.GE.U32.AND P1, PT, R244, 0x7ffffee0, PT ;  /* 0x7ffffee0f400780c */ /* 0x000fe40003f26070 */
[----:B------:R-:W-:Y:S01]  /*13ae0*/  IADD3 R244, R252, -0xe5, RZ ;  /* 0xffffff1bfcf47810 */ /* 0x000fe20007ffe0ff */
[----:B------:R1:W-:Y:S03]  /*13af0*/  LDGSTS.E [R245+0x64600], [R250.64], !P4 ;  /* 0x64600000faf57fae */ /* 0x0003e6000e121848 */
[----:B------:R-:W-:Y:S01]  /*13b00*/  ISETP.GE.U32.AND P4, PT, R244, 0x7ffffedc, PT ;  /* 0x7ffffedcf400780c */ /* 0x000fe20003f86070 */
[----:B------:R1:W-:Y:S04]  /*13b10*/  STL.64 [R1+0x8f0], R6 ;  /* 0x0008f00601007387 */ /* 0x0003e80000100a00 */
[----:B------:R1:W-:Y:S02]  /*13b20*/  STL.64 [R1+0x8e8], R250 ;  /* 0x0008e8fa01007387 */ /* 0x0003e40000100a00 */
[----:B-1----:R-:W-:Y:S01]  /*13b30*/  LOP3.LUT R244, R5, 0x7f, RZ, 0xc0, !PT ;  /* 0x0000007f05f47812 */ /* 0x002fe200078ec0ff */
[C---:B------:R-:W-:Y:S01]  /*13b40*/  IMAD.WIDE R4, R2.reuse, 0x4, R242 ;  /* 0x0000000402047825 */ /* 0x040fe200078e02f2 */
[----:B------:R-:W2:Y:S03]  /*13b50*/  LDL.LU.64 R6, [R1+0x1438] ;  /* 0x0014380001067983 */ /* 0x000ea60000300a00 */
[----:B------:R-:W-:-:S04]  /*13b60*/  IMAD.WIDE R242, R2, 0x4, R240 ;  /* 0x0000000402f27825 */ /* 0x000fc800078e02f0 */
[----:B------:R-:W-:Y:S01]  /*13b70*/  IMAD.SHL.U32 R241, R244, 0x4, RZ ;  /* 0x00000004f4f17824 */ /* 0x000fe200078e00ff */
[----:B------:R1:W-:Y:S01]  /*13b80*/  STL.64 [R1+0x8e0], R4 ;  /* 0x0008e00401007387 */ /* 0x0003e20000100a00 */
[----:B------:R-:W-:-:S03]  /*13b90*/  IMAD.WIDE R250, R2, 0x4, R236 ;  /* 0x0000000402fa7825 */ /* 0x000fc600078e02ec */
[----:B------:R-:W-:Y:S04]  /*13ba0*/  STL.64 [R1+0x8d0], R242 ;  /* 0x0008d0f201007387 */ /* 0x000fe80000100a00 */
[----:B------:R1:W-:Y:S04]  /*13bb0*/  LDGSTS.E [R241+0x66000], [R4.64], !P2 ;  /* 0x6600000004f17fae */ /* 0x0003e8000d121848 */
[----:B------:R2:W-:Y:S04]  /*13bc0*/  LDGSTS.E [R241+0x66200], [R242.64], !P2 ;  /* 0x66200000f2f17fae */ /* 0x0005e8000d121848 */
[----:B------:R1:W-:Y:S04]  /*13bd0*/  LDGSTS.E [R241+0x66400], [R238.64], !P2 ;  /* 0x66400000eef17fae */ /* 0x0003e8000d121848 */
[----:B-1----:R-:W2:Y:S04]  /*13be0*/  LDL.LU.64 R4, [R1+0x1430] ;  /* 0x0014300001047983 */ /* 0x002ea80000300a00 */
[----:B------:R1:W-:Y:S04]  /*13bf0*/  STL.64 [R1+0x8c0], R238 ;  /* 0x0008c0ee01007387 */ /* 0x0003e80000100a00 */
[----:B------:R-:W-:Y:S04]  /*13c00*/  STL.64 [R1+0x768], R250 ;  /* 0x000768fa01007387 */ /* 0x000fe80000100a00 */
[----:B------:R2:W-:Y:S01]  /*13c10*/  LDGSTS.E [R241+0x66600], [R250.64], !P2 ;  /* 0x66600000faf17fae */ /* 0x0005e2000d121848 */
[----:B-1----:R-:W-:-:S03]  /*13c20*/  IMAD.WIDE R238, R2, 0x4, R228 ;  /* 0x0000000402ee7825 */ /* 0x002fc600078e02e4 */
[----:B------:R-:W-:Y:S04]  /*13c30*/  STL.64 [R1+0x758], R234 ;  /* 0x000758ea01007387 */ /* 0x000fe80000100a00 */
[----:B------:R1:W-:Y:S04]  /*13c40*/  LDGSTS.E [R241+0x68000], [R234.64], !P6 ;  /* 0x68000000eaf17fae */ /* 0x0003e8000f121848 */
[----:B------:R-:W-:Y:S04]  /*13c50*/  STL.64 [R1+0x740], R232 ;  /* 0x000740e801007387 */ /* 0x000fe80000100a00 */
[----:B------:R1:W-:Y:S04]  /*13c60*/  LDGSTS.E [R241+0x68200], [R232.64], !P6 ;  /* 0x68200000e8f17fae */ /* 0x0003e8000f121848 */
[----:B------:R1:W-:Y:S04]  /*13c70*/  STL.64 [R1+0x730], R230 ;  /* 0x000730e601007387 */ /* 0x0003e80000100a00 */
[----:B------:R1:W-:Y:S04]  /*13c80*/  LDGSTS.E [R241+0x68400], [R230.64], !P6 ;  /* 0x68400000e6f17fae */ /* 0x0003e8000f121848 */
[----:B------:R-:W-:Y:S04]  /*13c90*/  STL.64 [R1+0x708], R238 ;  /* 0x000708ee01007387 */ /* 0x000fe80000100a00 */
[----:B------:R2:W-:Y:S01]  /*13ca0*/  LDGSTS.E [R241+0x68600], [R238.64], !P6 ;  /* 0x68600000eef17fae */ /* 0x0005e2000f121848 */
[----:B-1----:R-:W-:-:S03]  /*13cb0*/  IMAD.WIDE R230, R2, 0x4, R220 ;  /* 0x0000000402e67825 */ /* 0x002fc600078e02dc */
[----:B------:R-:W-:Y:S04]  /*13cc0*/  STL.64 [R1+0x6f8], R226 ;  /* 0x0006f8e201007387 */ /* 0x000fe80000100a00 */
[----:B------:R1:W-:Y:S04]  /*13cd0*/  LDGSTS.E [R241+0x6a000], [R226.64], !P3 ;  /* 0x6a000000e2f17fae */ /* 0x0003e8000d921848 */
[----:B------:R-:W-:Y:S04]  /*13ce0*/  STL.64 [R1+0x6e8], R224 ;  /* 0x0006e8e001007387 */ /* 0x000fe80000100a00 */
[----:B------:R1:W-:Y:S01]  /*13cf0*/  LDGSTS.E [R241+0x6a200], [R224.64], !P3 ;  /* 0x6a200000e0f17fae */ /* 0x0003e2000d921848 */
[----:B------:R-:W-:-:S03]  /*13d00*/  IADD3 R236, R252, -0xe9, RZ ;  /* 0xffffff17fcec7810 */ /* 0x000fc60007ffe0ff */
        /* <DEDUP_REMOVED lines=9> */
[----:B------:R-:W-:-:S03]  /*13da0*/  ISETP.GE.U32.AND P2, PT, R236, 0x7ffffed8, PT ;  /* 0x7ffffed8ec00780c */ /* 0x000fc60003f46070 */
[----:B------:R1:W-:Y:S04]  /*13db0*/  STL.64 [R1+0x698], R214 ;  /* 0x000698d601007387 */ /* 0x0003e80000100a00 */
[----:B------:R1:W-:Y:S01]  /*13dc0*/  LDGSTS.E [R241+0x6c400], [R214.64], !P0 ;  /* 0x6c400000d6f17fae */ /* 0x0003e2000c121848 */
[----:B------:R-:W-:-:S03]  /*13dd0*/  IADD3 R228, R252, -0xed, RZ ;  /* 0xffffff13fce47810 */ /* 0x000fc60007ffe0ff */
[----:B------:R-:W-:Y:S04]  /*13de0*/  STL.64 [R1+0x600], R222 ;  /* 0x000600de01007387 */ /* 0x000fe80000100a00 */
[----:B------:R2:W-:Y:S01]  /*13df0*/  LDGSTS.E [R241+0x6c600], [R222.64], !P0 ;  /* 0x6c600000def17fae */ /* 0x0005e2000c121848 */
[----:B-1----:R-:W-:-:S03]  /*13e00*/  IMAD.WIDE R214, R2, 0x4, R204 ;  /* 0x0000000402d67825 */ /* 0x002fc600078e02cc */
[----:B------:R-:W-:Y:S04]  /*13e10*/  STL.64 [R1+0x5f0], R210 ;  /* 0x0005f0d201007387 */ /* 0x000fe80000100a00 */
[----:B------:R1:W-:Y:S01]  /*13e20*/  LDGSTS.E [R241+0x6e000], [R210.64], !P5 ;  /* 0x6e000000d2f17fae */ /* 0x0003e2000e921848 */
[----:B------:R-:W-:-:S03]  /*13e30*/  IMAD.WIDE R194, R2, 0x4, R194 ;  /* 0x0000000402c27825 */ /* 0x000fc600078e02c2 */
[----:B------:R-:W-:Y:S04]  /*13e40*/  STL.64 [R1+0x5e0], R208 ;  /* 0x0005e0d001007387 */ /* 0x000fe80000100a00 */
[----:B------:R1:W-:Y:S01]  /*13e50*/  LDGSTS.E [R241+0x6e200], [R208.64], !P5 ;  /* 0x6e200000d0f17fae */ /* 0x0003e2000e921848 */
[----:B------:R-:W-:-:S03]  /*13e60*/  ISETP.GE.U32.AND P6, PT, R228, 0x7ffffed4, PT ;  /* 0x7ffffed4e400780c */ /* 0x000fc60003fc6070 */
[----:B------:R1:W-:Y:S01]  /*13e70*/  STL.64 [R1+0x5d0], R206 ;  /* 0x0005d0ce01007387 */ /* 0x0003e20000100a00 */
[----:B------:R-:W-:-:S03]  /*13e80*/  IADD3 R220, R252, -0xf1, RZ ;  /* 0xffffff0ffcdc7810 */ /* 0x000fc60007ffe0ff */
[----:B------:R1:W-:Y:S01]  /*13e90*/  LDGSTS.E [R241+0x6e400], [R206.64], !P5 ;  /* 0x6e400000cef17fae */ /* 0x0003e2000e921848 */
[----:B------:R-:W-:-:S03]  /*13ea0*/  IMAD.WIDE R192, R2, 0x4, R192 ;  /* 0x0000000402c07825 */ /* 0x000fc600078e02c0 */
[----:B------:R-:W-:Y:S01]  /*13eb0*/  STL.64 [R1+0x5c8], R214 ;  /* 0x0005c8d601007387 */ /* 0x000fe20000100a00 */
[----:B------:R-:W-:-:S03]  /*13ec0*/  IMAD.WIDE R190, R2, 0x4, R190 ;  /* 0x0000000402be7825 */ /* 0x000fc600078e02be */
        /* <DEDUP_REMOVED lines=9> */
[----:B------:R-:W-:-:S03]  /*13f60*/  IMAD.WIDE R184, R2, 0x4, R184 ;  /* 0x0000000402b87825 */ /* 0x000fc600078e02b8 */
[----:B------:R1:W-:Y:S01]  /*13f70*/  LDGSTS.E [R241+0x70400], [R198.64], !P1 ;  /* 0x70400000c6f17fae */ /* 0x0003e2000c921848 */
[----:B------:R-:W-:-:S03]  /*13f80*/  IMAD.WIDE R182, R2, 0x4, R182 ;  /* 0x0000000402b67825 */ /* 0x000fc600078e02b6 */
        /* <DEDUP_REMOVED lines=8> */
[----:B------:R-:W-:-:S03]  /*14010*/  IMAD.WIDE R176, R2, 0x4, R176 ;  /* 0x0000000402b07825 */ /* 0x000fc600078e02b0 */
[----:B------:R1:W-:Y:S04]  /*14020*/  STL.64 [R1+0x590], R190 ;  /* 0x000590be01007387 */ /* 0x0003e80000100a00 */
        /* <DEDUP_REMOVED lines=36> */
[----:B------:R-:W-:Y:S01]  /*14270*/  STL.64 [R1+0x4d8], R162 ;  /* 0x0004d8a201007387 */ /* 0x000fe20000100a00 */
[----:B-1----:R-:W-:-:S03]  /*14280*/  IMAD.WIDE R166, R2, 0x4, R156 ;  /* 0x0000000402a67825 */ /* 0x002fc600078e029c */
[----:B------:R-:W-:Y:S04]  /*14290*/  STL.64 [R1+0x4c8], R160 ;  /* 0x0004c8a001007387 */ /* 0x000fe80000100a00 */
[----:B------:R1:W-:Y:S04]  /*142a0*/  STL.64 [R1+0x4c0], R158 ;  /* 0x0004c09e01007387 */ /* 0x0003e80000100a00 */
[----:B------:R-:W-:Y:S04]  /*142b0*/  STL.64 [R1+0x4b8], R166 ;  /* 0x0004b8a601007387 */ /* 0x000fe80000100a00 */
[----:B------:R-:W3:Y:S04]  /*142c0*/  LDL.LU.64 R228, [R1+0xb0] ;  /* 0x0000b00001e47983 */ /* 0x000ee80000300a00 */
[----:B--2---:R-:W2:Y:S04]  /*142d0*/  LDL.LU.64 R230, [R1+0xa8] ;  /* 0x0000a80001e67983 */ /* 0x004ea80000300a00 */
[----:B------:R-:W4:Y:S04]  /*142e0*/  LDL.LU.64 R232, [R1+0xa0] ;  /* 0x0000a00001e87983 */ /* 0x000f280000300a00 */
[----:B------:R-:W4:Y:S04]  /*142f0*/  LDL.LU.64 R234, [R1+0x98] ;  /* 0x0000980001ea7983 */ /* 0x000f280000300a00 */
[----:B------:R-:W4:Y:S04]  /*14300*/  LDL.LU.64 R236, [R1+0x50] ;  /* 0x0000500001ec7983 */ /* 0x000f280000300a00 */
[----:B------:R-:W4:Y:S04]  /*14310*/  LDL.LU.64 R238, [R1+0x48] ;  /* 0x0000480001ee7983 */ /* 0x000f280000300a00 */
[----:B------:R-:W4:Y:S04]  /*14320*/  LDL.LU.64 R242, [R1+0x40] ;  /* 0x0000400001f27983 */ /* 0x000f280000300a00 */
[----:B------:R-:W4:Y:S01]  /*14330*/  LDL.LU.64 R250, [R1+0x38] ;  /* 0x0000380001fa7983 */ /* 0x000f220000300a00 */
[----:B------:R-:W-:-:S02]  /*14340*/  IADD3 R212, R252, -0xf5, RZ ;  /* 0xffffff0bfcd47810 */ /* 0x000fc40007ffe0ff */
[----:B------:R-:W-:Y:S01]  /*14350*/  IADD3 R204, R252, -0xf9, RZ ;  /* 0xffffff07fccc7810 */ /* 0x000fe20007ffe0ff */
[----:B------:R1:W-:Y:S01]  /*14360*/  LDGSTS.E [R241+0x78600], [R174.64], !P3 ;  /* 0x78600000aef17fae */ /* 0x0003e2000d921848 */
[----:B------:R-:W-:Y:S02]  /*14370*/  ISETP.GE.U32.AND P0, PT, R212, 0x7ffffecc, PT ;  /* 0x7ffffeccd400780c */ /* 0x000fe40003f06070 */
[----:B------:R-:W-:Y:S02]  /*14380*/  ISETP.GE.U32.AND P5, PT, R204, 0x7ffffec8, PT ;  /* 0x7ffffec8cc00780c */ /* 0x000fe40003fa6070 */
[C---:B------:R-:W-:Y:S02]  /*14390*/  IADD3 R196, R252.reuse, -0xfd, RZ ;  /* 0xffffff03fcc47810 */ /* 0x040fe40007ffe0ff */
[----:B------:R-:W-:Y:S02]  /*143a0*/  IADD3 R188, R252, -0xc2, RZ ;  /* 0xffffff3efcbc7810 */ /* 0x000fe40007ffe0ff */
[----:B------:R-:W-:Y:S01]  /*143b0*/  ISETP.GE.U32.AND P1, PT, R196, 0x7ffffec4, PT ;  /* 0x7ffffec4c400780c */ /* 0x000fe20003f26070 */
[----:B------:R-:W-:Y:S01]  /*143c0*/  IMAD.WIDE R154, R2, 0x4, R154 ;  /* 0x00000004029a7825 */ /* 0x000fe200078e029a */
[----:B------:R-:W-:-:S03]  /*143d0*/  ISETP.GE.U32.AND P4, PT, R188, 0x7ffffeff, PT ;  /* 0x7ffffeffbc00780c */ /* 0x000fc60003f86070 */
[----:B------:R1:W-:Y:S01]  /*143e0*/  LDGSTS.E [R241+0x7a000], [R162.64], !P0 ;  /* 0x7a000000a2f17fae */ /* 0x0003e2000c121848 */
[----:B------:R-:W-:-:S03]  /*143f0*/  IMAD.WIDE R152, R2, 0x4, R152 ;  /* 0x0000000402987825 */ /* 0x000fc600078e0298 */
[----:B------:R1:W-:Y:S01]  /*14400*/  LDGSTS.E [R241+0x7a200], [R160.64], !P0 ;  /* 0x7a200000a0f17fae */ /* 0x0003e2000c121848 */
[----:B------:R-:W-:Y:S01]  /*14410*/  IMAD.WIDE R150, R2, 0x4, R150 ;  /* 0x0000000402967825 */ /* 0x000fe200078e0296 */
[----:B------:R-:W-:Y:S02]  /*14420*/  IADD3 R180, R252, -0xc6, RZ ;  /* 0xffffff3afcb47810 */ /* 0x000fe40007ffe0ff */
[----:B------:R1:W-:Y:S01]  /*14430*/  LDGSTS.E [R241+0x7a400], [R158.64], !P0 ;  /* 0x7a4000009ef17fae */ /* 0x0003e2000c121848 */
[----:B------:R-:W-:-:S03]  /*14440*/  IMAD.WIDE R146, R2, 0x4, R146 ;  /* 0x0000000402927825 */ /* 0x000fc600078e0292 */
[----:B------:R2:W-:Y:S01]  /*14450*/  LDGSTS.E [R241+0x7a600], [R166.64], !P0 ;  /* 0x7a600000a6f17fae */ /* 0x0005e2000c121848 */
[----:B------:R-:W-:Y:S02]  /*14460*/  IMAD.SHL.U32 R244, R244, 0x4, RZ ;  /* 0x00000004f4f47824 */ /* 0x000fe400078e00ff */
[C---:B------:R-:W-:Y:S01]  /*14470*/  IMAD.WIDE R144, R2.reuse, 0x4, R144 ;  /* 0x0000000402907825 */ /* 0x040fe200078e0290 */
[----:B------:R2:W-:Y:S03]  /*14480*/  LDGSTS.E [R241+0x7c000], [R154.64], !P5 ;  /* 0x7c0000009af17fae */ /* 0x0005e6000e921848 */
[----:B-1----:R-:W-:Y:S01]  /*14490*/  IMAD.WIDE R158, R2, 0x4, R148 ;  /* 0x00000004029e7825 */ /* 0x002fe200078e0294 */
[----:B------:R-:W-:Y:S01]  /*144a0*/  IADD3 R148, R252, -0xd6, RZ ;  /* 0xffffff2afc947810 */ /* 0x000fe20007ffe0ff */
[----:B------:R-:W-:Y:S01]  /*144b0*/  STL.64 [R1+0x4b0], R154 ;  /* 0x0004b09a01007387 */ /* 0x000fe20000100a00 */
[----:B------:R-:W-:Y:S01]  /*144c0*/  ISETP.GE.U32.AND P2, PT, R180, 0x7ffffefb, PT ;  /* 0x7ffffefbb400780c */ /* 0x000fe20003f46070 */
[----:B------:R-:W-:-:S02]  /*144d0*/  IMAD.WIDE R142, R2, 0x4, R142 ;  /* 0x00000004028e7825 */ /* 0x000fc400078e028e */
[----:B------:R1:W-:Y:S01]  /*144e0*/  LDGSTS.E [R241+0x7c200], [R152.64], !P5 ;  /* 0x7c20000098f17fae */ /* 0x0003e2000e921848 */
[----:B------:R-:W-:-:S03]  /*144f0*/  LOP3.LUT R244, R244, 0x20, RZ, 0x3c, !PT ;  /* 0x00000020f4f47812 */ /* 0x000fc600078e3cff */
[----:B------:R-:W-:Y:S04]  /*14500*/  STL.64 [R1+0x4a8], R152 ;  /* 0x0004a89801007387 */ /* 0x000fe80000100a00 */
[----:B------:R1:W-:Y:S01]  /*14510*/  LDGSTS.E [R241+0x7c400], [R150.64], !P5 ;  /* 0x7c40000096f17fae */ /* 0x0003e2000e921848 */
[----:B------:R-:W-:-:S03]  /*14520*/  IADD3 R172, R252, -0xca, RZ ;  /* 0xffffff36fcac7810 */ /* 0x000fc60007ffe0ff */
[----:B------:R1:W-:Y:S04]  /*14530*/  STL.64 [R1+0x4a0], R150 ;  /* 0x0004a09601007387 */ /* 0x0003e80000100a00 */
[----:B------:R2:W-:Y:S01]  /*14540*/  LDGSTS.E [R241+0x7c600], [R158.64], !P5 ;  /* 0x7c6000009ef17fae */ /* 0x0005e2000e921848 */
[----:B------:R-:W-:-:S03]  /*14550*/  ISETP.GE.U32.AND P5, PT, R148, 0x7ffffeeb, PT ;  /* 0x7ffffeeb9400780c */ /* 0x000fc60003fa6070 */
[----:B------:R-:W-:Y:S01]  /*14560*/  STL.64 [R1+0x498], R158 ;  /* 0x0004989e01007387 */ /* 0x000fe20000100a00 */
[----:B-1----:R-:W-:-:S03]  /*14570*/  IMAD.WIDE R150, R2, 0x4, R140 ;  /* 0x0000000402967825 */ /* 0x002fc600078e028c */
[----:B------:R2:W-:Y:S04]  /*14580*/  STL.64 [R1+0x490], R146 ;  /* 0x0004909201007387 */ /* 0x0005e80000100a00 */
[----:B------:R2:W-:Y:S04]  /*14590*/  LDGSTS.E [R241+0x7e000], [R146.64], !P1 ;  /* 0x7e00000092f17fae */ /* 0x0005e8000c921848 */
[----:B------:R4:W-:Y:S04]  /*145a0*/  STL.64 [R1+0x488], R144 ;  /* 0x0004889001007387 */ /* 0x0009e80000100a00 */
[----:B------:R4:W-:Y:S01]  /*145b0*/  LDGSTS.E [R241+0x7e200], [R144.64], !P1 ;  /* 0x7e20000090f17fae */ /* 0x0009e2000c921848 */
[----:B------:R-:W-:-:S03]  /*145c0*/  ISETP.GE.U32.AND P6, PT, R172, 0x7ffffef7, PT ;  /* 0x7ffffef7ac00780c */ /* 0x000fc60003fc6070 */
[----:B------:R1:W-:Y:S01]  /*145d0*/  STL.64 [R1+0x480], R142 ;  /* 0x0004808e01007387 */ /* 0x0003e20000100a00 */
[----:B------:R-:W-:-:S03]  /*145e0*/  IADD3 R164, R252, -0xce, RZ ;  /* 0xffffff32fca47810 */ /* 0x000fc60007ffe0ff */
[----:B------:R1:W-:Y:S04]  /*145f0*/  LDGSTS.E [R241+0x7e400], [R142.64], !P1 ;  /* 0x7e4000008ef17fae */ /* 0x0003e8000c921848 */
[----:B------:R-:W-:Y:S04]  /*14600*/  STL.64 [R1+0x478], R150 ;  /* 0x0004789601007387 */ /* 0x000fe80000100a00 */
[----:B------:R1:W-:Y:S01]  /*14610*/  LDGSTS.E [R241+0x7e600], [R150.64], !P1 ;  /* 0x7e60000096f17fae */ /* 0x0003e2000c921848 */
[----:B------:R-:W-:Y:S02]  /*14620*/  ISETP.GE.U32.AND P3, PT, R164, 0x7ffffef3, PT ;  /* 0x7ffffef3a400780c */ /* 0x000fe40003f66070 */
[----:B------:R-:W-:Y:S01]  /*14630*/  IADD3 R156, R252, -0xd2, RZ ;  /* 0xffffff2efc9c7810 */ /* 0x000fe20007ffe0ff */
[----:B------:R-:W-:-:S03]  /*14640*/  IMAD.WIDE R138, R2, 0x4, R138 ;  /* 0x00000004028a7825 */ /* 0x000fc600078e028a */
[----:B------:R-:W-:Y:S01]  /*14650*/  ISETP.GE.U32.AND P0, PT, R156, 0x7ffffeef, PT ;  /* 0x7ffffeef9c00780c */ /* 0x000fe20003f06070 */
[----:B------:R-:W-:Y:S01]  /*14660*/  IMAD.WIDE R134, R2, 0x4, R134 ;  /* 0x0000000402867825 */ /* 0x000fe200078e0286 */
[----:B------:R-:W-:-:S03]  /*14670*/  IADD3 R140, R252, -0xda, RZ ;  /* 0xffffff26fc8c7810 */ /* 0x000fc60007ffe0ff */
[----:B------:R-:W-:Y:S01]  /*14680*/  IMAD.WIDE R132, R2, 0x4, R132 ;  /* 0x0000000402847825 */ /* 0x000fe200078e0284 */
[----:B------:R-:W-:-:S03]  /*14690*/  ISETP.GE.U32.AND P1, PT, R140, 0x7ffffee7, PT ;  /* 0x7ffffee78c00780c */ /* 0x000fc60003f26070 */
[----:B------:R-:W-:Y:S01]  /*146a0*/  IMAD.WIDE R130, R2, 0x4, R130 ;  /* 0x0000000402827825 */ /* 0x000fe200078e0282 */
[----:B------:R-:W-:-:S03]  /*146b0*/  IADD3 R140, R252, -0xde, RZ ;  /* 0xffffff22fc8c7810 */ /* 0x000fc60007ffe0ff */
        /* <DEDUP_REMOVED lines=25> */
[----:B---3--:R-:W-:-:S04]  /*14850*/  IMAD.WIDE R148, R2, 0x4, R228 ;  /* 0x0000000402947825 */ /* 0x008fc800078e02e4 */
[C---:B--2---:R-:W-:Y:S01]  /*14860*/  IMAD.WIDE R146, R2.reuse, 0x4, R230 ;  /* 0x0000000402927825 */ /* 0x044fe200078e02e6 */
[----:B------:R2:W-:Y:S03]  /*14870*/  STL.64 [R1+0x470], R148 ;  /* 0x0004709401007387 */ /* 0x0005e60000100a00 */
[C---:B----4-:R-:W-:Y:S01]  /*14880*/  IMAD.WIDE R144, R2.reuse, 0x4, R232 ;  /* 0x0000000402907825 */ /* 0x050fe200078e02e8 */
[----:B------:R2:W-:Y:S03]  /*14890*/  LDGSTS.E [R244+0x60800], [R148.64], !P4 ;  /* 0x6080000094f47fae */ /* 0x0005e6000e121848 */
[C---:B-1----:R-:W-:Y:S01]  /*148a0*/  IMAD.WIDE R142, R2.reuse, 0x4, R234 ;  /* 0x00000004028e7825 */ /* 0x042fe200078e02ea */
        /* <DEDUP_REMOVED lines=9> */
[----:B------:R-:W-:Y:S04]  /*14940*/  STL.64 [R1+0x440], R148 ;  /* 0x0004409401007387 */ /* 0x000fe80000100a00 */
        /* <DEDUP_REMOVED lines=10> */
[----:B------:R-:W-:Y:S04]  /*149f0*/  STL.64 [R1+0x418], R146 ;  /* 0x0004189201007387 */ /* 0x000fe80000100a00 */
[----:B------:R2:W-:Y:S01]  /*14a00*/  LDGSTS.E [R244+0x64800], [R146.64], !P6 ;  /* 0x6480000092f47fae */ /* 0x0005e2000f121848 */
[----:B-1----:R-:W-:-:S03]  /*14a10*/  IMAD.WIDE R142, R2, 0x4, R136 ;  /* 0x00000004028e7825 */ /* 0x002fc600078e0288 */
        /* <DEDUP_REMOVED lines=8> */
[----:B------:R2:W-:Y:S01]  /*14aa0*/  LDGSTS.E [R244+0x66800], [R134.64], !P3 ;  /* 0x6680000086f47fae */ /* 0x0005e2000d921848 */
[----:B------:R-:W-:-:S03]  /*14ab0*/  ISETP.GE.U32.AND P4, PT, R140, 0x7ffffee3, PT ;  /* 0x7ffffee38c00780c */ /* 0x000fc60003f86070 */
        /* <DEDUP_REMOVED lines=24> */
[----:B------:R1:W-:Y:S01]  /*14c40*/  STL.64 [R1+0x368], R114 ;  /* 0x0003687201007387 */ /* 0x0003e20000100a00 */
[----:B------:R-:W-:-:S03]  /*14c50*/  IADD3 R128, R252, -0xea, RZ ;  /* 0xffffff16fc807810 */ /* 0x000fc60007ffe0ff */
        /* <DEDUP_REMOVED lines=81> */
[----:B------:R-:W4:Y:S04]  /*15170*/  LDL.LU.64 R230, [R1+0x88] ;  /* 0x0000880001e67983 */ /* 0x000f280000300a00 */
[----:B------:R-:W2:Y:S04]  /*15180*/  LDL.LU.64 R232, [R1+0x80] ;  /* 0x0000800001e87983 */ /* 0x000ea80000300a00 */
[----:B------:R-:W2:Y:S04]  /*15190*/  LDL.LU.64 R234, [R1+0x78] ;  /* 0x0000780001ea7983 */ /* 0x000ea80000300a00 */
[----:B------:R-:W2:Y:S04]  /*151a0*/  LDL.LU.64 R236, [R1+0x30] ;  /* 0x0000300001ec7983 */ /* 0x000ea80000300a00 */
[----:B------:R-:W2:Y:S04]  /*151b0*/  LDL.LU.64 R238, [R1+0x28] ;  /* 0x0000280001ee7983 */ /* 0x000ea80000300a00 */
[----:B------:R-:W2:Y:S04]  /*151c0*/  LDL.LU.64 R242, [R1+0x20] ;  /* 0x0000200001f27983 */ /* 0x000ea80000300a00 */
[----:B------:R-:W2:Y:S01]  /*151d0*/  LDL.LU.64 R250, [R1+0x18] ;  /* 0x0000180001fa7983 */ /* 0x000ea20000300a00 */
        /* <DEDUP_REMOVED lines=18> */
[----:B------:R-:W-:-:S03]  /*15300*/  IMAD.WIDE R36, R2, 0x4, R36 ;  /* 0x0000000402247825 */ /* 0x000fc600078e0224 */
[----:B------:R2:W-:Y:S01]  /*15310*/  LDGSTS.E [R244+0x7c800], [R46.64], !P4 ;  /* 0x7c8000002ef47fae */ /* 0x0005e2000e121848 */
[----:B-1----:R-:W-:Y:S01]  /*15320*/  IMAD.WIDE R50, R2, 0x4, R40 ;  /* 0x0000000402327825 */ /* 0x002fe200078e0228 */
[----:B------:R-:W-:Y:S02]  /*15330*/  IADD3 R40, R252, -0xd7, RZ ;  /* 0xffffff29fc287810 */ /* 0x000fe40007ffe0ff */
[----:B------:R-:W-:Y:S01]  /*15340*/  STL.64 [R1+0x258], R46 ;  /* 0x0002582e01007387 */ /* 0x000fe20000100a00 */
[----:B------:R-:W-:Y:S01]  /*15350*/  ISETP.GE.U32.AND P3, PT, R72, 0x7ffffefa, PT ;  /* 0x7ffffefa4800780c */ /* 0x000fe20003f66070 */
[----:B------:R-:W-:Y:S02]  /*15360*/  IMAD.WIDE R34, R2, 0x4, R34 ;  /* 0x0000000402227825 */ /* 0x000fe400078e0222 */
[----:B------:R1:W-:Y:S01]  /*15370*/  LDGSTS.E [R244+0x7ca00], [R44.64], !P4 ;  /* 0x7ca000002cf47fae */ /* 0x0003e2000e121848 */
[----:B------:R-:W-:-:S03]  /*15380*/  LOP3.LUT R245, R245, 0x40, RZ, 0x3c, !PT ;  /* 0x00000040f5f57812 */ /* 0x000fc600078e3cff */
[----:B------:R-:W-:Y:S04]  /*15390*/  STL.64 [R1+0x250], R44 ;  /* 0x0002502c01007387 */ /* 0x000fe80000100a00 */
[----:B------:R1:W-:Y:S04]  /*153a0*/  LDGSTS.E [R244+0x7cc00], [R42.64], !P4 ;  /* 0x7cc000002af47fae */ /* 0x0003e8000e121848 */
        /* <DEDUP_REMOVED lines=8> */
[----:B------:R2:W-:Y:S04]  /*15430*/  LDGSTS.E [R244+0x7ea00], [R36.64], !P2 ;  /* 0x7ea0000024f47fae */ /* 0x0005e8000d121848 */
[----:B------:R1:W-:Y:S04]  /*15440*/  STL.64 [R1+0x228], R34 ;  /* 0x0002282201007387 */ /* 0x0003e80000100a00 */
[----:B------:R1:W-:Y:S04]  /*15450*/  LDGSTS.E [R244+0x7ec00], [R34.64], !P2 ;  /* 0x7ec0000022f47fae */ /* 0x0003e8000d121848 */
[----:B------:R-:W-:Y:S04]  /*15460*/  STL.64 [R1+0x220], R42 ;  /* 0x0002202a01007387 */ /* 0x000fe80000100a00 */
[----:B------:R1:W-:Y:S01]  /*15470*/  LDGSTS.E [R244+0x7ee00], [R42.64], !P2 ;  /* 0x7ee000002af47fae */ /* 0x0003e2000d121848 */
[----:B------:R-:W-:-:S04]  /*15480*/  IMAD.WIDE R30, R2, 0x4, R30 ;  /* 0x00000004021e7825 */ /* 0x000fc800078e021e */
[----:B------:R-:W-:-:S04]  /*15490*/  IMAD.WIDE R28, R2, 0x4, R28 ;  /* 0x00000004021c7825 */ /* 0x000fc800078e021c */
[----:B------:R-:W-:-:S04]  /*154a0*/  IMAD.WIDE R26, R2, 0x4, R26 ;  /* 0x00000004021a7825 */ /* 0x000fc800078e021a */
[----:B---3--:R-:W-:-:S04]  /*154b0*/  IMAD.WIDE R40, R2, 0x4, R228 ;  /* 0x0000000402287825 */ /* 0x008fc800078e02e4 */
[C---:B----4-:R-:W-:Y:S01]  /*154c0*/  IMAD.WIDE R38, R2.reuse, 0x4, R230 ;  /* 0x0000000402267825 */ /* 0x050fe200078e02e6 */
[----:B------:R3:W-:Y:S03]  /*154d0*/  STL.64 [R1+0x218], R40 ;  /* 0x0002182801007387 */ /* 0x0007e60000100a00 */
[C---:B--2---:R-:W-:Y:S01]  /*154e0*/  IMAD.WIDE R36, R2.reuse, 0x4, R232 ;  /* 0x0000000402247825 */ /* 0x044fe200078e02e8 */
[----:B------:R3:W-:Y:S03]  /*154f0*/  LDGSTS.E [R245+0x61000], [R40.64], !P6 ;  /* 0x6100000028f57fae */ /* 0x0007e6000f121848 */
[C---:B-1----:R-:W-:Y:S01]  /*15500*/  IMAD.WIDE R34, R2.reuse, 0x4, R234 ;  /* 0x0000000402227825 */ /* 0x042fe200078e02ea */
[----:B------:R1:W-:Y:S04]  /*15510*/  STL.64 [R1+0x210], R38 ;  /* 0x0002102601007387 */ /* 0x0003e80000100a00 */
[----:B------:R1:W-:Y:S01]  /*15520*/  LDGSTS.E [R245+0x61200], [R38.64], !P6 ;  /* 0x6120000026f57fae */ /* 0x0003e2000f121848 */
[----:B---3--:R-:W-:-:S03]  /*15530*/  IMAD.WIDE R40, R2, 0x4, R236 ;  /* 0x0000000402287825 */ /* 0x008fc600078e02ec */
        /* <DEDUP_REMOVED lines=18> */
[----:B------:R1:W-:Y:S04]  /*15660*/  STL.64 [R1+0x1c8], R26 ;  /* 0x0001c81a01007387 */ /* 0x0003e80000100a00 */
[----:B------:R-:W-:Y:S04]  /*15670*/  STL.64 [R1+0x1c0], R34 ;  /* 0x0001c02201007387 */ /* 0x000fe80000100a00 */
[----:B------:R-:W3:Y:S04]  /*15680*/  LDL.LU.64 R226, [R1+0x378] ;  /* 0x0003780001e27983 */ /* 0x000ee80000300a00 */
[----:B------:R-:W4:Y:S01]  /*15690*/  LDL.LU.64 R250, [R1+0x390] ;  /* 0x0003900001fa7983 */ /* 0x000f220000300a00 */
[----:B------:R-:W-:-:S04]  /*156a0*/  IADD3 R64, R252, -0xcb, RZ ;  /* 0xffffff35fc407810 */ /* 0x000fc80007ffe0ff */
[----:B------:R-:W-:Y:S02]  /*156b0*/  ISETP.GE.U32.AND P0, PT, R64, 0x7ffffef6, PT ;  /* 0x7ffffef64000780c */ /* 0x000fe40003f06070 */
[----:B------:R-:W-:Y:S01]  /*156c0*/  IADD3 R56, R252, -0xcf, RZ ;  /* 0xffffff31fc387810 */ /* 0x000fe20007ffe0ff */
[----:B------:R-:W-:-:S03]  /*156d0*/  IMAD.WIDE R22, R2, 0x4, R22 ;  /* 0x0000000402167825 */ /* 0x000fc600078e0216 */
[----:B------:R-:W-:Y:S01]  /*156e0*/  ISETP.GE.U32.AND P5, PT, R56, 0x7ffffef2, PT ;  /* 0x7ffffef23800780c */ /* 0x000fe20003fa6070 */
[C---:B------:R-:W-:Y:S01]  /*156f0*/  IMAD.WIDE R20, R2.reuse, 0x4, R20 ;  /* 0x0000000402147825 */ /* 0x040fe200078e0214 */
[----:B------:R-:W-:Y:S03]  /*15700*/  STL.64 [R1+0x1b8], R22 ;  /* 0x0001b81601007387 */ /* 0x000fe60000100a00 */
[C---:B------:R-:W-:Y:S02]  /*15710*/  IMAD.WIDE R18, R2.reuse, 0x4, R18 ;  /* 0x0000000402127825 */ /* 0x040fe400078e0212 */
[----:B------:R2:W-:Y:S04]  /*15720*/  LDGSTS.E [R245+0x65000], [R30.64], !P0 ;  /* 0x650000001ef57fae */ /* 0x0005e8000c121848 */
[----:B------:R2:W-:Y:S04]  /*15730*/  LDGSTS.E [R245+0x65200], [R28.64], !P0 ;  /* 0x652000001cf57fae */ /* 0x0005e8000c121848 */
[----:B------:R1:W-:Y:S04]  /*15740*/  LDGSTS.E [R245+0x65400], [R26.64], !P0 ;  /* 0x654000001af57fae */ /* 0x0003e8000c121848 */
[----:B------:R-:W-:Y:S04]  /*15750*/  STL.64 [R1+0x1b0], R20 ;  /* 0x0001b01401007387 */ /* 0x000fe80000100a00 */
[----:B------:R2:W-:Y:S01]  /*15760*/  STL.64 [R1+0x1a8], R18 ;  /* 0x0001a81201007387 */ /* 0x0005e20000100a00 */
[----:B-1----:R-:W-:-:S03]  /*15770*/  IMAD.WIDE R26, R2, 0x4, R16 ;  /* 0x00000004021a7825 */ /* 0x002fc600078e0210 */
[----:B------:R1:W-:Y:S04]  /*15780*/  LDGSTS.E [R245+0x65600], [R34.64], !P0 ;  /* 0x6560000022f57fae */ /* 0x0003e8000c121848 */
[----:B------:R-:W-:Y:S04]  /*15790*/  STL.64 [R1+0x1a0], R26 ;  /* 0x0001a01a01007387 */ /* 0x000fe80000100a00 */
[----:B------:R-:W4:Y:S01]  /*157a0*/  LDL.LU.64 R230, [R1+0x3a8] ;  /* 0x0003a80001e67983 */ /* 0x000f220000300a00 */
[----:B------:R-:W-:Y:S01]  /*157b0*/  IMAD.WIDE R14, R2, 0x4, R14 ;  /* 0x00000004020e7825 */ /* 0x000fe200078e020e */
[----:B------:R-:W-:-:S02]  /*157c0*/  IADD3 R48, R252, -0xd3, RZ ;  /* 0xffffff2dfc307810 */ /* 0x000fc40007ffe0ff */
[----:B------:R1:W-:Y:S01]  /*157d0*/  LDGSTS.E [R245+0x67000], [R22.64], !P5 ;  /* 0x6700000016f57fae */ /* 0x0003e2000e921848 */
[----:B------:R-:W-:-:S03]  /*157e0*/  IMAD.WIDE R12, R2, 0x4, R12 ;  /* 0x00000004020c7825 */ /* 0x000fc600078e020c */
[----:B------:R-:W4:Y:S01]  /*157f0*/  LDL.LU.64 R232, [R1+0x3c0] ;  /* 0x0003c00001e87983 */ /* 0x000f220000300a00 */
[----:B------:R-:W-:-:S03]  /*15800*/  IMAD.WIDE R10, R2, 0x4, R10 ;  /* 0x00000004020a7825 */ /* 0x000fc600078e020a */
[----:B------:R1:W-:Y:S04]  /*15810*/  LDGSTS.E [R245+0x67200], [R20.64], !P5 ;  /* 0x6720000014f57fae */ /* 0x0003e8000e921848 */
[----:B------:R-:W4:Y:S04]  /*15820*/  LDL.LU.64 R234, [R1+0x3d8] ;  /* 0x0003d80001ea7983 */ /* 0x000f280000300a00 */
[----:B------:R2:W-:Y:S04]  /*15830*/  LDGSTS.E [R245+0x67400], [R18.64], !P5 ;  /* 0x6740000012f57fae */ /* 0x0005e8000e921848 */
[----:B------:R-:W4:Y:S01]  /*15840*/  LDL.LU.64 R236, [R1+0x3e8] ;  /* 0x0003e80001ec7983 */ /* 0x000f220000300a00 */
[----:B------:R-:W-:-:S03]  /*15850*/  ISETP.GE.U32.AND P1, PT, R48, 0x7ffffeee, PT ;  /* 0x7ffffeee3000780c */ /* 0x000fc60003f26070 */
[----:B------:R1:W-:Y:S01]  /*15860*/  STL.64 [R1+0x198], R14 ;  /* 0x0001980e01007387 */ /* 0x0003e20000100a00 */
[----:B--2---:R-:W-:-:S03]  /*15870*/  IMAD.WIDE R18, R2, 0x4, R8 ;  /* 0x0000000402127825 */ /* 0x004fc600078e0208 */
[----:B------:R2:W-:Y:S04]  /*15880*/  STL.64 [R1+0x190], R12 ;  /* 0x0001900c01007387 */ /* 0x0005e80000100a00 */
[----:B------:R3:W-:Y:S04]  /*15890*/  STL.64 [R1+0x188], R10 ;  /* 0x0001880a01007387 */ /* 0x0007e80000100a00 */
[----:B------:R-:W-:Y:S04]  /*158a0*/  STL.64 [R1+0x180], R18 ;  /* 0x0001801201007387 */ /* 0x000fe80000100a00 */
[----:B------:R-:W4:Y:S04]  /*158b0*/  LDL.LU.64 R220, [R1+0x3f8] ;  /* 0x0003f80001dc7983 */ /* 0x000f280000300a00 */
[----:B------:R-:W4:Y:S04]  /*158c0*/  LDL.LU.64 R228, [R1+0x408] ;  /* 0x0004080001e47983 */ /* 0x000f280000300a00 */
[----:B------:R-:W4:Y:S04]  /*158d0*/  LDL.LU.64 R238, [R1+0x420] ;  /* 0x0004200001ee7983 */ /* 0x000f280000300a00 */
[----:B------:R-:W4:Y:S04]  /*158e0*/  LDL.LU.64 R242, [R1+0x450] ;  /* 0x0004500001f27983 */ /* 0x000f280000300a00 */
[----:B------:R1:W-:Y:S04]  /*158f0*/  LDGSTS.E [R245+0x67600], [R26.64], !P5 ;  /* 0x676000001af57fae */ /* 0x0003e8000e921848 */
[----:B------:R1:W-:Y:S04]  /*15900*/  LDGSTS.E [R245+0x69000], [R14.64], !P1 ;  /* 0x690000000ef57fae */ /* 0x0003e8000c921848 */
[----:B------:R2:W-:Y:S04]  /*15910*/  LDGSTS.E [R245+0x69200], [R12.64], !P1 ;  /* 0x692000000cf57fae */ /* 0x0005e8000c921848 */
[----:B------:R3:W-:Y:S01]  /*15920*/  LDGSTS.E [R245+0x69400], [R10.64], !P1 ;  /* 0x694000000af57fae */ /* 0x0007e2000c921848 */
[----:B-1----:R-:W-:Y:S01]  /*15930*/  IMAD.WIDE R14, R2, 0x4, R6 ;  /* 0x00000004020e7825 */ /* 0x002fe200078e0206 */
[----:B------:R-:W-:-:S02]  /*15940*/  IADD3 R32, R252, -0xdb, RZ ;  /* 0xffffff25fc207810 */ /* 0x000fc40007ffe0ff */
[----:B------:R1:W-:Y:S01]  /*15950*/  LDGSTS.E [R245+0x69600], [R18.64], !P1 ;  /* 0x6960000012f57fae */ /* 0x0003e2000c921848 */
[----:B--2---:R-:W-:-:S03]  /*15960*/  IMAD.WIDE R12, R2, 0x4, R4 ;  /* 0x00000004020c7825 */ /* 0x004fc600078e0204 */
[----:B------:R-:W-:Y:S04]  /*15970*/  STL.64 [R1+0x178], R14 ;  /* 0x0001780e01007387 */ /* 0x000fe80000100a00 */
[----:B------:R2:W-:Y:S01]  /*15980*/  STL.64 [R1+0xd0], R12 ;  /* 0x0000d00c01007387 */ /* 0x0005e20000100a00 */
[----:B---3--:R-:W-:-:S03]  /*15990*/  IMAD.WIDE R10, R2, 0x4, R226 ;  /* 0x00000004020a7825 */ /* 0x008fc600078e02e2 */
[----:B------:R3:W-:Y:S01]  /*159a0*/  LDGSTS.E [R245+0x6b000], [R14.64], !P4 ;  /* 0x6b0000000ef57fae */ /* 0x0007e2000e121848 */
[----:B----4-:R-:W-:-:S03]  /*159b0*/  IMAD.WIDE R6, R2, 0x4, R250 ;  /* 0x0000000402067825 */ /* 0x010fc600078e02fa */
[----:B------:R4:W-:Y:S04]  /*159c0*/  STL.64 [R1+0xc8], R10 ;  /* 0x0000c80a01007387 */ /* 0x0009e80000100a00 */
[----:B------:R1:W-:Y:S04]  /*159d0*/  STL.64 [R1+0xc0], R6 ;  /* 0x0000c00601007387 */ /* 0x0003e80000100a00 */
[----:B------:R-:W3:Y:S01]  /*159e0*/  LDL.LU.64 R250, [R1+0x468] ;  /* 0x0004680001fa7983 */ /* 0x000ee20000300a00 */
[----:B------:R-:W-:-:S03]  /*159f0*/  ISETP.GE.U32.AND P2, PT, R32, 0x7ffffee6, PT ;  /* 0x7ffffee62000780c */ /* 0x000fc60003f46070 */
[----:B------:R2:W-:Y:S01]  /*15a00*/  LDGSTS.E [R245+0x6b200], [R12.64], !P4 ;  /* 0x6b2000000cf57fae */ /* 0x0005e2000e121848 */
[----:B------:R-:W-:-:S03]  /*15a10*/  IADD3 R8, R252, -0xef, RZ ;  /* 0xffffff11fc087810 */ /* 0x000fc60007ffe0ff */
[----:B------:R-:W3:Y:S01]  /*15a20*/  LDL.LU.64 R222, [R1+0x4d0] ;  /* 0x0004d00001de7983 */ /* 0x000ee20000300a00 */
[----:B------:R-:W-:-:S03]  /*15a30*/  ISETP.GE.U32.AND P1, PT, R8, 0x7ffffed2, PT ;  /* 0x7ffffed20800780c */ /* 0x000fc60003f26070 */
[----:B------:R4:W-:Y:S04]  /*15a40*/  LDGSTS.E [R245+0x6b400], [R10.64], !P4 ;  /* 0x6b4000000af57fae */ /* 0x0009e8000e121848 */
[----:B------:R-:W3:Y:S04]  /*15a50*/  LDL.LU.64 R224, [R1+0x4e0] ;  /* 0x0004e00001e07983 */ /* 0x000ee80000300a00 */
[----:B------:R1:W-:Y:S01]  /*15a60*/  LDGSTS.E [R245+0x6b600], [R6.64], !P4 ;  /* 0x6b60000006f57fae */ /* 0x0003e2000e121848 */
[----:B------:R-:W-:Y:S01]  /*15a70*/  IADD3 R32, R252, -0xdf, RZ ;  /* 0xffffff21fc207810 */ /* 0x000fe20007ffe0ff */
[----:B--2---:R-:W-:-:S05]  /*15a80*/  IMAD.WIDE R12, R2, 0x4, R230 ;  /* 0x00000004020c7825 */ /* 0x004fca00078e02e6 */
[----:B------:R2:W-:Y:S01]  /*15a90*/  STL.64 [R1+0x98], R12 ;  /* 0x0000980c01007387 */ /* 0x0005e20000100a00 */
[----:B----4-:R-:W-:-:S03]  /*15aa0*/  IMAD.WIDE R10, R2, 0x4, R232 ;  /* 0x00000004020a7825 */ /* 0x010fc600078e02e8 */
[----:B------:R-:W4:Y:S01]  /*15ab0*/  LDL.LU.64 R226, [R1+0x4f0] ;  /* 0x0004f00001e27983 */ /* 0x000f220000300a00 */
[----:B------:R-:W-:-:S03]  /*15ac0*/  IMAD.WIDE R8, R2, 0x4, R234 ;  /* 0x0000000402087825 */ /* 0x000fc600078e02ea */
[----:B------:R2:W-:Y:S01]  /*15ad0*/  STL.64 [R1+0x90], R10 ;  /* 0x0000900a01007387 */ /* 0x0005e20000100a00 */
[----:B-1----:R-:W-:-:S03]  /*15ae0*/  IMAD.WIDE R6, R2, 0x4, R236 ;  /* 0x0000000402067825 */ /* 0x002fc600078e02ec */
[----:B------:R1:W-:Y:S04]  /*15af0*/  STL.64 [R1+0x88], R8 ;  /* 0x0000880801007387 */ /* 0x0003e80000100a00 */
[----:B------:R1:W-:Y:S04]  /*15b00*/  STL.64 [R1+0x80], R6 ;  /* 0x0000800601007387 */ /* 0x0003e80000100a00 */
[----:B------:R2:W-:Y:S04]  /*15b10*/  LDGSTS.E [R245+0x6d000], [R12.64], !P2 ;  /* 0x6d0000000cf57fae */ /* 0x0005e8000d121848 */
[----:B------:R-:W4:Y:S04]  /*15b20*/  LDL.LU.64 R230, [R1+0x500] ;  /* 0x0005000001e67983 */ /* 0x000f280000300a00 */
[----:B------:R1:W-:Y:S04]  /*15b30*/  LDGSTS.E [R245+0x6d200], [R10.64], !P2 ;  /* 0x6d2000000af57fae */ /* 0x0003e8000d121848 */
[----:B------:R-:W4:Y:S01]  /*15b40*/  LDL.LU.64 R232, [R1+0x510] ;  /* 0x0005100001e87983 */ /* 0x000f220000300a00 */
[----:B--2---:R-:W-:-:S03]  /*15b50*/  IMAD.WIDE R12, R2, 0x4, R220 ;  /* 0x00000004020c7825 */ /* 0x004fc600078e02dc */
[----:B------:R-:W4:Y:S04]  /*15b60*/  LDL.LU.64 R234, [R1+0x520] ;  /* 0x0005200001ea7983 */ /* 0x000f280000300a00 */
[----:B------:R1:W-:Y:S02]  /*15b70*/  LDGSTS.E [R245+0x6d400], [R8.64], !P2 ;  /* 0x6d40000008f57fae */ /* 0x0003e4000d121848 */
[C---:B-1----:R-:W-:Y:S02]  /*15b80*/  IMAD.WIDE R10, R2.reuse, 0x4, R228 ;  /* 0x00000004020a7825 */ /* 0x042fe400078e02e4 */
[----:B------:R-:W4:Y:S04]  /*15b90*/  LDL.LU.64 R236, [R1+0x530] ;  /* 0x0005300001ec7983 */ /* 0x000f280000300a00 */
[----:B------:R1:W-:Y:S01]  /*15ba0*/  LDGSTS.E [R245+0x6d600], [R6.64], !P2 ;  /* 0x6d60000006f57fae */ /* 0x0003e2000d121848 */
[----:B------:R-:W-:-:S03]  /*15bb0*/  IMAD.WIDE R8, R2, 0x4, R238 ;  /* 0x0000000402087825 */ /* 0x000fc600078e02ee */
[----:B------:R3:W-:Y:S01]  /*15bc0*/  STL.64 [R1+0x58], R12 ;  /* 0x0000580c01007387 */ /* 0x0007e20000100a00 */
[----:B------:R-:W-:-:S03]  /*15bd0*/  ISETP.GE.U32.AND P6, PT, R32, 0x7ffffee2, PT ;  /* 0x7ffffee22000780c */ /* 0x000fc60003fc6070 */
[----:B------:R3:W-:Y:S01]  /*15be0*/  STL.64 [R1+0x50], R10 ;  /* 0x0000500a01007387 */ /* 0x0007e20000100a00 */
[----:B-1----:R-:W-:-:S03]  /*15bf0*/  IMAD.WIDE R6, R2, 0x4, R242 ;  /* 0x0000000402067825 */ /* 0x002fc600078e02f2 */
[----:B------:R1:W-:Y:S04]  /*15c00*/  STL.64 [R1+0x48], R8 ;  /* 0x0000480801007387 */ /* 0x0003e80000100a00 */
[----:B------:R4:W-:Y:S04]  /*15c10*/  STL.64 [R1+0x40], R6 ;  /* 0x0000400601007387 */ /* 0x0009e80000100a00 */
[----:B------:R-:W4:Y:S04]  /*15c20*/  LDL.LU.64 R228, [R1+0x540] ;  /* 0x0005400001e47983 */ /* 0x000f280000300a00 */
[----:B------:R-:W4:Y:S04]  /*15c30*/  LDL.LU.64 R238, [R1+0x550] ;  /* 0x0005500001ee7983 */ /* 0x000f280000300a00 */
[----:B------:R-:W4:Y:S04]  /*15c40*/  LDL.LU.64 R242, [R1+0x560] ;  /* 0x0005600001f27983 */ /* 0x000f280000300a00 */
[----:B------:R3:W-:Y:S01]  /*15c50*/  LDGSTS.E [R245+0x6f000], [R12.64], !P6 ;  /* 0x6f0000000cf57fae */ /* 0x0007e2000f121848 */
[----:B------:R-:W-:-:S02]  /*15c60*/  IADD3 R32, R252, -0xe3, RZ ;  /* 0xffffff1dfc207810 */ /* 0x000fc40007ffe0ff */
[----:B------:R-:W-:Y:S01]  /*15c70*/  IADD3 R4, R252, -0xf3, RZ ;  /* 0xffffff0dfc047810 */ /* 0x000fe20007ffe0ff */
[----:B------:R1:W-:Y:S01]  /*15c80*/  LDGSTS.E [R245+0x6f200], [R10.64], !P6 ;  /* 0x6f2000000af57fae */ /* 0x0003e2000f121848 */
[----:B---3--:R-:W-:Y:S01]  /*15c90*/  IMAD.WIDE R12, R2, 0x4, R250 ;  /* 0x00000004020c7825 */ /* 0x008fe200078e02fa */
[----:B------:R-:W-:Y:S02]  /*15ca0*/  ISETP.GE.U32.AND P3, PT, R32, 0x7ffffede, PT ;  /* 0x7ffffede2000780c */ /* 0x000fe40003f66070 */
[----:B------:R3:W-:Y:S04]  /*15cb0*/  LDGSTS.E [R245+0x6f400], [R8.64], !P6 ;  /* 0x6f40000008f57fae */ /* 0x0007e8000f121848 */
[----:B------:R3:W-:Y:S04]  /*15cc0*/  STL.64 [R1+0x18], R12 ;  /* 0x0000180c01007387 */ /* 0x0007e80000100a00 */
[----:B------:R-:W2:Y:S01]  /*15cd0*/  LDL.LU.64 R250, [R1+0x5d8] ;  /* 0x0005d80001fa7983 */ /* 0x000ea20000300a00 */
[----:B------:R-:W-:-:S02]  /*15ce0*/  ISETP.GE.U32.AND P4, PT, R4, 0x7ffffece, PT ;  /* 0x7ffffece0400780c */ /* 0x000fc40003f86070 */
[C---:B------:R-:W-:Y:S02]  /*15cf0*/  IADD3 R4, R252.reuse, -0xf7, RZ ;  /* 0xffffff09fc047810 */ /* 0x040fe40007ffe0ff */
[----:B------:R-:W-:Y:S01]  /*15d00*/  IADD3 R24, R252, -0xe7, RZ ;  /* 0xffffff19fc187810 */ /* 0x000fe20007ffe0ff */
[----:B-1----:R-:W-:Y:S01]  /*15d10*/  IMAD.WIDE R10, R2, 0x4, R222 ;  /* 0x00000004020a7825 */ /* 0x002fe200078e02de */
[----:B------:R-:W-:Y:S01]  /*15d20*/  ISETP.GE.U32.AND P2, PT, R4, 0x7ffffeca, PT ;  /* 0x7ffffeca0400780c */ /* 0x000fe20003f46070 */
[----:B------:R4:W-:Y:S01]  /*15d30*/  LDGSTS.E [R245+0x6f600], [R6.64], !P6 ;  /* 0x6f60000006f57fae */ /* 0x0009e2000f121848 */
[----:B------:R-:W-:Y:S01]  /*15d40*/  IADD3 R4, R252, -0xfb, RZ ;  /* 0xffffff05fc047810 */ /* 0x000fe20007ffe0ff */
[----:B---3--:R-:W-:Y:S01]  /*15d50*/  IMAD.WIDE R8, R2, 0x4, R224 ;  /* 0x0000000402087825 */ /* 0x008fe200078e02e0 */
[----:B------:R-:W-:Y:S01]  /*15d60*/  ISETP.GE.U32.AND P0, PT, R24, 0x7ffffeda, PT ;  /* 0x7ffffeda1800780c */ /* 0x000fe20003f06070 */
[----:B------:R1:W-:Y:S01]  /*15d70*/  LDGSTS.E [R245+0x71000], [R12.64], !P3 ;  /* 0x710000000cf57fae */ /* 0x0003e2000d921848 */
[----:B------:R-:W-:-:S02]  /*15d80*/  ISETP.GE.U32.AND P6, PT, R4, 0x7ffffec6, PT ;  /* 0x7ffffec60400780c */ /* 0x000fc40003fc6070 */
[----:B------:R-:W-:Y:S01]  /*15d90*/  IADD3 R4, R252, -0xff, RZ ;  /* 0xffffff01fc047810 */ /* 0x000fe20007ffe0ff */
[----:B------:R3:W-:Y:S04]  /*15da0*/  LDGSTS.E [R245+0x71200], [R10.64], !P3 ;  /* 0x712000000af57fae */ /* 0x0007e8000d921848 */
[----:B------:R1:W-:Y:S04]  /*15db0*/  LDGSTS.E [R245+0x71400], [R8.64], !P3 ;  /* 0x7140000008f57fae */ /* 0x0003e8000d921848 */
[----:B------:R-:W-:Y:S04]  /*15dc0*/  STL.64 [R1+0x10], R10 ;  /* 0x0000100a01007387 */ /* 0x000fe80000100a00 */
[----:B------:R-:W-:Y:S01]  /*15dd0*/  STL.64 [R1+0x8], R8 ;  /* 0x0000080801007387 */ /* 0x000fe20000100a00 */
[----:B----4-:R-:W-:-:S05]  /*15de0*/  IMAD.WIDE R6, R2, 0x4, R226 ;  /* 0x0000000402067825 */ /* 0x010fca00078e02e2 */
[----:B------:R4:W-:Y:S01]  /*15df0*/  LDGSTS.E [R245+0x71600], [R6.64], !P3 ;  /* 0x7160000006f57fae */ /* 0x0009e2000d921848 */
[----:B------:R-:W-:-:S03]  /*15e00*/  ISETP.GE.U32.AND P3, PT, R4, 0x7ffffec2, PT ;  /* 0x7ffffec20400780c */ /* 0x000fc60003f66070 */
[----:B------:R4:W-:Y:S01]  /*15e10*/  STL.64 [R1], R6 ;  /* 0x0000000601007387 */ /* 0x0009e20000100a00 */
[C---:B-1----:R-:W-:Y:S02]  /*15e20*/  IADD3 R12, R252.reuse, -0xc4, RZ ;  /* 0xffffff3cfc0c7810 */ /* 0x042fe40007ffe0ff */
[----:B------:R-:W-:-:S04]  /*15e30*/  IADD3 R16, R252, -0xeb, RZ ;  /* 0xffffff15fc107810 */ /* 0x000fc80007ffe0ff */
[----:B------:R-:W-:Y:S01]  /*15e40*/  ISETP.GE.U32.AND P5, PT, R16, 0x7ffffed6, PT ;  /* 0x7ffffed61000780c */ /* 0x000fe20003fa6070 */
[C---:B------:R-:W-:Y:S02]  /*15e50*/  IMAD.WIDE R4, R2.reuse, 0x4, R230 ;  /* 0x0000000402047825 */ /* 0x040fe400078e02e6 */
[----:B------:R-:W2:Y:S04]  /*15e60*/  LDL.LU.64 R230, [R1+0x5e8] ;  /* 0x0005e80001e67983 */ /* 0x000ea80000300a00 */
[----:B------:R1:W-:Y:S01]  /*15e70*/  LDGSTS.E [R245+0x73000], [R4.64], !P0 ;  /* 0x7300000004f57fae */ /* 0x0003e2000c121848 */
[----:B----4-:R-:W-:-:S03]  /*15e80*/  IMAD.WIDE R6, R2, 0x4, R232 ;  /* 0x0000000402067825 */ /* 0x010fc600078e02e8 */
[----:B------:R-:W4:Y:S01]  /*15e90*/  LDL.LU.64 R232, [R1+0x5f8] ;  /* 0x0005f80001e87983 */ /* 0x000f220000300a00 */
[----:B------:R-:W-:-:S03]  /*15ea0*/  IMAD.WIDE R8, R2, 0x4, R234 ;  /* 0x0000000402087825 */ /* 0x000fc600078e02ea */
[----:B------:R1:W-:Y:S04]  /*15eb0*/  LDGSTS.E [R245+0x73200], [R6.64], !P0 ;  /* 0x7320000006f57fae */ /* 0x0003e8000c121848 */
[----:B------:R1:W-:Y:S01]  /*15ec0*/  LDGSTS.E [R245+0x73400], [R8.64], !P0 ;  /* 0x7340000008f57fae */ /* 0x0003e2000c121848 */
[----:B---3--:R-:W-:-:S03]  /*15ed0*/  IMAD.WIDE R10, R2, 0x4, R236 ;  /* 0x00000004020a7825 */ /* 0x008fc600078e02ec */
[----:B------:R-:W3:Y:S04]  /*15ee0*/  LDL.LU.64 R234, [R1+0x608] ;  /* 0x0006080001ea7983 */ /* 0x000ee80000300a00 */
[----:B------:R1:W-:Y:S01]  /*15ef0*/  LDGSTS.E [R245+0x73600], [R10.64], !P0 ;  /* 0x736000000af57fae */ /* 0x0003e2000c121848 */
[----:B------:R-:W-:-:S03]  /*15f00*/  ISETP.GE.U32.AND P0, PT, R12, 0x7ffffefd, PT ;  /* 0x7ffffefd0c00780c */ /* 0x000fc60003f06070 */
[----:B------:R-:W3:Y:S04]  /*15f10*/  LDL.LU.64 R236, [R1+0x610] ;  /* 0x0006100001ec7983 */ /* 0x000ee80000300a00 */
[----:B------:R-:W-:Y:S04]  /*15f20*/  STL.64 [R1+0x13d0], R4 ;  /* 0x0013d00401007387 */ /* 0x000fe80000100a00 */
[----:B------:R-:W-:Y:S04]  /*15f30*/  STL.64 [R1+0x13b8], R6 ;  /* 0x0013b80601007387 */ /* 0x000fe80000100a00 */
[----:B------:R-:W-:Y:S01]  /*15f40*/  STL.64 [R1+0x13c0], R8 ;  /* 0x0013c00801007387 */ /* 0x000fe20000100a00 */
[----:B------:R-:W-:-:S03]  /*15f50*/  IMAD.WIDE R12, R2, 0x4, R228 ;  /* 0x00000004020c7825 */ /* 0x000fc600078e02e4 */
[----:B------:R-:W-:Y:S04]  /*15f60*/  STL.64 [R1+0x13c8], R10 ;  /* 0x0013c80a01007387 */ /* 0x000fe80000100a00 */
[----:B------:R-:W-:Y:S01]  /*15f70*/  STL.64 [R1+0x13d8], R12 ;  /* 0x0013d80c01007387 */ /* 0x000fe20000100a00 */
[----:B------:R-:W-:-:S03]  /*15f80*/  IMAD.WIDE R16, R2, 0x4, R242 ;  /* 0x0000000402107825 */ /* 0x000fc600078e02f2 */
[----:B------:R1:W-:Y:S04]  /*15f90*/  LDGSTS.E [R245+0x75000], [R12.64], !P5 ;  /* 0x750000000cf57fae */ /* 0x0003e8000e921848 */
[----:B------:R-:W3:Y:S01]  /*15fa0*/  LDL.LU.64 R242, [R1+0x618] ;  /* 0x0006180001f27983 */ /* 0x000ee20000300a00 */
[----:B------:R-:W-:-:S05]  /*15fb0*/  IMAD.WIDE R14, R2, 0x4, R238 ;  /* 0x00000004020e7825 */ /* 0x000fca00078e02ee */
[----:B------:R1:W-:Y:S04]  /*15fc0*/  LDGSTS.E [R245+0x75200], [R14.64], !P5 ;  /* 0x752000000ef57fae */ /* 0x0003e8000e921848 */
[----:B-1----:R-:W3:Y:S01]  /*15fd0*/  LDL.LU.64 R244, [R1+0x620] ;  /* 0x0006200001f47983 */ /* 0x002ee20000300a00 */
[----:B--2---:R-:W-:-:S03]  /*15fe0*/  IMAD.WIDE R18, R2, 0x4, R250 ;  /* 0x0000000402127825 */ /* 0x004fc600078e02fa */
[----:B------:R-:W2:Y:S04]  /*15ff0*/  LDL.LU.64 R250, [R1+0x690] ;  /* 0x0006900001fa7983 */ /* 0x000ea80000300a00 */
[----:B------:R-:W2:Y:S04]  /*16000*/  LDL.LU.64 R238, [R1+0x688] ;  /* 0x0006880001ee7983 */ /* 0x000ea80000300a00 */
[----:B------:R1:W-:Y:S01]  /*16010*/  STL.64 [R1+0x13b0], R14 ;  /* 0x0013b00e01007387 */ /* 0x0003e20000100a00 */
[----:B------:R-:W-:-:S03]  /*16020*/  IADD3 R20, R252, -0xc8, RZ ;  /* 0xffffff38fc147810 */ /* 0x000fc60007ffe0ff */
[----:B------:R-:W-:Y:S01]  /*16030*/  STL [R1+0x13e0], R17 ;  /* 0x0013e01101007387 */ /* 0x000fe20000100800 */
[----:B-1----:R-:W-:-:S03]  /*16040*/  LOP3.LUT R15, R241, 0x40, RZ, 0x3c, !PT ;  /* 0x00000040f10f7812 */ /* 0x002fc600078e3cff */
[----:B------:R-:W-:Y:S04]  /*16050*/  STL [R1+0x13f0], R16 ;  /* 0x0013f01001007387 */ /* 0x000fe80000100800 */
[----:B------:R1:W-:Y:S04]  /*16060*/  LDGSTS.E [R15+0x75400], [R16.64], !P5 ;  /* 0x75400000100f7fae */ /* 0x0003e8000e921848 */
[----:B------:R1:W-:Y:S01]  /*16070*/  LDGSTS.E [R15+0x75600], [R18.64], !P5 ;  /* 0x75600000120f7fae */ /* 0x0003e2000e921848 */
[----:B------:R-:W-:-:S03]  /*16080*/  ISETP.GE.U32.AND P5, PT, R20, 0x7ffffef9, PT ;  /* 0x7ffffef91400780c */ /* 0x000fc60003fa6070 */
[----:B------:R-:W-:Y:S04]  /*16090*/  STL.64 [R1+0x13a8], R18 ;  /* 0x0013a81201007387 */ /* 0x000fe80000100a00 */
[----:B------:R-:W2:Y:S01]  /*160a0*/  LDL.LU.64 R222, [R1+0x680] ;  /* 0x0006800001de7983 */ /* 0x000ea20000300a00 */
[----:B------:R-:W-:-:S03]  /*160b0*/  IADD3 R28, R252, -0xcc, RZ ;  /* 0xffffff34fc1c7810 */ /* 0x000fc60007ffe0ff */
[----:B------:R-:W2:Y:S04]  /*160c0*/  LDL.LU.64 R224, [R1+0x678] ;  /* 0x0006780001e07983 */ /* 0x000ea80000300a00 */
[----:B------:R-:W2:Y:S01]  /*160d0*/  LDL.LU.64 R226, [R1+0x670] ;  /* 0x0006700001e27983 */ /* 0x000ea20000300a00 */
[----:B------:R-:W-:-:S03]  /*160e0*/  IMAD.WIDE R20, R2, 0x4, R230 ;  /* 0x0000000402147825 */ /* 0x000fc600078e02e6 */
[----:B------:R-:W2:Y:S04]  /*160f0*/  LDL.LU.64 R230, [R1+0x668] ;  /* 0x0006680001e67983 */ /* 0x000ea80000300a00 */
[----:B------:R1:W-:Y:S01]  /*16100*/  LDGSTS.E [R15+0x77000], [R20.64], !P1 ;  /* 0x77000000140f7fae */ /* 0x0003e2000c921848 */
[----:B----4-:R-:W-:-:S03]  /*16110*/  IMAD.WIDE R22, R2, 0x4, R232 ;  /* 0x0000000402167825 */ /* 0x010fc600078e02e8 */
[----:B------:R-:W-:Y:S04]  /*16120*/  STL.64 [R1+0x13e8], R20 ;  /* 0x0013e81401007387 */ /* 0x000fe80000100a00 */
[----:B------:R4:W-:Y:S01]  /*16130*/  LDGSTS.E [R15+0x77200], [R22.64], !P1 ;  /* 0x77200000160f7fae */ /* 0x0009e2000c921848 */
[----:B---3--:R-:W-:-:S03]  /*16140*/  IMAD.WIDE R24, R2, 0x4, R234 ;  /* 0x0000000402187825 */ /* 0x008fc600078e02ea */
[----:B------:R-:W-:Y:S04]  /*16150*/  STL.64 [R1+0x13f8], R22 ;  /* 0x0013f81601007387 */ /* 0x000fe80000100a00 */
[----:B------:R3:W-:Y:S01]  /*16160*/  LDGSTS.E [R15+0x77400], [R24.64], !P1 ;  /* 0x77400000180f7fae */ /* 0x0007e2000c921848 */
[----:B------:R-:W-:-:S03]  /*16170*/  IMAD.WIDE R26, R2, 0x4, R236 ;  /* 0x00000004021a7825 */ /* 0x000fc600078e02ec */
[----:B------:R-:W-:Y:S04]  /*16180*/  STL.64 [R1+0x1400], R24 ;  /* 0x0014001801007387 */ /* 0x000fe80000100a00 */
[----:B------:R1:W-:Y:S01]  /*16190*/  LDGSTS.E [R15+0x77600], [R26.64], !P1 ;  /* 0x776000001a0f7fae */ /* 0x0003e2000c921848 */
[----:B------:R-:W-:-:S03]  /*161a0*/  ISETP.GE.U32.AND P1, PT, R28, 0x7ffffef5, PT ;  /* 0x7ffffef51c00780c */ /* 0x000fc60003f26070 */
[----:B------:R-:W-:Y:S04]  /*161b0*/  STL [R1+0x1408], R27 ;  /* 0x0014081b01007387 */ /* 0x000fe80000100800 */
[----:B------:R-:W-:Y:S01]  /*161c0*/  STL [R1+0x1418], R26 ;  /* 0x0014181a01007387 */ /* 0x000fe20000100800 */
[----:B------:R-:W-:-:S03]  /*161d0*/  IMAD.WIDE R28, R2, 0x4, R242 ;  /* 0x00000004021c7825 */ /* 0x000fc600078e02f2 */
[----:B------:R-:W3:Y:S04]  /*161e0*/  LDL.LU.64 R242, [R1+0x660] ;  /* 0x0006600001f27983 */ /* 0x000ee80000300a00 */
[----:B------:R-:W4:Y:S01]  /*161f0*/  LDL.LU.64 R232, [R1+0x658] ;  /* 0x0006580001e87983 */ /* 0x000f220000300a00 */
[----:B------:R-:W-:-:S03]  /*16200*/  IADD3 R36, R252, -0xd0, RZ ;  /* 0xffffff30fc247810 */ /* 0x000fc60007ffe0ff */
[----:B------:R1:W-:Y:S01]  /*16210*/  LDGSTS.E [R15+0x79000], [R28.64], !P4 ;  /* 0x790000001c0f7fae */ /* 0x0003e2000e121848 */
[----:B------:R-:W-:-:S03]  /*16220*/  IMAD.WIDE R30, R2, 0x4, R244 ;  /* 0x00000004021e7825 */ /* 0x000fc600078e02f4 */
[----:B------:R-:W4:Y:S04]  /*16230*/  LDL.LU.64 R244, [R1+0x650] ;  /* 0x0006500001f47983 */ /* 0x000f280000300a00 */
[----:B------:R1:W-:Y:S01]  /*16240*/  LDGSTS.E [R15+0x79200], [R30.64], !P4 ;  /* 0x792000001e0f7fae */ /* 0x0003e2000e121848 */
[----:B--2---:R-:W-:-:S03]  /*16250*/  IMAD.WIDE R32, R2, 0x4, R250 ;  /* 0x0000000402207825 */ /* 0x004fc600078e02fa */
[----:B------:R-:W2:Y:S01]  /*16260*/  LDL.LU.64 R250, [R1+0x648] ;  /* 0x0006480001fa7983 */ /* 0x000ea20000300a00 */
[----:B------:R-:W-:-:S03]  /*16270*/  IMAD.WIDE R34, R2, 0x4, R238 ;  /* 0x0000000402227825 */ /* 0x000fc600078e02ee */
[----:B------:R1:W-:Y:S04]  /*16280*/  LDGSTS.E [R15+0x79400], [R32.64], !P4 ;  /* 0x79400000200f7fae */ /* 0x0003e8000e121848 */
[----:B------:R1:W-:Y:S01]  /*16290*/  LDGSTS.E [R15+0x79600], [R34.64], !P4 ;  /* 0x79600000220f7fae */ /* 0x0003e2000e121848 */
[----:B------:R-:W-:-:S03]  /*162a0*/  ISETP.GE.U32.AND P4, PT, R36, 0x7ffffef1, PT ;  /* 0x7ffffef12400780c */ /* 0x000fc60003f86070 */
[----:B------:R-:W2:Y:S04]  /*162b0*/  LDL.LU.64 R228, [R1+0x640] ;  /* 0x0006400001e47983 */ /* 0x000ea80000300a00 */
[----:B------:R-:W2:Y:S04]  /*162c0*/  LDL.LU.64 R234, [R1+0x638] ;  /* 0x0006380001ea7983 */ /* 0x000ea80000300a00 */
[----:B------:R-:W2:Y:S01]  /*162d0*/  LDL.LU.64 R236, [R1+0x630] ;  /* 0x0006300001ec7983 */ /* 0x000ea20000300a00 */
[----:B------:R-:W-:-:S03]  /*162e0*/  IADD3 R44, R252, -0xd4, RZ ;  /* 0xffffff2cfc2c7810 */ /* 0x000fc60007ffe0ff */
[----:B------:R-:W2:Y:S04]  /*162f0*/  LDL.LU.64 R238, [R1+0x628] ;  /* 0x0006280001ee7983 */ /* 0x000ea80000300a00 */
[----:B------:R-:W-:Y:S01]  /*16300*/  STL.64 [R1+0x1410], R28 ;  /* 0x0014101c01007387 */ /* 0x000fe20000100a00 */
[----:B------:R-:W-:-:S03]  /*16310*/  IMAD.WIDE R36, R2, 0x4, R222 ;  /* 0x0000000402247825 */ /* 0x000fc600078e02de */
[----:B------:R-:W-:Y:S01]  /*16320*/  STL.64 [R1+0x1420], R30 ;  /* 0x0014201e01007387 */ /* 0x000fe20000100a00 */
[----:B------:R-:W-:-:S03]  /*16330*/  IMAD.WIDE R38, R2, 0x4, R224 ;  /* 0x0000000402267825 */ /* 0x000fc600078e02e0 */
[----:B------:R-:W-:Y:S01]  /*16340*/  STL.64 [R1+0x1428], R32 ;  /* 0x0014282001007387 */ /* 0x000fe20000100a00 */
[----:B------:R-:W-:-:S03]  /*16350*/  IMAD.WIDE R40, R2, 0x4, R226 ;  /* 0x0000000402287825 */ /* 0x000fc600078e02e2 */
[----:B------:R1:W-:Y:S04]  /*16360*/  LDGSTS.E [R15+0x7b000], [R36.64], !P2 ;  /* 0x7b000000240f7fae */ /* 0x0003e8000d121848 */
[----:B------:R-:W2:Y:S04]  /*16370*/  LDL.LU.64 R224, [R1+0x6a0] ;  /* 0x0006a00001e07983 */ /* 0x000ea80000300a00 */
[----:B------:R1:W-:Y:S04]  /*16380*/  LDGSTS.E [R15+0x7b200], [R38.64], !P2 ;  /* 0x7b200000260f7fae */ /* 0x0003e8000d121848 */
[----:B------:R1:W-:Y:S04]  /*16390*/  LDGSTS.E [R15+0x7b400], [R40.64], !P2 ;  /* 0x7b400000280f7fae */ /* 0x0003e8000d121848 */
[----:B------:R-:W2:Y:S01]  /*163a0*/  LDL.LU.64 R226, [R1+0x6b0] ;  /* 0x0006b00001e27983 */ /* 0x000ea20000300a00 */
[----:B------:R-:W-:-:S05]  /*163b0*/  IMAD.WIDE R42, R2, 0x4, R230 ;  /* 0x00000004022a7825 */ /* 0x000fca00078e02e6 */
[----:B------:R1:W-:Y:S01]  /*163c0*/  LDGSTS.E [R15+0x7b600], [R42.64], !P2 ;  /* 0x7b6000002a0f7fae */ /* 0x0003e2000d121848 */
[----:B------:R-:W-:Y:S01]  /*163d0*/  ISETP.GE.U32.AND P2, PT, R44, 0x7ffffeed, PT ;  /* 0x7ffffeed2c00780c */ /* 0x000fe20003f46070 */
[C---:B---3--:R-:W-:Y:S02]  /*163e0*/  IMAD.WIDE R44, R2.reuse, 0x4, R242 ;  /* 0x00000004022c7825 */ /* 0x048fe400078e02f2 */
[----:B------:R-:W3:Y:S02]  /*163f0*/  LDL.LU.64 R242, [R1+0x6c0] ;  /* 0x0006c00001f27983 */ /* 0x000ee40000300a00 */
[----:B----4-:R-:W-:Y:S01]  /*16400*/  IMAD.WIDE R46, R2, 0x4, R232 ;  /* 0x00000004022e7825 */ /* 0x010fe200078e02e8 */
[----:B------:R-:W-:Y:S01]  /*16410*/  IADD3 R52, R252, -0xd8, RZ ;  /* 0xffffff28fc347810 */ /* 0x000fe20007ffe0ff */
[----:B------:R4:W-:Y:S04]  /*16420*/  LDGSTS.E [R15+0x7d000], [R44.64], !P6 ;  /* 0x7d0000002c0f7fae */ /* 0x0009e8000f121848 */
[----:B------:R4:W-:Y:S01]  /*16430*/  LDGSTS.E [R15+0x7d200], [R46.64], !P6 ;  /* 0x7d2000002e0f7fae */ /* 0x0009e2000f121848 */
[----:B--2---:R-:W-:-:S03]  /*16440*/  IMAD.WIDE R50, R2, 0x4, R250 ;  /* 0x0000000402327825 */ /* 0x004fc600078e02fa */
[----:B------:R-:W2:Y:S04]  /*16450*/  LDL.LU.64 R250, [R1+0x6d0] ;  /* 0x0006d00001fa7983 */ /* 0x000ea80000300a00 */
[----:B------:R-:W4:Y:S01]  /*16460*/  LDL.LU.64 R230, [R1+0x6e0] ;  /* 0x0006e00001e67983 */ /* 0x000f220000300a00 */
[----:B------:R-:W-:-:S03]  /*16470*/  IMAD.WIDE R48, R2, 0x4, R244 ;  /* 0x0000000402307825 */ /* 0x000fc600078e02f4 */
[----:B------:R-:W4:Y:S04]  /*16480*/  LDL.LU.64 R232, [R1+0x6f0] ;  /* 0x0006f00001e87983 */ /* 0x000f280000300a00 */
[----:B------:R-:W4:Y:S01]  /*16490*/  LDL.LU.64 R244, [R1+0x700] ;  /* 0x0007000001f47983 */ /* 0x000f220000300a00 */
[----:B------:R-:W-:-:S03]  /*164a0*/  IMAD.WIDE R54, R2, 0x4, R234 ;  /* 0x0000000402367825 */ /* 0x000fc600078e02ea */
[----:B------:R-:W4:Y:S04]  /*164b0*/  LDL.LU.64 R234, [R1+0x710] ;  /* 0x0007100001ea7983 */ /* 0x000f280000300a00 */
[----:B------:R1:W-:Y:S01]  /*164c0*/  LDGSTS.E [R15+0x7d400], [R48.64], !P6 ;  /* 0x7d400000300f7fae */ /* 0x0003e2000f121848 */
[----:B------:R-:W-:-:S03]  /*164d0*/  IMAD.WIDE R56, R2, 0x4, R236 ;  /* 0x0000000402387825 */ /* 0x000fc600078e02ec */
[----:B------:R1:W-:Y:S01]  /*164e0*/  LDGSTS.E [R15+0x7d600], [R50.64], !P6 ;  /* 0x7d600000320f7fae */ /* 0x0003e2000f121848 */
[----:B------:R-:W-:Y:S01]  /*164f0*/  ISETP.GE.U32.AND P6, PT, R52, 0x7ffffee9, PT ;  /* 0x7ffffee93400780c */ /* 0x000fe20003fc6070 */
[C---:B------:R-:W-:Y:S02]  /*16500*/  IMAD.WIDE R52, R2.reuse, 0x4, R228 ;  /* 0x0000000402347825 */ /* 0x040fe400078e02e4 */
[----:B------:R-:W4:Y:S02]  /*16510*/  LDL.LU.64 R228, [R1+0x718] ;  /* 0x0007180001e47983 */ /* 0x000f240000300a00 */
[C---:B------:R-:W-:Y:S02]  /*16520*/  IMAD.WIDE R58, R2.reuse, 0x4, R238 ;  /* 0x00000004023a7825 */ /* 0x040fe400078e02ee */
[----:B------:R-:W4:Y:S04]  /*16530*/  LDL.LU.64 R236, [R1+0x720] ;  /* 0x0007200001ec7983 */ /* 0x000f280000300a00 */
[----:B------:R-:W4:Y:S04]  /*16540*/  LDL.LU.64 R238, [R1+0x728] ;  /* 0x0007280001ee7983 */ /* 0x000f280000300a00 */
[----:B------:R1:W-:Y:S04]  /*16550*/  LDGSTS.E [R15+0x7f000], [R52.64], !P3 ;  /* 0x7f000000340f7fae */ /* 0x0003e8000d921848 */
[----:B------:R1:W-:Y:S01]  /*16560*/  LDGSTS.E [R15+0x7f200], [R54.64], !P3 ;  /* 0x7f200000360f7fae */ /* 0x0003e2000d921848 */
[----:B------:R-:W-:-:S03]  /*16570*/  IMAD.WIDE R10, R2, 0x4, R224 ;  /* 0x00000004020a7825 */ /* 0x000fc600078e02e0 */
[----:B------:R1:W-:Y:S04]  /*16580*/  LDGSTS.E [R15+0x7f400], [R56.64], !P3 ;  /* 0x7f400000380f7fae */ /* 0x0003e8000d921848 */
[----:B------:R4:W-:Y:S01]  /*16590*/  STL.64 [R1+0x170], R10 ;  /* 0x0001700a01007387 */ /* 0x0009e20000100a00 */
[C---:B------:R-:W-:Y:S01]  /*165a0*/  IMAD.WIDE R8, R2.reuse, 0x4, R226 ;  /* 0x0000000402087825 */ /* 0x040fe200078e02e2 */
[----:B------:R-:W-:Y:S02]  /*165b0*/  LOP3.LUT R224, R241, 0x60, RZ, 0x3c, !PT ;  /* 0x00000060f1e07812 */ /* 0x000fe400078e3cff */
[----:B------:R1:W-:Y:S04]  /*165c0*/  LDGSTS.E [R15+0x7f600], [R58.64], !P3 ;  /* 0x7f6000003a0f7fae */ /* 0x0003e8000d921848 */
[----:B------:R4:W-:Y:S04]  /*165d0*/  LDGSTS.E [R224+0x61800], [R10.64], !P0 ;  /* 0x618000000ae07fae */ /* 0x0009e8000c121848 */
[----:B------:R1:W-:Y:S01]  /*165e0*/  LDGSTS.E [R224+0x61a00], [R8.64], !P0 ;  /* 0x61a0000008e07fae */ /* 0x0003e2000c121848 */
[----:B---3--:R-:W-:-:S03]  /*165f0*/  IMAD.WIDE R6, R2, 0x4, R242 ;  /* 0x0000000402067825 */ /* 0x008fc600078e02f2 */
[----:B------:R-:W2:Y:S04]  /*16600*/  LDL.LU.64 R242, [R1+0x738] ;  /* 0x0007380001f27983 */ /* 0x000ea80000300a00 */
[----:B------:R-:W-:Y:S04]  /*16610*/  STL.64 [R1+0x168], R8 ;  /* 0x0001680801007387 */ /* 0x000fe80000100a00 */
[----:B------:R1:W-:Y:S04]  /*16620*/  STL.64 [R1+0x160], R6 ;  /* 0x0001600601007387 */ /* 0x0003e80000100a00 */
[----:B------:R1:W-:Y:S01]  /*16630*/  LDGSTS.E [R224+0x61c00], [R6.64], !P0 ;  /* 0x61c0000006e07fae */ /* 0x0003e2000c121848 */
[----:B--2---:R-:W-:-:S05]  /*16640*/  IMAD.WIDE R4, R2, 0x4, R250 ;  /* 0x0000000402047825 */ /* 0x004fca00078e02fa */
[----:B------:R2:W-:Y:S04]  /*16650*/  STL.64 [R1+0x158], R4 ;  /* 0x0001580401007387 */ /* 0x0005e80000100a00 */
[----:B------:R-:W3:Y:S04]  /*16660*/  LDL.LU.64 R240, [R1+0x748] ;  /* 0x0007480001f07983 */ /* 0x000ee80000300a00 */
[----:B------:R-:W3:Y:S01]  /*16670*/  LDL.LU.64 R250, [R1+0x750] ;  /* 0x0007500001fa7983 */ /* 0x000ee20000300a00 */
[----:B----4-:R-:W-:-:S03]  /*16680*/  IMAD.WIDE R10, R2, 0x4, R230 ;  /* 0x00000004020a7825 */ /* 0x010fc600078e02e6 */
[----:B------:R-:W4:Y:S01]  /*16690*/  LDL.LU.64 R230, [R1+0x760] ;  /* 0x0007600001e67983 */ /* 0x000f220000300a00 */
[----:B-1----:R-:W-:-:S03]  /*166a0*/  IMAD.WIDE R6, R2, 0x4, R244 ;  /* 0x0000000402067825 */ /* 0x002fc600078e02f4 */
[----:B------:R1:W-:Y:S04]  /*166b0*/  STL.64 [R1+0x150], R10 ;  /* 0x0001500a01007387 */ /* 0x0003e80000100a00 */
[----:B------:R-:W4:Y:S01]  /*166c0*/  LDL.LU.64 R244, [R1+0x770] ;  /* 0x0007700001f47983 */ /* 0x000f220000300a00 */
[----:B------:R-:W-:-:S03]  /*166d0*/  IMAD.WIDE R8, R2, 0x4, R232 ;  /* 0x0000000402087825 */ /* 0x000fc600078e02e8 */
[----:B------:R2:W-:Y:S04]  /*166e0*/  LDGSTS.E [R224+0x61e00], [R4.64], !P0 ;  /* 0x61e0000004e07fae */ /* 0x0005e8000c121848 */
[----:B------:R1:W-:Y:S04]  /*166f0*/  STL.64 [R1+0x148], R8 ;  /* 0x0001480801007387 */ /* 0x0003e80000100a00 */
[----:B------:R1:W-:Y:S01]  /*16700*/  STL.64 [R1+0x140], R6 ;  /* 0x0001400601007387 */ /* 0x0003e20000100a00 */
[----:B--2---:R-:W-:-:S03]  /*16710*/  IMAD.WIDE R4, R2, 0x4, R234 ;  /* 0x0000000402047825 */ /* 0x004fc600078e02ea */
[----:B------:R1:W-:Y:S04]  /*16720*/  LDGSTS.E [R224+0x63800], [R10.64], !P5 ;  /* 0x638000000ae07fae */ /* 0x0003e8000e921848 */
[----:B------:R2:W-:Y:S04]  /*16730*/  STL.64 [R1+0x138], R4 ;  /* 0x0001380401007387 */ /* 0x0005e80000100a00 */
[----:B------:R-:W4:Y:S01]  /*16740*/  LDL.LU.64 R232, [R1+0x778] ;  /* 0x0007780001e87983 */ /* 0x000f220000300a00 */
[----:B-1----:R-:W-:-:S03]  /*16750*/  IMAD.WIDE R10, R2, 0x4, R228 ;  /* 0x00000004020a7825 */ /* 0x002fc600078e02e4 */
[----:B------:R1:W-:Y:S04]  /*16760*/  LDGSTS.E [R224+0x63a00], [R8.64], !P5 ;  /* 0x63a0000008e07fae */ /* 0x0003e8000e921848 */
[----:B------:R1:W-:Y:S04]  /*16770*/  LDGSTS.E [R224+0x63c00], [R6.64], !P5 ;  /* 0x63c0000006e07fae */ /* 0x0003e8000e921848 */
[----:B------:R-:W4:Y:S01]  /*16780*/  LDL.LU.64 R234, [R1+0x780] ;  /* 0x0007800001ea7983 */ /* 0x000f220000300a00 */
[----:B-1----:R-:W-:-:S03]  /*16790*/  IMAD.WIDE R8, R2, 0x4, R236 ;  /* 0x0000000402087825 */ /* 0x002fc600078e02ec */
[----:B------:R2:W-:Y:S01]  /*167a0*/  LDGSTS.E [R224+0x63e00], [R4.64], !P5 ;  /* 0x63e0000004e07fae */ /* 0x0005e2000e921848 */
[----:B------:R-:W-:-:S03]  /*167b0*/  IMAD.WIDE R6, R2, 0x4, R238 ;  /* 0x0000000402067825 */ /* 0x000fc600078e02ee */
[----:B------:R-:W4:Y:S04]  /*167c0*/  LDL.LU.64 R236, [R1+0x7a0] ;  /* 0x0007a00001ec7983 */ /* 0x000f280000300a00 */
[----:B------:R3:W-:Y:S04]  /*167d0*/  STL.64 [R1+0x130], R10 ;  /* 0x0001300a01007387 */ /* 0x0007e80000100a00 */
[----:B------:R-:W4:Y:S04]  /*167e0*/  LDL.LU.64 R238, [R1+0x8b8] ;  /* 0x0008b80001ee7983 */ /* 0x000f280000300a00 */
[----:B------:R1:W-:Y:S04]  /*167f0*/  STL.64 [R1+0x128], R8 ;  /* 0x0001280801007387 */ /* 0x0003e80000100a00 */
[----:B------:R4:W-:Y:S04]  /*16800*/  STL.64 [R1+0x120], R6 ;  /* 0x0001200601007387 */ /* 0x0009e80000100a00 */
[----:B------:R3:W-:Y:S04]  /*16810*/  LDGSTS.E [R224+0x65800], [R10.64], !P1 ;  /* 0x658000000ae07fae */ /* 0x0007e8000c921848 */
[----:B------:R1:W-:Y:S04]  /*16820*/  LDGSTS.E [R224+0x65a00], [R8.64], !P1 ;  /* 0x65a0000008e07fae */ /* 0x0003e8000c921848 */
[----:B------:R4:W-:Y:S01]  /*16830*/  LDGSTS.E [R224+0x65c00], [R6.64], !P1 ;  /* 0x65c0000006e07fae */ /* 0x0009e2000c921848 */
[----:B--2---:R-:W-:-:S05]  /*16840*/  IMAD.WIDE R4, R2, 0x4, R242 ;  /* 0x0000000402047825 */ /* 0x004fca00078e02f2 */
[----:B------:R2:W-:Y:S04]  /*16850*/  STL.64 [R1+0x118], R4 ;  /* 0x0001180401007387 */ /* 0x0005e80000100a00 */
[----:B------:R-:W4:Y:S04]  /*16860*/  LDL.LU.64 R242, [R1+0x8b0] ;  /* 0x0008b00001f27983 */ /* 0x000f280000300a00 */
[----:B------:R-:W4:Y:S04]  /*16870*/  LDL.LU.64 R226, [R1+0x8a8] ;  /* 0x0008a80001e27983 */ /* 0x000f280000300a00 */
[----:B------:R2:W-:Y:S01]  /*16880*/  LDGSTS.E [R224+0x65e00], [R4.64], !P1 ;  /* 0x65e0000004e07fae */ /* 0x0005e2000c921848 */
[----:B---3--:R-:W-:-:S03]  /*16890*/  IMAD.WIDE R10, R2, 0x4, R240 ;  /* 0x00000004020a7825 */ /* 0x008fc600078e02f0 */
[----:B------:R-:W3:Y:S01]  /*168a0*/  LDL.LU.64 R240, [R1+0x8a0] ;  /* 0x0008a00001f07983 */ /* 0x000ee20000300a00 */
[----:B-1----:R-:W-:-:S03]  /*168b0*/  IMAD.WIDE R8, R2, 0x4, R250 ;  /* 0x0000000402087825 */ /* 0x002fc600078e02fa */
[----:B------:R1:W-:Y:S04]  /*168c0*/  STL.64 [R1+0x110], R10 ;  /* 0x0001100a01007387 */ /* 0x0003e80000100a00 */
[----:B------:R-:W3:Y:S01]  /*168d0*/  LDL.LU.64 R250, [R1+0x898] ;  /* 0x0008980001fa7983 */ /* 0x000ee20000300a00 */
[----:B----4-:R-:W-:-:S04]  /*168e0*/  IMAD.WIDE R6, R2, 0x4, R230 ;  /* 0x0000000402067825 */ /* 0x010fc800078e02e6 */
[C---:B--2---:R-:W-:Y:S01]  /*168f0*/  IMAD.WIDE R4, R2.reuse, 0x4, R244 ;  /* 0x0000000402047825 */ /* 0x044fe200078e02f4 */
[----:B------:R2:W-:Y:S04]  /*16900*/  STL.64 [R1+0x108], R8 ;  /* 0x0001080801007387 */ /* 0x0005e80000100a00 */
[----:B------:R4:W-:Y:S04]  /*16910*/  STL.64 [R1+0x100], R6 ;  /* 0x0001000601007387 */ /* 0x0009e80000100a00 */
[----:B------:R1:W-:Y:S04]  /*16920*/  STL.64 [R1+0xf8], R4 ;  /* 0x0000f80401007387 */ /* 0x0003e80000100a00 */
[----:B------:R-:W3:Y:S04]  /*16930*/  LDL.LU.64 R244, [R1+0x890] ;  /* 0x0008900001f47983 */ /* 0x000ee80000300a00 */
[----:B------:R1:W-:Y:S04]  /*16940*/  LDGSTS.E [R224+0x67800], [R10.64], !P4 ;  /* 0x678000000ae07fae */ /* 0x0003e8000e121848 */
[----:B------:R2:W-:Y:S04]  /*16950*/  LDGSTS.E [R224+0x67a00], [R8.64], !P4 ;  /* 0x67a0000008e07fae */ /* 0x0005e8000e121848 */
[----:B------:R-:W3:Y:S01]  /*16960*/  LDL.LU.64 R228, [R1+0x888] ;  /* 0x0008880001e47983 */ /* 0x000ee20000300a00 */
[----:B-1----:R-:W-:-:S03]  /*16970*/  IMAD.WIDE R10, R2, 0x4, R232 ;  /* 0x00000004020a7825 */ /* 0x002fc600078e02e8 */
[----:B------:R4:W-:Y:S04]  /*16980*/  LDGSTS.E [R224+0x67c00], [R6.64], !P4 ;  /* 0x67c0000006e07fae */ /* 0x0009e8000e121848 */
[----:B------:R-:W3:Y:S01]  /*16990*/  LDL.LU.64 R232, [R1+0x880] ;  /* 0x0008800001e87983 */ /* 0x000ee20000300a00 */
[----:B--2---:R-:W-:-:S03]  /*169a0*/  IMAD.WIDE R8, R2, 0x4, R234 ;  /* 0x0000000402087825 */ /* 0x004fc600078e02ea */
[----:B------:R1:W-:Y:S04]  /*169b0*/  LDGSTS.E [R224+0x67e00], [R4.64], !P4 ;  /* 0x67e0000004e07fae */ /* 0x0003e8000e121848 */
[----:B------:R2:W-:Y:S01]  /*169c0*/  STL.64 [R1+0xf0], R10 ;  /* 0x0000f00a01007387 */ /* 0x0005e20000100a00 */
[----:B----4-:R-:W-:-:S03]  /*169d0*/  IMAD.WIDE R6, R2, 0x4, R236 ;  /* 0x0000000402067825 */ /* 0x010fc600078e02ec */
[----:B------:R-:W3:Y:S04]  /*169e0*/  LDL.LU.64 R234, [R1+0x878] ;  /* 0x0008780001ea7983 */ /* 0x000ee80000300a00 */
[----:B------:R2:W-:Y:S01]  /*169f0*/  STL.64 [R1+0xe8], R8 ;  /* 0x0000e80801007387 */ /* 0x0005e20000100a00 */
[----:B-1----:R-:W-:-:S03]  /*16a00*/  IMAD.WIDE R4, R2, 0x4, R238 ;  /* 0x0000000402047825 */ /* 0x002fc600078e02ee */
[----:B------:R2:W-:Y:S04]  /*16a10*/  LDGSTS.E [R224+0x69800], [R10.64], !P2 ;  /* 0x698000000ae07fae */ /* 0x0005e8000d121848 */
[----:B------:R3:W-:Y:S04]  /*16a20*/  STL.64 [R1+0xe0], R6 ;  /* 0x0000e00601007387 */ /* 0x0007e80000100a00 */
[----:B------:R1:W-:Y:S04]  /*16a30*/  STL.64 [R1+0xd8], R4 ;  /* 0x0000d80401007387 */ /* 0x0003e80000100a00 */
[----:B------:R-:W3:Y:S04]  /*16a40*/  LDL.LU.64 R230, [R1+0x870] ;  /* 0x0008700001e67983 */ /* 0x000ee80000300a00 */
[----:B------:R-:W3:Y:S04]  /*16a50*/  LDL.LU.64 R236, [R1+0x868] ;  /* 0x0008680001ec7983 */ /* 0x000ee80000300a00 */
[----:B------:R-:W3:Y:S04]  /*16a60*/  LDL.LU.64 R238, [R1+0x860] ;  /* 0x0008600001ee7983 */ /* 0x000ee80000300a00 */
[----:B------:R1:W-:Y:S04]  /*16a70*/  LDGSTS.E [R224+0x69a00], [R8.64], !P2 ;  /* 0x69a0000008e07fae */ /* 0x0003e8000d121848 */
[----:B------:R3:W-:Y:S04]  /*16a80*/  LDGSTS.E [R224+0x69c00], [R6.64], !P2 ;  /* 0x69c0000006e07fae */ /* 0x0007e8000d121848 */
[----:B------:R1:W-:Y:S01]  /*16a90*/  LDGSTS.E [R224+0x69e00], [R4.64], !P2 ;  /* 0x69e0000004e07fae */ /* 0x0003e2000d121848 */
[----:B--2---:R-:W-:-:S05]  /*16aa0*/  IMAD.WIDE R10, R2, 0x4, R242 ;  /* 0x00000004020a7825 */ /* 0x004fca00078e02f2 */
[----:B------:R2:W-:Y:S04]  /*16ab0*/  STL.64 [R1+0xb8], R10 ;  /* 0x0000b80a01007387 */ /* 0x0005e80000100a00 */
[----:B------:R-:W3:Y:S01]  /*16ac0*/  LDL.LU.64 R242, [R1+0x858] ;  /* 0x0008580001f27983 */ /* 0x000ee20000300a00 */
[----:B-1----:R-:W-:Y:S01]  /*16ad0*/  IMAD.WIDE R8, R2, 0x4, R226 ;  /* 0x0000000402087825 */ /* 0x002fe200078e02e2 */
[----:B------:R-:W-:Y:S02]  /*16ae0*/  IADD3 R60, R252, -0xdc, RZ ;  /* 0xffffff24fc3c7810 */ /* 0x000fe40007ffe0ff */
[----:B------:R2:W-:Y:S04]  /*16af0*/  LDGSTS.E [R224+0x6b800], [R10.64], !P6 ;  /* 0x6b8000000ae07fae */ /* 0x0005e8000f121848 */
[----:B------:R1:W-:Y:S01]  /*16b00*/  STL.64 [R1+0xb0], R8 ;  /* 0x0000b00801007387 */ /* 0x0003e20000100a00 */
[----:B---3--:R-:W-:-:S04]  /*16b10*/  IMAD.WIDE R6, R2, 0x4, R240 ;  /* 0x0000000402067825 */ /* 0x008fc800078e02f0 */
[----:B------:R-:W-:Y:S01]  /*16b20*/  IMAD.WIDE R4, R2, 0x4, R250 ;  /* 0x0000000402047825 */ /* 0x000fe200078e02fa */
[----:B------:R3:W-:Y:S04]  /*16b30*/  STL.64 [R1+0xa8], R6 ;  /* 0x0000a80601007387 */ /* 0x0007e80000100a00 */
[----:B------:R3:W-:Y:S04]  /*16b40*/  STL.64 [R1+0xa0], R4 ;  /* 0x0000a00401007387 */ /* 0x0007e80000100a00 */
[----:B------:R-:W4:Y:S04]  /*16b50*/  LDL.LU.64 R250, [R1+0x850] ;  /* 0x0008500001fa7983 */ /* 0x000f280000300a00 */
[----:B------:R-:W4:Y:S04]  /*16b60*/  LDL.LU.64 R222, [R1+0x798] ;  /* 0x0007980001de7983 */ /* 0x000f280000300a00 */
[----:B------:R-:W4:Y:S01]  /*16b70*/  LDL.LU.64 R240, [R1+0x790] ;  /* 0x0007900001f07983 */ /* 0x000f220000300a00 */
[----:B------:R-:W-:Y:S01]  /*16b80*/  ISETP.GE.U32.AND P3, PT, R60, 0x7ffffee5, PT ;  /* 0x7ffffee53c00780c */ /* 0x000fe20003f66070 */
[----:B--2---:R-:W-:Y:S01]  /*16b90*/  IMAD.WIDE R10, R2, 0x4, R244 ;  /* 0x00000004020a7825 */ /* 0x004fe200078e02f4 */
[----:B------:R-:W-:Y:S01]  /*16ba0*/  IADD3 R60, R252, -0xe0, RZ ;  /* 0xffffff20fc3c7810 */ /* 0x000fe20007ffe0ff */
[----:B------:R-:W2:Y:S03]  /*16bb0*/  LDL.LU.64 R244, [R1+0x788] ;  /* 0x0007880001f47983 */ /* 0x000ea60000300a00 */
[----:B------:R-:W-:Y:S01]  /*16bc0*/  ISETP.GE.U32.AND P0, PT, R60, 0x7ffffee1, PT ;  /* 0x7ffffee13c00780c */ /* 0x000fe20003f06070 */
[----:B------:R1:W-:Y:S01]  /*16bd0*/  LDGSTS.E [R224+0x6ba00], [R8.64], !P6 ;  /* 0x6ba0000008e07fae */ /* 0x0003e2000f121848 */
[----:B------:R-:W-:-:S03]  /*16be0*/  IADD3 R60, R252, -0xe4, RZ ;  /* 0xffffff1cfc3c7810 */ /* 0x000fc60007ffe0ff */
[----:B------:R3:W-:Y:S01]  /*16bf0*/  LDGSTS.E [R224+0x6bc00], [R6.64], !P6 ;  /* 0x6bc0000006e07fae */ /* 0x0007e2000f121848 */
[----:B------:R-:W-:Y:S02]  /*16c00*/  ISETP.GE.U32.AND P5, PT, R60, 0x7ffffedd, PT ;  /* 0x7ffffedd3c00780c */ /* 0x000fe40003fa6070 */
[----:B------:R-:W-:Y:S01]  /*16c10*/  IADD3 R60, R252, -0xe8, RZ ;  /* 0xffffff18fc3c7810 */ /* 0x000fe20007ffe0ff */
[----:B------:R3:W-:Y:S01]  /*16c20*/  LDGSTS.E [R224+0x6be00], [R4.64], !P6 ;  /* 0x6be0000004e07fae */ /* 0x0007e2000f121848 */
[----:B-1----:R-:W-:-:S03]  /*16c30*/  IMAD.WIDE R8, R2, 0x4, R228 ;  /* 0x0000000402087825 */ /* 0x002fc600078e02e4 */
[----:B------:R1:W-:Y:S01]  /*16c40*/  STL.64 [R1+0x78], R10 ;  /* 0x0000780a01007387 */ /* 0x0003e20000100a00 */
[----:B---3--:R-:W-:Y:S01]  /*16c50*/  IMAD.WIDE R6, R2, 0x4, R232 ;  /* 0x0000000402067825 */ /* 0x008fe200078e02e8 */
[----:B------:R-:W-:Y:S02]  /*16c60*/  ISETP.GE.U32.AND P1, PT, R60, 0x7ffffed9, PT ;  /* 0x7ffffed93c00780c */ /* 0x000fe40003f26070 */
[----:B------:R3:W-:Y:S01]  /*16c70*/  STL.64 [R1+0x70], R8 ;  /* 0x0000700801007387 */ /* 0x0007e20000100a00 */
[----:B------:R-:W-:-:S03]  /*16c80*/  IADD3 R60, R252, -0xec, RZ ;  /* 0xffffff14fc3c7810 */ /* 0x000fc60007ffe0ff */
[----:B------:R1:W-:Y:S01]  /*16c90*/  STL.64 [R1+0x68], R6 ;  /* 0x0000680601007387 */ /* 0x0003e20000100a00 */
[----:B------:R-:W-:-:S03]  /*16ca0*/  IMAD.WIDE R4, R2, 0x4, R234 ;  /* 0x0000000402047825 */ /* 0x000fc600078e02ea */
[----:B------:R1:W-:Y:S01]  /*16cb0*/  LDGSTS.E [R224+0x6d800], [R10.64], !P3 ;  /* 0x6d8000000ae07fae */ /* 0x0003e2000d921848 */
[----:B------:R-:W-:-:S03]  /*16cc0*/  ISETP.GE.U32.AND P4, PT, R60, 0x7ffffed5, PT ;  /* 0x7ffffed53c00780c */ /* 0x000fc60003f86070 */
[----:B------:R1:W-:Y:S01]  /*16cd0*/  STL.64 [R1+0x60], R4 ;  /* 0x0000600401007387 */ /* 0x0003e20000100a00 */
[----:B------:R-:W-:-:S03]  /*16ce0*/  IADD3 R60, R252, -0xf0, RZ ;  /* 0xffffff10fc3c7810 */ /* 0x000fc60007ffe0ff */
[----:B------:R-:W2:Y:S04]  /*16cf0*/  LDL.LU.64 R226, [R1+0xb80] ;  /* 0x000b800001e27983 */ /* 0x000ea80000300a00 */
[----:B------:R3:W-:Y:S04]  /*16d00*/  LDGSTS.E [R224+0x6da00], [R8.64], !P3 ;  /* 0x6da0000008e07fae */ /* 0x0007e8000d921848 */
[----:B------:R-:W2:Y:S01]  /*16d10*/  LDL.LU.64 R228, [R1+0x848] ;  /* 0x0008480001e47983 */ /* 0x000ea20000300a00 */
[----:B-1----:R-:W-:-:S03]  /*16d20*/  IMAD.WIDE R10, R2, 0x4, R230 ;  /* 0x00000004020a7825 */ /* 0x002fc600078e02e6 */
[----:B------:R1:W-:Y:S04]  /*16d30*/  LDGSTS.E [R224+0x6dc00], [R6.64], !P3 ;  /* 0x6dc0000006e07fae */ /* 0x0003e8000d921848 */
[----:B------:R-:W2:Y:S01]  /*16d40*/  LDL.LU.64 R232, [R1+0x840] ;  /* 0x0008400001e87983 */ /* 0x000ea20000300a00 */
[----:B---3--:R-:W-:-:S03]  /*16d50*/  IMAD.WIDE R8, R2, 0x4, R236 ;  /* 0x0000000402087825 */ /* 0x008fc600078e02ec */
[----:B------:R3:W-:Y:S04]  /*16d60*/  LDGSTS.E [R224+0x6de00], [R4.64], !P3 ;  /* 0x6de0000004e07fae */ /* 0x0007e8000d921848 */
[----:B------:R-:W2:Y:S01]  /*16d70*/  LDL.LU.64 R234, [R1+0x838] ;  /* 0x0008380001ea7983 */ /* 0x000ea20000300a00 */
[----:B-1----:R-:W-:Y:S01]  /*16d80*/  IMAD.WIDE R6, R2, 0x4, R238 ;  /* 0x0000000402067825 */ /* 0x002fe200078e02ee */
[----:B------:R-:W-:Y:S02]  /*16d90*/  ISETP.GE.U32.AND P2, PT, R60, 0x7ffffed1, PT ;  /* 0x7ffffed13c00780c */ /* 0x000fe40003f46070 */
[----:B------:R-:W-:Y:S01]  /*16da0*/  STL.64 [R1+0x38], R10 ;  /* 0x0000380a01007387 */ /* 0x000fe20000100a00 */
[----:B------:R-:W-:-:S03]  /*16db0*/  IADD3 R60, R252, -0xf4, RZ ;  /* 0xffffff0cfc3c7810 */ /* 0x000fc60007ffe0ff */
[----:B------:R-:W-:Y:S04]  /*16dc0*/  STL.64 [R1+0x30], R8 ;  /* 0x0000300801007387 */ /* 0x000fe80000100a00 */
[----:B------:R-:W-:Y:S01]  /*16dd0*/  STL.64 [R1+0x28], R6 ;  /* 0x0000280601007387 */ /* 0x000fe20000100a00 */
[----:B------:R-:W-:Y:S02]  /*16de0*/  ISETP.GE.U32.AND P6, PT, R60, 0x7ffffecd, PT ;  /* 0x7ffffecd3c00780c */ /* 0x000fe40003fc6070 */
[----:B------:R-:W-:Y:S01]  /*16df0*/  IADD3 R60, R252, -0xf8, RZ ;  /* 0xffffff08fc3c7810 */ /* 0x000fe20007ffe0ff */
[----:B------:R1:W-:Y:S03]  /*16e00*/  LDGSTS.E [R224+0x6f800], [R10.64], !P0 ;  /* 0x6f8000000ae07fae */ /* 0x0003e6000c121848 */
[----:B------:R-:W-:Y:S01]  /*16e10*/  ISETP.GE.U32.AND P3, PT, R60, 0x7ffffec9, PT ;  /* 0x7ffffec93c00780c */ /* 0x000fe20003f66070 */
[----:B------:R1:W-:Y:S01]  /*16e20*/  LDGSTS.E [R224+0x6fa00], [R8.64], !P0 ;  /* 0x6fa0000008e07fae */ /* 0x0003e2000c121848 */
[----:B------:R-:W-:-:S03]  /*16e30*/  IADD3 R60, R252, -0xfc, RZ ;  /* 0xffffff04fc3c7810 */ /* 0x000fc60007ffe0ff */
[----:B------:R1:W-:Y:S01]  /*16e40*/  LDGSTS.E [R224+0x6fc00], [R6.64], !P0 ;  /* 0x6fc0000006e07fae */ /* 0x0003e2000c121848 */
[----:B---3--:R-:W-:-:S05]  /*16e50*/  IMAD.WIDE R4, R2, 0x4, R242 ;  /* 0x0000000402047825 */ /* 0x008fca00078e02f2 */
[----:B------:R3:W-:Y:S04]  /*16e60*/  STL.64 [R1+0x20], R4 ;  /* 0x0000200401007387 */ /* 0x0007e80000100a00 */
[----:B------:R-:W3:Y:S04]  /*16e70*/  LDL.LU.64 R236, [R1+0x830] ;  /* 0x0008300001ec7983 */ /* 0x000ee80000300a00 */
[----:B------:R-:W3:Y:S04]  /*16e80*/  LDL.LU.64 R242, [R1+0x828] ;  /* 0x0008280001f27983 */ /* 0x000ee80000300a00 */
[----:B------:R-:W3:Y:S04]  /*16e90*/  LDL.LU.64 R230, [R1+0x820] ;  /* 0x0008200001e67983 */ /* 0x000ee80000300a00 */
[----:B------:R-:W3:Y:S04]  /*16ea0*/  LDL.LU.64 R238, [R1+0x818] ;  /* 0x0008180001ee7983 */ /* 0x000ee80000300a00 */
[----:B------:R1:W-:Y:S01]  /*16eb0*/  LDGSTS.E [R224+0x6fe00], [R4.64], !P0 ;  /* 0x6fe0000004e07fae */ /* 0x0003e2000c121848 */
[----:B------:R-:W-:Y:S01]  /*16ec0*/  ISETP.GE.U32.AND P0, PT, R60, 0x7ffffec5, PT ;  /* 0x7ffffec53c00780c */ /* 0x000fe20003f06070 */
[----:B----4-:R-:W-:-:S02]  /*16ed0*/  IMAD.WIDE R60, R2, 0x4, R240 ;  /* 0x00000004023c7825 */ /* 0x010fc400078e02f0 */
[----:B------:R-:W4:Y:S02]  /*16ee0*/  LDL.LU.64 R240, [R1+0x810] ;  /* 0x0008100001f07983 */ /* 0x000f240000300a00 */
[C---:B--2---:R-:W-:Y:S02]  /*16ef0*/  IMAD.WIDE R62, R2.reuse, 0x4, R244 ;  /* 0x00000004023e7825 */ /* 0x044fe400078e02f4 */
[----:B------:R-:W2:Y:S02]  /*16f00*/  LDL.LU.64 R244, [R1+0x808] ;  /* 0x0008080001f47983 */ /* 0x000ea40000300a00 */
[----:B------:R-:W-:Y:S01]  /*16f10*/  IMAD.WIDE R250, R2, 0x4, R250 ;  /* 0x0000000402fa7825 */ /* 0x000fe200078e02fa */
[----:B------:R-:W-:Y:S01]  /*16f20*/  IADD3 R64, R252, -0x101, RZ ;  /* 0xfffffefffc407810 */ /* 0x000fe20007ffe0ff */
[----:B------:R-:W2:Y:S02]  /*16f30*/  LDL.LU.64 R216, [R1+0x800] ;  /* 0x0008000001d87983 */ /* 0x000ea40000300a00 */
[----:B------:R-:W-:-:S02]  /*16f40*/  IMAD.WIDE R248, R2, 0x4, R222 ;  /* 0x0000000402f87825 */ /* 0x000fc400078e02de */
[----:B------:R1:W-:Y:S04]  /*16f50*/  LDGSTS.E [R224+0x71800], [R250.64], !P5 ;  /* 0x71800000fae07fae */ /* 0x0003e8000e921848 */
[----:B------:R1:W-:Y:S04]  /*16f60*/  LDGSTS.E [R224+0x71a00], [R248.64], !P5 ;  /* 0x71a00000f8e07fae */ /* 0x0003e8000e921848 */
[----:B------:R1:W-:Y:S04]  /*16f70*/  LDGSTS.E [R224+0x71c00], [R60.64], !P5 ;  /* 0x71c000003ce07fae */ /* 0x0003e8000e921848 */
[----:B------:R1:W-:Y:S01]  /*16f80*/  LDGSTS.E [R224+0x71e00], [R62.64], !P5 ;  /* 0x71e000003ee07fae */ /* 0x0003e2000e921848 */
[----:B------:R-:W-:-:S03]  /*16f90*/  ISETP.GE.U32.AND P5, PT, R64, 0x7ffffec0, PT ;  /* 0x7ffffec04000780c */ /* 0x000fc60003fa6070 */
[----:B------:R-:W2:Y:S01]  /*16fa0*/  LDL.LU.64 R218, [R1+0x7f8] ;  /* 0x0007f80001da7983 */ /* 0x000ea20000300a00 */
[----:B------:R-:W-:Y:S01]  /*16fb0*/  IADD3 R72, R252, -0x105, RZ ;  /* 0xfffffefbfc487810 */ /* 0x000fe20007ffe0ff */
[----:B------:R-:W-:-:S05]  /*16fc0*/  IMAD.WIDE R64, R2, 0x4, R226 ;  /* 0x0000000402407825 */ /* 0x000fca00078e02e2 */
[----:B------:R1:W-:Y:S01]  /*16fd0*/  LDGSTS.E [R224+0x73800], [R64.64], !P1 ;  /* 0x7380000040e07fae */ /* 0x0003e2000c921848 */
[----:B------:R-:W-:-:S05]  /*16fe0*/  IMAD.WIDE R66, R2, 0x4, R228 ;  /* 0x0000000402427825 */ /* 0x000fca00078e02e4 */
[----:B------:R1:W-:Y:S01]  /*16ff0*/  LDGSTS.E [R224+0x73a00], [R66.64], !P1 ;  /* 0x73a0000042e07fae */ /* 0x0003e2000c921848 */
[----:B------:R-:W-:-:S03]  /*17000*/  IMAD.WIDE R68, R2, 0x4, R232 ;  /* 0x0000000402447825 */ /* 0x000fc600078e02e8 */
[----:B------:R-:W2:Y:S04]  /*17010*/  LDL.LU.64 R232, [R1+0x7f0] ;  /* 0x0007f00001e87983 */ /* 0x000ea80000300a00 */
[----:B------:R1:W-:Y:S01]  /*17020*/  LDGSTS.E [R224+0x73c00], [R68.64], !P1 ;  /* 0x73c0000044e07fae */ /* 0x0003e2000c921848 */
[----:B------:R-:W-:-:S03]  /*17030*/  IMAD.WIDE R70, R2, 0x4, R234 ;  /* 0x0000000402467825 */ /* 0x000fc600078e02ea */
[----:B------:R-:W2:Y:S04]  /*17040*/  LDL.LU.64 R234, [R1+0x7e8] ;  /* 0x0007e80001ea7983 */ /* 0x000ea80000300a00 */
[----:B------:R1:W-:Y:S01]  /*17050*/  LDGSTS.E [R224+0x73e00], [R70.64], !P1 ;  /* 0x73e0000046e07fae */ /* 0x0003e2000c921848 */
[----:B------:R-:W-:Y:S02]  /*17060*/  ISETP.GE.U32.AND P1, PT, R72, 0x7ffffebc, PT ;  /* 0x7ffffebc4800780c */ /* 0x000fe40003f26070 */
[----:B------:R-:W-:Y:S01]  /*17070*/  IADD3 R80, R252, -0x109, RZ ;  /* 0xfffffef7fc507810 */ /* 0x000fe20007ffe0ff */
[C---:B---3--:R-:W-:Y:S02]  /*17080*/  IMAD.WIDE R72, R2.reuse, 0x4, R236 ;  /* 0x0000000402487825 */ /* 0x048fe400078e02ec */
[----:B------:R-:W3:Y:S02]  /*17090*/  LDL.LU.64 R236, [R1+0x7e0] ;  /* 0x0007e00001ec7983 */ /* 0x000ee40000300a00 */
[----:B------:R-:W-:-:S02]  /*170a0*/  IMAD.WIDE R74, R2, 0x4, R242 ;  /* 0x00000004024a7825 */ /* 0x000fc400078e02f2 */
[----:B------:R-:W3:Y:S02]  /*170b0*/  LDL.LU.64 R242, [R1+0x7d8] ;  /* 0x0007d80001f27983 */ /* 0x000ee40000300a00 */
[C---:B------:R-:W-:Y:S02]  /*170c0*/  IMAD.WIDE R76, R2.reuse, 0x4, R230 ;  /* 0x00000004024c7825 */ /* 0x040fe400078e02e6 */
[----:B------:R1:W-:Y:S02]  /*170d0*/  LDGSTS.E [R224+0x75800], [R72.64], !P4 ;  /* 0x7580000048e07fae */ /* 0x0003e4000e121848 */
[----:B------:R-:W-:Y:S02]  /*170e0*/  IMAD.WIDE R78, R2, 0x4, R238 ;  /* 0x00000004024e7825 */ /* 0x000fe400078e02ee */
[----:B------:R-:W3:Y:S04]  /*170f0*/  LDL.LU.64 R220, [R1+0x7d0] ;  /* 0x0007d00001dc7983 */ /* 0x000ee80000300a00 */
[----:B------:R1:W-:Y:S04]  /*17100*/  LDGSTS.E [R224+0x75a00], [R74.64], !P4 ;  /* 0x75a000004ae07fae */ /* 0x0003e8000e121848 */
[----:B------:R-:W3:Y:S04]  /*17110*/  LDL.LU.64 R222, [R1+0x7c8] ;  /* 0x0007c80001de7983 */ /* 0x000ee80000300a00 */
[----:B------:R1:W-:Y:S04]  /*17120*/  LDGSTS.E [R224+0x75c00], [R76.64], !P4 ;  /* 0x75c000004ce07fae */ /* 0x0003e8000e121848 */
[----:B------:R-:W3:Y:S04]  /*17130*/  LDL.LU.64 R226, [R1+0x8c8] ;  /* 0x0008c80001e27983 */ /* 0x000ee80000300a00 */
[----:B------:R1:W-:Y:S01]  /*17140*/  LDGSTS.E [R224+0x75e00], [R78.64], !P4 ;  /* 0x75e000004ee07fae */ /* 0x0003e2000e121848 */
[----:B------:R-:W-:-:S03]  /*17150*/  ISETP.GE.U32.AND P4, PT, R80, 0x7ffffeb8, PT ;  /* 0x7ffffeb85000780c */ /* 0x000fc60003f86070 */
[----:B------:R-:W3:Y:S04]  /*17160*/  LDL.LU.64 R228, [R1+0x8d8] ;  /* 0x0008d80001e47983 */ /* 0x000ee80000300a00 */
[----:B------:R-:W3:Y:S04]  /*17170*/  LDL.LU.64 R230, [R1+0xb78] ;  /* 0x000b780001e67983 */ /* 0x000ee80000300a00 */
[----:B------:R-:W3:Y:S01]  /*17180*/  LDL.LU.64 R238, [R1+0xb70] ;  /* 0x000b700001ee7983 */ /* 0x000ee20000300a00 */
[----:B----4-:R-:W-:-:S03]  /*17190*/  IMAD.WIDE R80, R2, 0x4, R240 ;  /* 0x0000000402507825 */ /* 0x010fc600078e02f0 */
[----:B------:R-:W4:Y:S01]  /*171a0*/  LDL.LU.64 R240, [R1+0xb68] ;  /* 0x000b680001f07983 */ /* 0x000f220000300a00 */
[----:B--2---:R-:W-:-:S03]  /*171b0*/  IMAD.WIDE R82, R2, 0x4, R244 ;  /* 0x0000000402527825 */ /* 0x004fc600078e02f4 */
[----:B------:R-:W2:Y:S01]  /*171c0*/  LDL.LU.64 R244, [R1+0xb60] ;  /* 0x000b600001f47983 */ /* 0x000ea20000300a00 */
[----:B------:R-:W-:Y:S01]  /*171d0*/  IMAD.WIDE R84, R2, 0x4, R216 ;  /* 0x0000000402547825 */ /* 0x000fe200078e02d8 */
[----:B------:R-:W-:Y:S02]  /*171e0*/  IADD3 R88, R252, -0x10d, RZ ;  /* 0xfffffef3fc587810 */ /* 0x000fe40007ffe0ff */
[----:B------:R1:W-:Y:S04]  /*171f0*/  LDGSTS.E [R224+0x77800], [R80.64], !P2 ;  /* 0x7780000050e07fae */ /* 0x0003e8000d121848 */
[----:B------:R1:W-:Y:S04]  /*17200*/  LDGSTS.E [R224+0x77a00], [R82.64], !P2 ;  /* 0x77a0000052e07fae */ /* 0x0003e8000d121848 */
[----:B------:R1:W-:Y:S01]  /*17210*/  LDGSTS.E [R224+0x77c00], [R84.64], !P2 ;  /* 0x77c0000054e07fae */ /* 0x0003e2000d121848 */
[----:B------:R-:W-:-:S05]  /*17220*/  IMAD.WIDE R86, R2, 0x4, R218 ;  /* 0x0000000402567825 */ /* 0x000fca00078e02da */
[----:B------:R1:W-:Y:S01]  /*17230*/  LDGSTS.E [R224+0x77e00], [R86.64], !P2 ;  /* 0x77e0000056e07fae */ /* 0x0003e2000d121848 */
[----:B------:R-:W-:Y:S01]  /*17240*/  ISETP.GE.U32.AND P2, PT, R88, 0x7ffffeb4, PT ;  /* 0x7ffffeb45800780c */ /* 0x000fe20003f46070 */
[C---:B------:R-:W-:Y:S02]  /*17250*/  IMAD.WIDE R88, R2.reuse, 0x4, R232 ;  /* 0x0000000402587825 */ /* 0x040fe400078e02e8 */
[----:B------:R-:W2:Y:S04]  /*17260*/  LDL.LU.64 R232, [R1+0x7c0] ;  /* 0x0007c00001e87983 */ /* 0x000ea80000300a00 */
[----:B------:R1:W-:Y:S01]  /*17270*/  LDGSTS.E [R224+0x79800], [R88.64], !P6 ;  /* 0x7980000058e07fae */ /* 0x0003e2000f121848 */
[----:B------:R-:W-:-:S03]  /*17280*/  IMAD.WIDE R90, R2, 0x4, R234 ;  /* 0x00000004025a7825 */ /* 0x000fc600078e02ea */
[----:B------:R-:W2:Y:S01]  /*17290*/  LDL.LU.64 R234, [R1+0x7b8] ;  /* 0x0007b80001ea7983 */ /* 0x000ea20000300a00 */
[----:B------:R-:W-:-:S03]  /*172a0*/  IADD3 R112, R252, -0x111, RZ ;  /* 0xfffffeeffc707810 */ /* 0x000fc60007ffe0ff */
[----:B------:R1:W-:Y:S01]  /*172b0*/  LDGSTS.E [R224+0x79a00], [R90.64], !P6 ;  /* 0x79a000005ae07fae */ /* 0x0003e2000f121848 */
[----:B---3--:R-:W-:-:S03]  /*172c0*/  IMAD.WIDE R92, R2, 0x4, R236 ;  /* 0x00000004025c7825 */ /* 0x008fc600078e02ec */
[----:B------:R-:W3:Y:S01]  /*172d0*/  LDL.LU.64 R236, [R1+0x7b0] ;  /* 0x0007b00001ec7983 */ /* 0x000ee20000300a00 */
[----:B------:R-:W-:-:S03]  /*172e0*/  IMAD.WIDE R94, R2, 0x4, R242 ;  /* 0x00000004025e7825 */ /* 0x000fc600078e02f2 */
[----:B------:R-:W3:Y:S04]  /*172f0*/  LDL.LU.64 R242, [R1+0x7a8] ;  /* 0x0007a80001f27983 */ /* 0x000ee80000300a00 */
[----:B------:R1:W-:Y:S01]  /*17300*/  LDGSTS.E [R224+0x79c00], [R92.64], !P6 ;  /* 0x79c000005ce07fae */ /* 0x0003e2000f121848 */
[----:B------:R-:W-:-:S03]  /*17310*/  IMAD.WIDE R96, R2, 0x4, R220 ;  /* 0x0000000402607825 */ /* 0x000fc600078e02dc */
[----:B------:R1:W-:Y:S04]  /*17320*/  LDGSTS.E [R224+0x79e00], [R94.64], !P6 ;  /* 0x79e000005ee07fae */ /* 0x0003e8000f121848 */
[----:B------:R1:W-:Y:S01]  /*17330*/  LDGSTS.E [R224+0x7b800], [R96.64], !P3 ;  /* 0x7b80000060e07fae */ /* 0x0003e2000d921848 */
[----:B------:R-:W-:-:S03]  /*17340*/  IMAD.WIDE R100, R2, 0x4, R226 ;  /* 0x0000000402647825 */ /* 0x000fc600078e02e2 */
[----:B------:R-:W3:Y:S04]  /*17350*/  LDL.LU.64 R226, [R1+0xb98] ;  /* 0x000b980001e27983 */ /* 0x000ee80000300a00 */
[----:B------:R1:W-:Y:S01]  /*17360*/  LDGSTS.E [R224+0x7ba00], [R100.64], !P3 ;  /* 0x7ba0000064e07fae */ /* 0x0003e2000d921848 */
[----:B------:R-:W-:-:S03]  /*17370*/  IMAD.WIDE R102, R2, 0x4, R228 ;  /* 0x0000000402667825 */ /* 0x000fc600078e02e4 */
[----:B------:R-:W3:Y:S01]  /*17380*/  LDL.LU.64 R228, [R1+0xb90] ;  /* 0x000b900001e47983 */ /* 0x000ee20000300a00 */
[----:B------:R-:W-:-:S03]  /*17390*/  IMAD.WIDE R104, R2, 0x4, R230 ;  /* 0x0000000402687825 */ /* 0x000fc600078e02e6 */
[----:B------:R1:W-:Y:S01]  /*173a0*/  LDGSTS.E [R224+0x7bc00], [R102.64], !P3 ;  /* 0x7bc0000066e07fae */ /* 0x0003e2000d921848 */
[----:B------:R-:W-:-:S03]  /*173b0*/  IMAD.WIDE R106, R2, 0x4, R238 ;  /* 0x00000004026a7825 */ /* 0x000fc600078e02ee */
[----:B------:R-:W3:Y:S04]  /*173c0*/  LDL.LU.64 R238, [R1+0xb88] ;  /* 0x000b880001ee7983 */ /* 0x000ee80000300a00 */
[----:B------:R1:W-:Y:S01]  /*173d0*/  LDGSTS.E [R224+0x7be00], [R104.64], !P3 ;  /* 0x7be0000068e07fae */ /* 0x0003e2000d921848 */
[----:B----4-:R-:W-:-:S03]  /*173e0*/  IMAD.WIDE R108, R2, 0x4, R240 ;  /* 0x00000004026c7825 */ /* 0x010fc600078e02f0 */
[----:B------:R-:W4:Y:S01]  /*173f0*/  LDL.LU.64 R240, [R1+0xb10] ;  /* 0x000b100001f07983 */ /* 0x000f220000300a00 */
[----:B--2---:R-:W-:-:S03]  /*17400*/  IMAD.WIDE R110, R2, 0x4, R244 ;  /* 0x00000004026e7825 */ /* 0x004fc600078e02f4 */
[----:B------:R-:W2:Y:S01]  /*17410*/  S2R R245, SR_TID.X ;  /* 0x0000000000f57919 */ /* 0x000ea20000002100 */
[----:B------:R-:W-:-:S03]  /*17420*/  ISETP.GE.U32.AND P3, PT, R112, 0x7ffffeb0, PT ;  /* 0x7ffffeb07000780c */ /* 0x000fc60003f66070 */
[----:B------:R-:W4:Y:S01]  /*17430*/  LDL.LU.64 R230, [R1+0xaf0] ;  /* 0x000af00001e67983 */ /* 0x000f220000300a00 */
[----:B------:R-:W-:Y:S01]  /*17440*/  IMAD.WIDE R98, R2, 0x4, R222 ;  /* 0x0000000402627825 */ /* 0x000fe200078e02de */
[----:B-1----:R-:W-:Y:S02]  /*17450*/  IADD3 R4, R252, -0x100, RZ ;  /* 0xffffff00fc047810 */ /* 0x002fe40007ffe0ff */
[----:B--2---:R-:W-:Y:S02]  /*17460*/  LOP3.LUT R244, R245, 0x3f, RZ, 0xc0, !PT ;  /* 0x0000003ff5f47812 */ /* 0x004fe400078ec0ff */
[----:B------:R1:W-:Y:S01]  /*17470*/  LDGSTS.E [R224+0x7d800], [R98.64], !P0 ;  /* 0x7d80000062e07fae */ /* 0x0003e2000c121848 */
[----:B------:R-:W-:-:S04]  /*17480*/  IMAD.WIDE R112, R2, 0x4, R232 ;  /* 0x0000000402707825 */ /* 0x000fc800078e02e8 */
[C---:B------:R-:W-:Y:S01]  /*17490*/  IMAD.WIDE R114, R2.reuse, 0x4, R234 ;  /* 0x0000000402727825 */ /* 0x040fe200078e02ea */
[----:B------:R-:W2:Y:S04]  /*174a0*/  LDL.LU.64 R232, [R1+0xad0] ;  /* 0x000ad00001e87983 */ /* 0x000ea80000300a00 */
[----:B------:R-:W2:Y:S01]  /*174b0*/  LDL.LU.64 R234, [R1+0xab0] ;  /* 0x000ab00001ea7983 */ /* 0x000ea20000300a00 */
[----:B---3--:R-:W-:-:S04]  /*174c0*/  IMAD.WIDE R116, R2, 0x4, R236 ;  /* 0x0000000402747825 */ /* 0x008fc800078e02ec */
[----:B------:R-:W-:Y:S01]  /*174d0*/  IMAD.WIDE R118, R2, 0x4, R242 ;  /* 0x0000000402767825 */ /* 0x000fe200078e02f2 */
[----:B------:R-:W-:Y:S01]  /*174e0*/  SHF.R.S32.HI R242, RZ, 0x6, R245 ;  /* 0x00000006fff27819 */ /* 0x000fe200000114f5 */
[----:B------:R-:W3:Y:S02]  /*174f0*/  LDL.LU.64 R236, [R1+0xa90] ;  /* 0x000a900001ec7983 */ /* 0x000ee40000300a00 */
[----:B------:R-:W-:Y:S02]  /*17500*/  IMAD.SHL.U32 R243, R244, 0x4, RZ ;  /* 0x00000004f4f37824 */ /* 0x000fe400078e00ff */
[----:B------:R-:W3:Y:S04]  /*17510*/  LDL.LU.64 R244, [R1+0xa70] ;  /* 0x000a700001f47983 */ /* 0x000ee80000300a00 */
[----:B------:R-:W3:Y:S01]  /*17520*/  LDL.LU.64 R222, [R1+0xa50] ;  /* 0x000a500001de7983 */ /* 0x000ee20000300a00 */
[----:B------:R-:W-:-:S04]  /*17530*/  IMAD.WIDE R120, R3, 0x4, R226 ;  /* 0x0000000403787825 */ /* 0x000fc800078e02e2 */
[C---:B------:R-:W-:Y:S01]  /*17540*/  IMAD.WIDE R122, R3.reuse, 0x4, R228 ;  /* 0x00000004037a7825 */ /* 0x040fe200078e02e4 */
[----:B------:R-:W3:Y:S04]  /*17550*/  LDL.LU.64 R226, [R1+0xa30] ;  /* 0x000a300001e27983 */ /* 0x000ee80000300a00 */
[----:B------:R-:W3:Y:S01]  /*17560*/  LDL.LU.64 R228, [R1+0xa10] ;  /* 0x000a100001e47983 */ /* 0x000ee20000300a00 */
[----:B------:R-:W-:-:S04]  /*17570*/  IMAD.WIDE R124, R3, 0x4, R238 ;  /* 0x00000004037c7825 */ /* 0x000fc800078e02ee */
[----:B----4-:R-:W-:Y:S01]  /*17580*/  IMAD.WIDE R126, R3, 0x4, R240 ;  /* 0x00000004037e7825 */ /* 0x010fe200078e02f0 */
[----:B------:R-:W4:Y:S04]  /*17590*/  LDL.LU.64 R238, [R1+0x9f0] ;  /* 0x0009f00001ee7983 */ /* 0x000f280000300a00 */
[----:B------:R-:W4:Y:S01]  /*175a0*/  LDL.LU.64 R240, [R1+0x9d0] ;  /* 0x0009d00001f07983 */ /* 0x000f220000300a00 */
[----:B------:R-:W-:-:S03]  /*175b0*/  ISETP.GE.U32.AND P6, PT, R4, 0x7ffffec1, PT ;  /* 0x7ffffec10400780c */ /* 0x000fc60003fc6070 */
[----:B------:R1:W-:Y:S01]  /*175c0*/  LDGSTS.E [R224+0x7da00], [R106.64], !P0 ;  /* 0x7da000006ae07fae */ /* 0x0003e2000c121848 */
[----:B------:R-:W-:-:S03]  /*175d0*/  SGXT R242, R242, 0x1 ;  /* 0x00000001f2f2781a */ /* 0x000fc60000000200 */
[----:B------:R1:W-:Y:S04]  /*175e0*/  LDGSTS.E [R224+0x7dc00], [R108.64], !P0 ;  /* 0x7dc000006ce07fae */ /* 0x0003e8000c121848 */
[----:B------:R1:W-:Y:S01]  /*175f0*/  LDGSTS.E [R224+0x7de00], [R110.64], !P0 ;  /* 0x7de000006ee07fae */ /* 0x0003e2000c121848 */
[----:B------:R-:W-:Y:S02]  /*17600*/  ISETP.NE.U32.AND P0, PT, R0, RZ, PT ;  /* 0x000000ff0000720c */ /* 0x000fe40003f05070 */
[----:B------:R-:W-:Y:S01]  /*17610*/  LOP3.LUT R225, R243, 0x110, R242, 0x78, !PT ;  /* 0x00000110f3e17812 */ /* 0x000fe200078e78f2 */
[----:B------:R1:W-:Y:S03]  /*17620*/  LDGSTS.E [R224+0x7f800], [R112.64], !P6 ;  /* 0x7f80000070e07fae */ /* 0x0003e6000f121848 */
[C---:B------:R-:W-:Y:S01]  /*17630*/  IADD3 R130, R225.reuse, 0x100000, RZ ;  /* 0x00100000e1827810 */ /* 0x040fe20007ffe0ff */
[----:B------:R1:W-:Y:S01]  /*17640*/  LDGSTS.E [R224+0x7fa00], [R114.64], !P6 ;  /* 0x7fa0000072e07fae */ /* 0x0003e2000f121848 */
[----:B------:R-:W-:-:S02]  /*17650*/  IADD3 R129, R225, 0x100000, RZ ;  /* 0x00100000e1817810 */ /* 0x000fc40007ffe0ff */
[----:B------:R-:W-:Y:S01]  /*17660*/  IADD3 R128, R225, 0x100000, RZ ;  /* 0x00100000e1807810 */ /* 0x000fe20007ffe0ff */
[----:B------:R1:W-:Y:S04]  /*17670*/  LDGSTS.E [R224+0x7fc00], [R116.64], !P6 ;  /* 0x7fc0000074e07fae */ /* 0x0003e8000f121848 */
[----:B------:R1:W-:Y:S04]  /*17680*/  LDGSTS.E [R224+0x7fe00], [R118.64], !P6 ;  /* 0x7fe0000076e07fae */ /* 0x0003e8000f121848 */
[----:B------:R-:W0:Y:S01]  /*17690*/  LDGDEPBAR ;  /* 0x00000000000079af */ /* 0x000e220000000000 */
[----:B------:R-:W-:-:S03]  /*176a0*/  IADD3 R0, R252, -0x115, RZ ;  /* 0xfffffeebfc007810 */ /* 0x000fc60007ffe0ff */
[----:B------:R2:W-:Y:S04]  /*176b0*/  LDGSTS.E [R130+-0x48000], [R120.64], P0 ;  /* 0xb800000078827fae */ /* 0x0005e80008121848 */
[----:B------:R1:W-:Y:S04]  /*176c0*/  LDGSTS.E [R129+-0x47800], [R122.64], P0 ;  /* 0xb88000007a817fae */ /* 0x0003e80008121848 */
[----:B------:R1:W-:Y:S01]  /*176d0*/  LDGSTS.E [R128+-0x47000], [R124.64], P0 ;  /* 0xb90000007c807fae */ /* 0x0003e20008121848 */
[----:B------:R-:W-:Y:S02]  /*176e0*/  ISETP.GE.U32.AND P6, PT, R0, 0x7ffffeac, PT ;  /* 0x7ffffeac0000780c */ /* 0x000fe40003fc6070 */
[----:B------:R-:W-:-:S02]  /*176f0*/  IADD3 R0, R225, 0x100000, RZ ;  /* 0x00100000e1007810 */ /* 0x000fc40007ffe0ff */
[C---:B------:R-:W-:Y:S02]  /*17700*/  IADD3 R141, R225.reuse, 0x100000, RZ ;  /* 0x00100000e18d7810 */ /* 0x040fe40007ffe0ff */
[----:B------:R-:W-:Y:S01]  /*17710*/  IADD3 R140, R225, 0x100000, RZ ;  /* 0x00100000e18c7810 */ /* 0x000fe20007ffe0ff */
[----:B------:R2:W-:Y:S01]  /*17720*/  LDGSTS.E [R0+-0x46800], [R126.64], P0 ;  /* 0xb98000007e007fae */ /* 0x0005e20008121848 */
[----:B-1----:R-:W-:-:S03]  /*17730*/  IMAD.WIDE R128, R3, 0x4, R230 ;  /* 0x0000000403807825 */ /* 0x002fc600078e02e6 */
[----:B------:R-:W4:Y:S04]  /*17740*/  LDL.LU.64 R230, [R1+0x9b0] ;  /* 0x0009b00001e67983 */ /* 0x000f280000300a00 */
[----:B------:R1:W-:Y:S01]  /*17750*/  LDGSTS.E [R141+-0x46000], [R128.64], P0 ;  /* 0xba000000808d7fae */ /* 0x0003e20008121848 */
[----:B--2---:R-:W-:-:S03]  /*17760*/  IMAD.WIDE R130, R3, 0x4, R232 ;  /* 0x0000000403827825 */ /* 0x004fc600078e02e8 */
[----:B------:R-:W2:Y:S01]  /*17770*/  LDL.LU.64 R232, [R1+0x990] ;  /* 0x0009900001e87983 */ /* 0x000ea20000300a00 */
[----:B------:R-:W-:-:S03]  /*17780*/  IMAD.WIDE R132, R3, 0x4, R234 ;  /* 0x0000000403847825 */ /* 0x000fc600078e02ea */
[----:B------:R-:W2:Y:S04]  /*17790*/  LDL.LU.64 R234, [R1+0xb58] ;  /* 0x000b580001ea7983 */ /* 0x000ea80000300a00 */
[----:B------:R1:W-:Y:S01]  /*177a0*/  LDGSTS.E [R140+-0x45800], [R130.64], P0 ;  /* 0xba800000828c7fae */ /* 0x0003e20008121848 */
[----:B------:R-:W-:Y:S01]  /*177b0*/  LOP3.LUT R224, R243, 0x110, R242, 0x78, !PT ;  /* 0x00000110f3e07812 */ /* 0x000fe200078e78f2 */
[C---:B---3--:R-:W-:Y:S02]  /*177c0*/  IMAD.WIDE R134, R3.reuse, 0x4, R236 ;  /* 0x0000000403867825 */ /* 0x048fe400078e02ec */
[----:B------:R-:W3:Y:S02]  /*177d0*/  LDL.LU.64 R236, [R1+0xb40] ;  /* 0x000b400001ec7983 */ /* 0x000ee40000300a00 */
[----:B------:R-:W-:-:S02]  /*177e0*/  IMAD.WIDE R136, R3, 0x4, R244 ;  /* 0x0000000403887825 */ /* 0x000fc400078e02f4 */
[----:B------:R-:W3:Y:S02]  /*177f0*/  LDL.LU.64 R244, [R1+0xb28] ;  /* 0x000b280001f47983 */ /* 0x000ee40000300a00 */
[C---:B-1----:R-:W-:Y:S02]  /*17800*/  IMAD.WIDE R140, R3.reuse, 0x4, R226 ;  /* 0x00000004038c7825 */ /* 0x042fe400078e02e2 */
[----:B------:R-:W3:Y:S02]  /*17810*/  LDL.LU.64 R226, [R1+0xb08] ;  /* 0x000b080001e27983 */ /* 0x000ee40000300a00 */
[C---:B------:R-:W-:Y:S02]  /*17820*/  IMAD.WIDE R142, R3.reuse, 0x4, R228 ;  /* 0x00000004038e7825 */ /* 0x040fe400078e02e4 */
[----:B------:R-:W3:Y:S02]  /*17830*/  LDL.LU.64 R228, [R1+0xae8] ;  /* 0x000ae80001e47983 */ /* 0x000ee40000300a00 */
[----:B----4-:R-:W-:-:S02]  /*17840*/  IMAD.WIDE R144, R3, 0x4, R238 ;  /* 0x0000000403907825 */ /* 0x010fc400078e02ee */
[----:B------:R-:W4:Y:S02]  /*17850*/  LDL.LU.64 R238, [R1+0xac8] ;  /* 0x000ac80001ee7983 */ /* 0x000f240000300a00 */
[----:B------:R-:W-:Y:S02]  /*17860*/  IMAD.WIDE R146, R3, 0x4, R240 ;  /* 0x0000000403927825 */ /* 0x000fe400078e02f0 */
[----:B------:R-:W4:Y:S04]  /*17870*/  LDL.LU.64 R240, [R1+0xaa8] ;  /* 0x000aa80001f07983 */ /* 0x000f280000300a00 */
[----:B------:R-:W4:Y:S01]  /*17880*/  LDL.LU.64 R242, [R1+0xa88] ;  /* 0x000a880001f27983 */ /* 0x000f220000300a00 */
[C---:B------:R-:W-:Y:S02]  /*17890*/  IADD3 R139, R225.reuse, 0x100000, RZ ;  /* 0x00100000e18b7810 */ /* 0x040fe40007ffe0ff */
[----:B------:R-:W-:-:S03]  /*178a0*/  IADD3 R138, R225, 0x100000, RZ ;  /* 0x00100000e18a7810 */ /* 0x000fc60007ffe0ff */
[----:B------:R1:W-:Y:S01]  /*178b0*/  LDGSTS.E [R139+-0x45000], [R132.64], P0 ;  /* 0xbb000000848b7fae */ /* 0x0003e20008121848 */
[----:B------:R-:W-:-:S03]  /*178c0*/  IADD3 R151, R225, 0x100000, RZ ;  /* 0x00100000e1977810 */ /* 0x000fc60007ffe0ff */
[----:B------:R1:W-:Y:S01]  /*178d0*/  LDGSTS.E [R138+-0x44800], [R134.64], P0 ;  /* 0xbb800000868a7fae */ /* 0x0003e20008121848 */
[C---:B------:R-:W-:Y:S02]  /*178e0*/  IADD3 R150, R225.reuse, 0x100000, RZ ;  /* 0x00100000e1967810 */ /* 0x040fe40007ffe0ff */
[C---:B------:R-:W-:Y:S01]  /*178f0*/  IADD3 R149, R225.reuse, 0x100000, RZ ;  /* 0x00100000e1957810 */ /* 0x040fe20007ffe0ff */
[----:B------:R2:W-:Y:S01]  /*17900*/  LDGSTS.E [R0+-0x44000], [R136.64], P0 ;  /* 0xbc00000088007fae */ /* 0x0005e20008121848 */
[----:B------:R-:W-:Y:S01]  /*17910*/  IADD3 R148, R225, 0x100000, RZ ;  /* 0x00100000e1947810 */ /* 0x000fe20007ffe0ff */
[----:B-1----:R-:W-:Y:S01]  /*17920*/  IMAD.WIDE R138, R3, 0x4, R222 ;  /* 0x00000004038a7825 */ /* 0x002fe200078e02de */
[----:B------:R-:W-:-:S04]  /*17930*/  LOP3.LUT R224, R224, 0x20, RZ, 0x3c, !PT ;  /* 0x00000020e0e07812 */ /* 0x000fc800078e3cff */
[----:B------:R2:W-:Y:S04]  /*17940*/  LDGSTS.E [R151+-0x43800], [R138.64], P0 ;  /* 0xbc8000008a977fae */ /* 0x0005e80008121848 */
[----:B------:R2:W-:Y:S04]  /*17950*/  LDGSTS.E [R150+-0x43000], [R140.64], P0 ;  /* 0xbd0000008c967fae */ /* 0x0005e80008121848 */
[----:B------:R1:W-:Y:S01]  /*17960*/  LDGSTS.E [R149+-0x42800], [R142.64], P0 ;  /* 0xbd8000008e957fae */ /* 0x0003e20008121848 */
[----:B------:R-:W-:-:S03]  /*17970*/  IADD3 R161, R225, 0x100000, RZ ;  /* 0x00100000e1a17810 */ /* 0x000fc60007ffe0ff */
[----:B------:R1:W-:Y:S01]  /*17980*/  LDGSTS.E [R148+-0x42000], [R144.64], P0 ;  /* 0xbe00000090947fae */ /* 0x0003e20008121848 */
[----:B------:R-:W-:Y:S02]  /*17990*/  IADD3 R160, R225, 0x100000, RZ ;  /* 0x00100000e1a07810 */ /* 0x000fe40007ffe0ff */
[C---:B------:R-:W-:Y:S01]  /*179a0*/  IADD3 R159, R224.reuse, 0x100000, RZ ;  /* 0x00100000e09f7810 */ /* 0x040fe20007ffe0ff */
[----:B------:R2:W-:Y:S01]  /*179b0*/  LDGSTS.E [R0+-0x41800], [R146.64], P0 ;  /* 0xbe80000092007fae */ /* 0x0005e20008121848 */
[----:B------:R-:W-:Y:S01]  /*179c0*/  IADD3 R158, R224, 0x100000, RZ ;  /* 0x00100000e09e7810 */ /* 0x000fe20007ffe0ff */
[C---:B-1----:R-:W-:Y:S02]  /*179d0*/  IMAD.WIDE R148, R3.reuse, 0x4, R230 ;  /* 0x0000000403947825 */ /* 0x042fe400078e02e6 */
[----:B------:R-:W4:Y:S04]  /*179e0*/  LDL.LU.64 R230, [R1+0xa68] ;  /* 0x000a680001e67983 */ /* 0x000f280000300a00 */
[----:B------:R1:W-:Y:S01]  /*179f0*/  LDGSTS.E [R161+-0x41000], [R148.64], P0 ;  /* 0xbf00000094a17fae */ /* 0x0003e20008121848 */
[----:B--2---:R-:W-:-:S04]  /*17a00*/  IMAD.WIDE R150, R3, 0x4, R232 ;  /* 0x0000000403967825 */ /* 0x004fc800078e02e8 */
[C---:B------:R-:W-:Y:S01]  /*17a10*/  IMAD.WIDE R152, R3.reuse, 0x4, R234 ;  /* 0x0000000403987825 */ /* 0x040fe200078e02ea */
[----:B------:R1:W-:Y:S04]  /*17a20*/  LDGSTS.E [R160+-0x40800], [R150.64], P0 ;  /* 0xbf80000096a07fae */ /* 0x0003e80008121848 */
[----:B------:R2:W-:Y:S01]  /*17a30*/  LDGSTS.E [R159+-0x47e00], [R152.64], P0 ;  /* 0xb8200000989f7fae */ /* 0x0005e20008121848 */
[----:B---3--:R-:W-:-:S04]  /*17a40*/  IMAD.WIDE R154, R3, 0x4, R236 ;  /* 0x00000004039a7825 */ /* 0x008fc800078e02ec */
[C---:B------:R-:W-:Y:S01]  /*17a50*/  IMAD.WIDE R156, R3.reuse, 0x4, R244 ;  /* 0x00000004039c7825 */ /* 0x040fe200078e02f4 */
[----:B------:R2:W-:Y:S04]  /*17a60*/  LDGSTS.E [R158+-0x47600], [R154.64], P0 ;  /* 0xb8a000009a9e7fae */ /* 0x0005e80008121848 */
[----:B------:R-:W3:Y:S04]  /*17a70*/  LDL.LU.64 R244, [R1+0xa48] ;  /* 0x000a480001f47983 */ /* 0x000ee80000300a00 */
[----:B------:R-:W3:Y:S04]  /*17a80*/  LDL.LU.64 R232, [R1+0xa28] ;  /* 0x000a280001e87983 */ /* 0x000ee80000300a00 */
[----:B------:R-:W3:Y:S04]  /*17a90*/  LDL.LU.64 R234, [R1+0xa08] ;  /* 0x000a080001ea7983 */ /* 0x000ee80000300a00 */
[----:B------:R-:W3:Y:S04]  /*17aa0*/  LDL.LU.64 R236, [R1+0x9e8] ;  /* 0x0009e80001ec7983 */ /* 0x000ee80000300a00 */
[----:B------:R-:W3:Y:S01]  /*17ab0*/  LDL.LU.64 R222, [R1+0x9c8] ;  /* 0x0009c80001de7983 */ /* 0x000ee20000300a00 */
[----:B--2---:R-:W-:-:S03]  /*17ac0*/  IMAD.WIDE R158, R3, 0x4, R226 ;  /* 0x00000004039e7825 */ /* 0x004fc600078e02e2 */
[----:B------:R-:W2:Y:S01]  /*17ad0*/  LDL.LU.64 R226, [R1+0x9a8] ;  /* 0x0009a80001e27983 */ /* 0x000ea20000300a00 */
[----:B----4-:R-:W-:-:S03]  /*17ae0*/  IMAD.WIDE R162, R3, 0x4, R238 ;  /* 0x0000000403a27825 */ /* 0x010fc600078e02ee */
[----:B------:R-:W4:Y:S01]  /*17af0*/  LDL.LU.64 R238, [R1+0x988] ;  /* 0x0009880001ee7983 */ /* 0x000f220000300a00 */
[----:B------:R-:W-:-:S03]  /*17b00*/  IMAD.WIDE R164, R3, 0x4, R240 ;  /* 0x0000000403a47825 */ /* 0x000fc600078e02f0 */
[----:B------:R-:W4:Y:S01]  /*17b10*/  LDL.LU.64 R240, [R1+0xb50] ;  /* 0x000b500001f07983 */ /* 0x000f220000300a00 */
[----:B------:R-:W-:-:S03]  /*17b20*/  IMAD.WIDE R166, R3, 0x4, R242 ;  /* 0x0000000403a67825 */ /* 0x000fc600078e02f2 */
[----:B------:R-:W4:Y:S01]  /*17b30*/  LDL.LU.64 R242, [R1+0xb38] ;  /* 0x000b380001f27983 */ /* 0x000f220000300a00 */
[C---:B------:R-:W-:Y:S01]  /*17b40*/  IADD3 R0, R224.reuse, 0x100000, RZ ;  /* 0x00100000e0007810 */ /* 0x040fe20007ffe0ff */
[----:B-1----:R-:W-:Y:S01]  /*17b50*/  IMAD.WIDE R160, R3, 0x4, R228 ;  /* 0x0000000403a07825 */ /* 0x002fe200078e02e4 */
[C---:B------:R-:W-:Y:S01]  /*17b60*/  IADD3 R171, R224.reuse, 0x100000, RZ ;  /* 0x00100000e0ab7810 */ /* 0x040fe20007ffe0ff */
[----:B------:R-:W4:Y:S01]  /*17b70*/  LDL.LU.64 R228, [R1+0xb20] ;  /* 0x000b200001e47983 */ /* 0x000f220000300a00 */
[C---:B------:R-:W-:Y:S02]  /*17b80*/  IADD3 R170, R224.reuse, 0x100000, RZ ;  /* 0x00100000e0aa7810 */ /* 0x040fe40007ffe0ff */
[C---:B------:R-:W-:Y:S01]  /*17b90*/  IADD3 R169, R224.reuse, 0x100000, RZ ;  /* 0x00100000e0a97810 */ /* 0x040fe20007ffe0ff */
[----:B------:R1:W-:Y:S01]  /*17ba0*/  LDGSTS.E [R0+-0x46e00], [R156.64], P0 ;  /* 0xb92000009c007fae */ /* 0x0003e20008121848 */
[----:B------:R-:W-:-:S03]  /*17bb0*/  IADD3 R168, R224, 0x100000, RZ ;  /* 0x00100000e0a87810 */ /* 0x000fc60007ffe0ff */
        /* <DEDUP_REMOVED lines=8> */
[----:B------:R1:W-:Y:S02]  /*17c40*/  LDGSTS.E [R0+-0x44600], [R166.64], P0 ;  /* 0xbba00000a6007fae */ /* 0x0003e40008121848 */
[C---:B-1----:R-:W-:Y:S02]  /*17c50*/  IMAD.WIDE R168, R3.reuse, 0x4, R230 ;  /* 0x0000000403a87825 */ /* 0x042fe400078e02e6 */
[----:B------:R-:W4:Y:S04]  /*17c60*/  LDL.LU.64 R230, [R1+0xb00] ;  /* 0x000b000001e67983 */ /* 0x000f280000300a00 */
[----:B------:R2:W-:Y:S01]  /*17c70*/  LDGSTS.E [R181+-0x43e00], [R168.64], P0 ;  /* 0xbc200000a8b57fae */ /* 0x0005e20008121848 */
[----:B---3--:R-:W-:-:S04]  /*17c80*/  IMAD.WIDE R170, R3, 0x4, R244 ;  /* 0x0000000403aa7825 */ /* 0x008fc800078e02f4 */
[C---:B------:R-:W-:Y:S01]  /*17c90*/  IMAD.WIDE R172, R3.reuse, 0x4, R232 ;  /* 0x0000000403ac7825 */ /* 0x040fe200078e02e8 */
[----:B------:R2:W-:Y:S03]  /*17ca0*/  LDGSTS.E [R180+-0x43600], [R170.64], P0 ;  /* 0xbca00000aab47fae */ /* 0x0005e60008121848 */
[C---:B------:R-:W-:Y:S01]  /*17cb0*/  IMAD.WIDE R174, R3.reuse, 0x4, R234 ;  /* 0x0000000403ae7825 */ /* 0x040fe200078e02ea */
[----:B------:R-:W3:Y:S03]  /*17cc0*/  LDL.LU.64 R232, [R1+0xae0] ;  /* 0x000ae00001e87983 */ /* 0x000ee60000300a00 */
[C---:B------:R-:W-:Y:S01]  /*17cd0*/  IMAD.WIDE R176, R3.reuse, 0x4, R236 ;  /* 0x0000000403b07825 */ /* 0x040fe200078e02ec */
[----:B------:R-:W3:Y:S04]  /*17ce0*/  LDL.LU.64 R234, [R1+0xac0] ;  /* 0x000ac00001ea7983 */ /* 0x000ee80000300a00 */
[----:B------:R-:W3:Y:S04]  /*17cf0*/  LDL.LU.64 R236, [R1+0xaa0] ;  /* 0x000aa00001ec7983 */ /* 0x000ee80000300a00 */
[----:B------:R1:W-:Y:S04]  /*17d00*/  LDGSTS.E [R179+-0x42e00], [R172.64], P0 ;  /* 0xbd200000acb37fae */ /* 0x0003e80008121848 */
[----:B------:R1:W-:Y:S01]  /*17d10*/  LDGSTS.E [R178+-0x42600], [R174.64], P0 ;  /* 0xbda00000aeb27fae */ /* 0x0003e20008121848 */
[----:B--2---:R-:W-:-:S04]  /*17d20*/  IMAD.WIDE R180, R3, 0x4, R226 ;  /* 0x0000000403b47825 */ /* 0x004fc800078e02e2 */
[----:B----4-:R-:W-:-:S04]  /*17d30*/  IMAD.WIDE R182, R3, 0x4, R238 ;  /* 0x0000000403b67825 */ /* 0x010fc800078e02ee */
[----:B------:R-:W-:-:S04]  /*17d40*/  IMAD.WIDE R184, R3, 0x4, R240 ;  /* 0x0000000403b87825 */ /* 0x000fc800078e02f0 */
[C---:B------:R-:W-:Y:S01]  /*17d50*/  IMAD.WIDE R186, R3.reuse, 0x4, R242 ;  /* 0x0000000403ba7825 */ /* 0x040fe200078e02f2 */
[----:B------:R-:W2:Y:S03]  /*17d60*/  S2R R245, SR_TID.X ;  /* 0x0000000000f57919 */ /* 0x000ea60000002100 */
[----:B-1----:R-:W-:Y:S01]  /*17d70*/  IMAD.WIDE R178, R3, 0x4, R222 ;  /* 0x0000000403b27825 */ /* 0x002fe200078e02de */
[----:B------:R-:W1:Y:S04]  /*17d80*/  S2R R244, SR_TID.X ;  /* 0x0000000000f47919 */ /* 0x000e680000002100 */
[----:B------:R-:W4:Y:S04]  /*17d90*/  LDL.LU.64 R222, [R1+0xa80] ;  /* 0x000a800001de7983 */ /* 0x000f280000300a00 */
[----:B------:R-:W4:Y:S04]  /*17da0*/  LDL.LU.64 R226, [R1+0xa60] ;  /* 0x000a600001e27983 */ /* 0x000f280000300a00 */
[----:B------:R-:W4:Y:S04]  /*17db0*/  LDL.LU.64 R238, [R1+0xa40] ;  /* 0x000a400001ee7983 */ /* 0x000f280000300a00 */
[----:B------:R-:W4:Y:S04]  /*17dc0*/  LDL.LU.64 R240, [R1+0xa20] ;  /* 0x000a200001f07983 */ /* 0x000f280000300a00 */
[----:B------:R-:W4:Y:S01]  /*17dd0*/  LDL.LU.64 R242, [R1+0xa00] ;  /* 0x000a000001f27983 */ /* 0x000f220000300a00 */
[----:B--2---:R-:W-:-:S02]  /*17de0*/  LOP3.LUT R245, R245, 0x3f, RZ, 0xc0, !PT ;  /* 0x0000003ff5f57812 */ /* 0x004fc400078ec0ff */
[----:B-1----:R-:W-:Y:S01]  /*17df0*/  SHF.R.S32.HI R244, RZ, 0x6, R244 ;  /* 0x00000006fff47819 */ /* 0x002fe200000114f4 */
[----:B------:R1:W-:Y:S01]  /*17e00*/  LDGSTS.E [R0+-0x41e00], [R176.64], P0 ;  /* 0xbe200000b0007fae */ /* 0x0003e20008121848 */
[----:B------:R-:W-:Y:S02]  /*17e10*/  SHF.L.U32 R245, R245, 0x2, RZ ;  /* 0x00000002f5f57819 */ /* 0x000fe400000006ff */
[----:B------:R-:W-:-:S04]  /*17e20*/  SGXT R244, R244, 0x1 ;  /* 0x00000001f4f4781a */ /* 0x000fc80000000200 */
[----:B------:R-:W-:Y:S02]  /*17e30*/  LOP3.LUT R225, R245, 0x110, R244, 0x78, !PT ;  /* 0x00000110f5e17812 */ /* 0x000fe400078e78f4 */
[C---:B------:R-:W-:Y:S02]  /*17e40*/  IADD3 R191, R224.reuse, 0x100000, RZ ;  /* 0x00100000e0bf7810 */ /* 0x040fe40007ffe0ff */
[----:B------:R-:W-:Y:S02]  /*17e50*/  LOP3.LUT R225, R225, 0x40, RZ, 0x3c, !PT ;  /* 0x00000040e1e17812 */ /* 0x000fe400078e3cff */
[C---:B------:R-:W-:Y:S01]  /*17e60*/  IADD3 R190, R224.reuse, 0x100000, RZ ;  /* 0x00100000e0be7810 */ /* 0x040fe20007ffe0ff */
[----:B------:R2:W-:Y:S01]  /*17e70*/  LDGSTS.E [R191+-0x41600], [R178.64], P0 ;  /* 0xbea00000b2bf7fae */ /* 0x0005e20008121848 */
[----:B------:R-:W-:Y:S02]  /*17e80*/  IADD3 R189, R224, 0x100000, RZ ;  /* 0x00100000e0bd7810 */ /* 0x000fe40007ffe0ff */
[C---:B------:R-:W-:Y:S01]  /*17e90*/  IADD3 R188, R225.reuse, 0x100000, RZ ;  /* 0x00100000e1bc7810 */ /* 0x040fe20007ffe0ff */
[----:B------:R2:W-:Y:S04]  /*17ea0*/  LDGSTS.E [R190+-0x40e00], [R180.64], P0 ;  /* 0xbf200000b4be7fae */ /* 0x0005e80008121848 */
[----:B------:R2:W-:Y:S04]  /*17eb0*/  LDGSTS.E [R189+-0x40600], [R182.64], P0 ;  /* 0xbfa00000b6bd7fae */ /* 0x0005e80008121848 */
[----:B------:R2:W-:Y:S01]  /*17ec0*/  LDGSTS.E [R188+-0x47c00], [R184.64], P0 ;  /* 0xb8400000b8bc7fae */ /* 0x0005e20008121848 */
[----:B-1----:R-:W-:Y:S01]  /*17ed0*/  IADD3 R0, R225, 0x100000, RZ ;  /* 0x00100000e1007810 */ /* 0x002fe20007ffe0ff */
[----:B--2---:R-:W-:Y:S01]  /*17ee0*/  IMAD.WIDE R190, R3, 0x4, R230 ;  /* 0x0000000403be7825 */ /* 0x004fe200078e02e6 */
[----:B------:R-:W-:-:S03]  /*17ef0*/  IADD3 R201, R225, 0x100000, RZ ;  /* 0x00100000e1c97810 */ /* 0x000fc60007ffe0ff */
[----:B------:R1:W-:Y:S01]  /*17f00*/  LDGSTS.E [R0+-0x47400], [R186.64], P0 ;  /* 0xb8c00000ba007fae */ /* 0x0003e20008121848 */
[----:B------:R-:W-:Y:S01]  /*17f10*/  IADD3 R200, R225, 0x100000, RZ ;  /* 0x00100000e1c87810 */ /* 0x000fe20007ffe0ff */
[----:B------:R-:W-:Y:S02]  /*17f20*/  IMAD.WIDE R188, R3, 0x4, R228 ;  /* 0x0000000403bc7825 */ /* 0x000fe400078e02e4 */
[----:B------:R-:W2:Y:S04]  /*17f30*/  LDL.LU.64 R228, [R1+0x9e0] ;  /* 0x0009e00001e47983 */ /* 0x000ea80000300a00 */
[----:B------:R-:W2:Y:S04]  /*17f40*/  LDL.LU.64 R230, [R1+0x9c0] ;  /* 0x0009c00001e67983 */ /* 0x000ea80000300a00 */
[----:B------:R4:W-:Y:S04]  /*17f50*/  LDGSTS.E [R201+-0x46c00], [R188.64], P0 ;  /* 0xb9400000bcc97fae */ /* 0x0009e80008121848 */
[----:B------:R4:W-:Y:S01]  /*17f60*/  LDGSTS.E [R200+-0x46400], [R190.64], P0 ;  /* 0xb9c00000bec87fae */ /* 0x0009e20008121848 */
[----:B------:R-:W-:Y:S01]  /*17f70*/  LOP3.LUT R9, R245, 0x110, R244, 0x78, !PT ;  /* 0x00000110f5097812 */ /* 0x000fe200078e78f4 */
[----:B---3--:R-:W-:-:S02]  /*17f80*/  IMAD.WIDE R192, R3, 0x4, R232 ;  /* 0x0000000403c07825 */ /* 0x008fc400078e02e8 */
[----:B------:R-:W3:Y:S02]  /*17f90*/  LDL.LU.64 R232, [R1+0x9a0] ;  /* 0x0009a00001e87983 */ /* 0x000ee40000300a00 */
[C---:B------:R-:W-:Y:S02]  /*17fa0*/  IMAD.WIDE R194, R3.reuse, 0x4, R234 ;  /* 0x0000000403c27825 */ /* 0x040fe400078e02ea */
[----:B------:R-:W3:Y:S02]  /*17fb0*/  LDL.LU.64 R234, [R1+0x980] ;  /* 0x0009800001ea7983 */ /* 0x000ee40000300a00 */
[C---:B------:R-:W-:Y:S02]  /*17fc0*/  IMAD.WIDE R196, R3.reuse, 0x4, R236 ;  /* 0x0000000403c47825 */ /* 0x040fe400078e02ec */
[----:B------:R-:W3:Y:S02]  /*17fd0*/  LDL.LU.64 R236, [R1+0xb48] ;  /* 0x000b480001ec7983 */ /* 0x000ee40000300a00 */
[----:B----4-:R-:W-:-:S02]  /*17fe0*/  IMAD.WIDE R200, R3, 0x4, R226 ;  /* 0x0000000403c87825 */ /* 0x010fc400078e02e2 */
[----:B------:R-:W4:Y:S02]  /*17ff0*/  LDL.LU.64 R226, [R1+0xb30] ;  /* 0x000b300001e27983 */ /* 0x000f240000300a00 */
[C---:B------:R-:W-:Y:S02]  /*18000*/  IMAD.WIDE R202, R3.reuse, 0x4, R238 ;  /* 0x0000000403ca7825 */ /* 0x040fe400078e02ee */
[----:B------:R-:W4:Y:S02]  /*18010*/  LDL.LU.64 R238, [R1+0xb18] ;  /* 0x000b180001ee7983 */ /* 0x000f240000300a00 */
[C---:B------:R-:W-:Y:S02]  /*18020*/  IMAD.WIDE R204, R3.reuse, 0x4, R240 ;  /* 0x0000000403cc7825 */ /* 0x040fe400078e02f0 */
[----:B------:R-:W4:Y:S02]  /*18030*/  LDL.LU.64 R240, [R1+0xaf8] ;  /* 0x000af80001f07983 */ /* 0x000f240000300a00 */
[----:B------:R-:W-:-:S02]  /*18040*/  IMAD.WIDE R206, R3, 0x4, R242 ;  /* 0x0000000403ce7825 */ /* 0x000fc400078e02f2 */
[----:B------:R-:W4:Y:S04]  /*18050*/  LDL.LU.64 R242, [R1+0xad8] ;  /* 0x000ad80001f27983 */ /* 0x000f280000300a00 */
[----:B------:R-:W4:Y:S04]  /*18060*/  LDL.LU.64 R244, [R1+0xab8] ;  /* 0x000ab80001f47983 */ /* 0x000f280000300a00 */
[----:B------:R-:W4:Y:S01]  /*18070*/  LDL.LU.64 R4, [R1+0xa98] ;  /* 0x000a980001047983 */ /* 0x000f220000300a00 */
[C---:B------:R-:W-:Y:S02]  /*18080*/  IADD3 R199, R225.reuse, 0x100000, RZ ;  /* 0x00100000e1c77810 */ /* 0x040fe40007ffe0ff */
[C---:B------:R-:W-:Y:S01]  /*18090*/  IADD3 R198, R225.reuse, 0x100000, RZ ;  /* 0x00100000e1c67810 */ /* 0x040fe20007ffe0ff */
[----:B------:R-:W4:Y:S01]  /*180a0*/  LDL.LU.64 R12, [R1+0xa78] ;  /* 0x000a7800010c7983 */ /* 0x000f220000300a00 */
[----:B------:R-:W-:-:S03]  /*180b0*/  IADD3 R211, R225, 0x100000, RZ ;  /* 0x00100000e1d37810 */ /* 0x000fc60007ffe0ff */
[----:B------:R1:W-:Y:S01]  /*180c0*/  LDGSTS.E [R199+-0x45c00], [R192.64], P0 ;  /* 0xba400000c0c77fae */ /* 0x0003e20008121848 */
[----:B------:R-:W-:-:S03]  /*180d0*/  IADD3 R210, R225, 0x100000, RZ ;  /* 0x00100000e1d27810 */ /* 0x000fc60007ffe0ff */
[----:B------:R1:W-:Y:S01]  /*180e0*/  LDGSTS.E [R198+-0x45400], [R194.64], P0 ;  /* 0xbac00000c2c67fae */ /* 0x0003e20008121848 */
[C---:B------:R-:W-:Y:S02]  /*180f0*/  IADD3 R209, R225.reuse, 0x100000, RZ ;  /* 0x00100000e1d17810 */ /* 0x040fe40007ffe0ff */
[----:B------:R-:W-:Y:S01]  /*18100*/  IADD3 R208, R225, 0x100000, RZ ;  /* 0x00100000e1d07810 */ /* 0x000fe20007ffe0ff */
[----:B------:R2:W-:Y:S01]  /*18110*/  LDGSTS.E [R0+-0x44c00], [R196.64], P0 ;  /* 0xbb400000c4007fae */ /* 0x0005e20008121848 */
[----:B-1----:R-:W-:Y:S01]  /*18120*/  IMAD.WIDE R198, R3, 0x4, R222 ;  /* 0x0000000403c67825 */ /* 0x002fe200078e02de */
[----:B------:R-:W-:-:S04]  /*18130*/  IADD3 R221, R225, 0x100000, RZ ;  /* 0x00100000e1dd7810 */ /* 0x000fc80007ffe0ff */
[----:B------:R2:W-:Y:S04]  /*18140*/  LDGSTS.E [R211+-0x44400], [R198.64], P0 ;  /* 0xbbc00000c6d37fae */ /* 0x0005e80008121848 */
[----:B------:R2:W-:Y:S01]  /*18150*/  LDGSTS.E [R210+-0x43c00], [R200.64], P0 ;  /* 0xbc400000c8d27fae */ /* 0x0005e20008121848 */
[----:B------:R-:W-:-:S03]  /*18160*/  IADD3 R220, R225, 0x100000, RZ ;  /* 0x00100000e1dc7810 */ /* 0x000fc60007ffe0ff */
[----:B------:R1:W-:Y:S01]  /*18170*/  LDGSTS.E [R209+-0x43400], [R202.64], P0 ;  /* 0xbcc00000cad17fae */ /* 0x0003e20008121848 */
[----:B------:R-:W-:-:S03]  /*18180*/  IADD3 R219, R225, 0x100000, RZ ;  /* 0x00100000e1db7810 */ /* 0x000fc60007ffe0ff */
[----:B------:R1:W-:Y:S01]  /*18190*/  LDGSTS.E [R208+-0x42c00], [R204.64], P0 ;  /* 0xbd400000ccd07fae */ /* 0x0003e20008121848 */
[----:B------:R-:W-:Y:S01]  /*181a0*/  IADD3 R218, R225, 0x100000, RZ ;  /* 0x00100000e1da7810 */ /* 0x000fe20007ffe0ff */
[----:B--2---:R-:W-:Y:S02]  /*181b0*/  IMAD.WIDE R210, R3, 0x4, R230 ;  /* 0x0000000403d27825 */ /* 0x004fe400078e02e6 */
[----:B------:R2:W-:Y:S01]  /*181c0*/  LDGSTS.E [R0+-0x42400], [R206.64], P0 ;  /* 0xbdc00000ce007fae */ /* 0x0005e20008121848 */
[----:B------:R-:W-:Y:S01]  /*181d0*/  LOP3.LUT R9, R9, 0x60, RZ, 0x3c, !PT ;  /* 0x0000006009097812 */ /* 0x000fe200078e3cff */
[----:B-1----:R-:W-:-:S03]  /*181e0*/  IMAD.WIDE R208, R3, 0x4, R228 ;  /* 0x0000000403d07825 */ /* 0x002fc600078e02e4 */
[C---:B------:R-:W-:Y:S02]  /*181f0*/  IADD3 R231, R9.reuse, 0x100000, RZ ;  /* 0x0010000009e77810 */ /* 0x040fe40007ffe0ff */
[----:B------:R1:W-:Y:S01]  /*18200*/  LDGSTS.E [R221+-0x41c00], [R208.64], P0 ;  /* 0xbe400000d0dd7fae */ /* 0x0003e20008121848 */
[----:B--2---:R-:W-:-:S03]  /*18210*/  IADD3 R0, R9, 0x100000, RZ ;  /* 0x0010000009007810 */ /* 0x004fc60007ffe0ff */
[----:B------:R1:W-:Y:S01]  /*18220*/  LDGSTS.E [R220+-0x41400], [R210.64], P0 ;  /* 0xbec00000d2dc7fae */ /* 0x0003e20008121848 */
[C---:B------:R-:W-:Y:S02]  /*18230*/  IADD3 R230, R9.reuse, 0x100000, RZ ;  /* 0x0010000009e67810 */ /* 0x040fe40007ffe0ff */
[C---:B------:R-:W-:Y:S02]  /*18240*/  IADD3 R229, R9.reuse, 0x100000, RZ ;  /* 0x0010000009e57810 */ /* 0x040fe40007ffe0ff */
[----:B------:R-:W-:Y:S01]  /*18250*/  IADD3 R228, R9, 0x100000, RZ ;  /* 0x0010000009e47810 */ /* 0x000fe20007ffe0ff */
[C---:B---3--:R-:W-:Y:S02]  /*18260*/  IMAD.WIDE R212, R3.reuse, 0x4, R232 ;  /* 0x0000000403d47825 */ /* 0x048fe400078e02e8 */
[----:B------:R-:W2:Y:S02]  /*18270*/  LDL.LU.64 R232, [R1+0xa58] ;  /* 0x000a580001e87983 */ /* 0x000ea40000300a00 */
[----:B------:R-:W-:-:S02]  /*18280*/  IMAD.WIDE R214, R3, 0x4, R234 ;  /* 0x0000000403d67825 */ /* 0x000fc400078e02ea */
[----:B------:R-:W2:Y:S02]  /*18290*/  LDL.LU.64 R234, [R1+0xa38] ;  /* 0x000a380001ea7983 */ /* 0x000ea40000300a00 */
[C---:B------:R-:W-:Y:S02]  /*182a0*/  IMAD.WIDE R216, R3.reuse, 0x4, R236 ;  /* 0x0000000403d87825 */ /* 0x040fe400078e02ec */
[----:B------:R-:W2:Y:S04]  /*182b0*/  LDL.LU.64 R236, [R1+0xa18] ;  /* 0x000a180001ec7983 */ /* 0x000ea80000300a00 */
[----:B------:R-:W2:Y:S04]  /*182c0*/  LDL.LU.64 R246, [R1+0x9f8] ;  /* 0x0009f80001f67983 */ /* 0x000ea80000300a00 */
[----:B------:R-:W2:Y:S04]  /*182d0*/  LDL.LU.64 R6, [R1+0x9d8] ;  /* 0x0009d80001067983 */ /* 0x000ea80000300a00 */
[----:B------:R4:W-:Y:S04]  /*182e0*/  LDGSTS.E [R219+-0x40c00], [R212.64], P0 ;  /* 0xbf400000d4db7fae */ /* 0x0009e80008121848 */
[----:B------:R4:W-:Y:S04]  /*182f0*/  LDGSTS.E [R218+-0x40400], [R214.64], P0 ;  /* 0xbfc00000d6da7fae */ /* 0x0009e80008121848 */
[----:B------:R1:W-:Y:S01]  /*18300*/  LDGSTS.E [R0+-0x47a00], [R216.64], P0 ;  /* 0xb8600000d8007fae */ /* 0x0003e20008121848 */
[----:B----4-:R-:W-:-:S04]  /*18310*/  IMAD.WIDE R218, R3, 0x4, R226 ;  /* 0x0000000403da7825 */ /* 0x010fc800078e02e2 */
[C---:B-1----:R-:W-:Y:S01]  /*18320*/  IMAD.WIDE R220, R3.reuse, 0x4, R238 ;  /* 0x0000000403dc7825 */ /* 0x042fe200078e02ee */
[----:B------:R1:W-:Y:S03]  /*18330*/  LDGSTS.E [R231+-0x47200], [R218.64], P0 ;  /* 0xb8e00000dae77fae */ /* 0x0003e60008121848 */
[C---:B------:R-:W-:Y:S01]  /*18340*/  IMAD.WIDE R222, R3.reuse, 0x4, R240 ;  /* 0x0000000403de7825 */ /* 0x040fe200078e02f0 */
[----:B------:R1:W-:Y:S03]  /*18350*/  LDGSTS.E [R230+-0x46a00], [R220.64], P0 ;  /* 0xb9600000dce67fae */ /* 0x0003e60008121848 */
[C---:B------:R-:W-:Y:S01]  /*18360*/  IMAD.WIDE R224, R3.reuse, 0x4, R242 ;  /* 0x0000000403e07825 */ /* 0x040fe200078e02f2 */
[----:B------:R4:W-:Y:S04]  /*18370*/  LDGSTS.E [R229+-0x46200], [R222.64], P0 ;  /* 0xb9e00000dee57fae */ /* 0x0009e80008121848 */
[----:B------:R-:W3:Y:S01]  /*18380*/  LDL.LU.64 R242, [R1+0x9b8] ;  /* 0x0009b80001f27983 */ /* 0x000ee20000300a00 */
[----:B------:R-:W-:-:S03]  /*18390*/  IMAD.WIDE R226, R3, 0x4, R244 ;  /* 0x0000000403e27825 */ /* 0x000fc600078e02f4 */
[----:B------:R-:W3:Y:S04]  /*183a0*/  LDL.LU.64 R244, [R1+0x998] ;  /* 0x0009980001f47983 */ /* 0x000ee80000300a00 */
[----:B------:R4:W-:Y:S04]  /*183b0*/  LDGSTS.E [R228+-0x45a00], [R224.64], P0 ;  /* 0xba600000e0e47fae */ /* 0x0009e80008121848 */
[----:B------:R-:W3:Y:S04]  /*183c0*/  LDL.LU.64 R10, [R1+0x978] ;  /* 0x00097800010a7983 */ /* 0x000ee80000300a00 */
[----:B------:R-:W1:Y:S01]  /*183d0*/  S2R R8, SR_TID.X ;  /* 0x0000000000087919 */ /* 0x000e620000002100 */
[----:B----4-:R-:W-:Y:S01]  /*183e0*/  IMAD.WIDE R228, R3, 0x4, R4 ;  /* 0x0000000403e47825 */ /* 0x010fe200078e0204 */
[----:B------:R-:W-:-:S02]  /*183f0*/  IADD3 R241, R9, 0x100000, RZ ;  /* 0x0010000009f17810 */ /* 0x000fc40007ffe0ff */
[----:B------:R-:W4:Y:S04]  /*18400*/  LDL.LU.64 R4, [R1+0x970] ;  /* 0x0009700001047983 */ /* 0x000f280000300a00 */
[----:B------:R-:W4:Y:S04]  /*18410*/  LDL.LU.64 R26, [R1+0x968] ;  /* 0x00096800011a7983 */ /* 0x000f280000300a00 */
[----:B------:R-:W4:Y:S04]  /*18420*/  LDL.LU.64 R24, [R1+0x960] ;  /* 0x0009600001187983 */ /* 0x000f280000300a00 */
[----:B------:R-:W4:Y:S01]  /*18430*/  LDL.LU.64 R20, [R1+0x958] ;  /* 0x0009580001147983 */ /* 0x000f220000300a00 */
[----:B------:R-:W-:Y:S01]  /*18440*/  IADD3 R240, R9, 0x100000, RZ ;  /* 0x0010000009f07810 */ /* 0x000fe20007ffe0ff */
[----:B-1----:R-:W-:-:S02]  /*18450*/  IMAD.WIDE R230, R3, 0x4, R12 ;  /* 0x0000000403e67825 */ /* 0x002fc400078e020c */
[----:B------:R1:W-:Y:S01]  /*18460*/  LDGSTS.E [R0+-0x45200], [R226.64], P0 ;  /* 0xbae00000e2007fae */ /* 0x0003e20008121848 */
[----:B------:R-:W-:-:S03]  /*18470*/  IADD3 R239, R9, 0x100000, RZ ;  /* 0x0010000009ef7810 */ /* 0x000fc60007ffe0ff */
[----:B------:R1:W-:Y:S01]  /*18480*/  LDGSTS.E [R241+-0x44a00], [R228.64], P0 ;  /* 0xbb600000e4f17fae */ /* 0x0003e20008121848 */
[----:B------:R-:W-:-:S03]  /*18490*/  IADD3 R238, R9, 0x100000, RZ ;  /* 0x0010000009ee7810 */ /* 0x000fc60007ffe0ff */
[----:B------:R1:W-:Y:S01]  /*184a0*/  LDGSTS.E [R240+-0x44200], [R230.64], P0 ;  /* 0xbbe00000e6f07fae */ /* 0x0003e20008121848 */
[----:B------:R-:W-:-:S05]  /*184b0*/  LOP3.LUT R8, R8, 0x7f, RZ, 0xc0, !PT ;  /* 0x0000007f08087812 */ /* 0x000fca00078ec0ff */
[----:B------:R-:W-:Y:S01]  /*184c0*/  IMAD.SHL.U32 R23, R8, 0x4, RZ ;  /* 0x0000000408177824 */ /* 0x000fe200078e00ff */
[----:B------:R-:W-:Y:S01]  /*184d0*/  IADD3 R8, R252, -0x119, RZ ;  /* 0xfffffee7fc087810 */ /* 0x000fe20007ffe0ff */
[----:B--2---:R-:W-:-:S04]  /*184e0*/  IMAD.WIDE R232, R3, 0x4, R232 ;  /* 0x0000000403e87825 */ /* 0x004fc800078e02e8 */
[C---:B------:R-:W-:Y:S01]  /*184f0*/  IMAD.WIDE R234, R3.reuse, 0x4, R234 ;  /* 0x0000000403ea7825 */ /* 0x040fe200078e02ea */
[----:B------:R2:W-:Y:S03]  /*18500*/  LDGSTS.E [R239+-0x43a00], [R232.64], P0 ;  /* 0xbc600000e8ef7fae */ /* 0x0005e60008121848 */
[C---:B------:R-:W-:Y:S01]  /*18510*/  IMAD.WIDE R236, R3.reuse, 0x4, R236 ;  /* 0x0000000403ec7825 */ /* 0x040fe200078e02ec */
[----:B------:R2:W-:Y:S04]  /*18520*/  LDGSTS.E [R238+-0x43200], [R234.64], P0 ;  /* 0xbce00000eaee7fae */ /* 0x0005e80008121848 */
[----:B------:R3:W-:Y:S01]  /*18530*/  LDGSTS.E [R0+-0x42a00], [R236.64], P0 ;  /* 0xbd600000ec007fae */ /* 0x0007e20008121848 */
[----:B-1----:R-:W-:-:S03]  /*18540*/  IMAD.WIDE R240, R3, 0x4, R6 ;  /* 0x0000000403f07825 */ /* 0x002fc600078e0206 */
[----:B------:R-:W4:Y:S04]  /*18550*/  LDL.LU.64 R6, [R1+0x928] ;  /* 0x0009280001067983 */ /* 0x000f280000300a00 */
[----:B------:R-:W4:Y:S01]  /*18560*/  LDL.LU.64 R18, [R1+0x920] ;  /* 0x0009200001127983 */ /* 0x000f220000300a00 */
[----:B--2---:R-:W-:Y:S01]  /*18570*/  IMAD.WIDE R238, R3, 0x4, R246 ;  /* 0x0000000403ee7825 */ /* 0x004fe200078e02f6 */
[C---:B------:R-:W-:Y:S02]  /*18580*/  IADD3 R247, R9.reuse, 0x100000, RZ ;  /* 0x0010000009f77810 */ /* 0x040fe40007ffe0ff */
[----:B------:R-:W4:Y:S01]  /*18590*/  LDL.LU.64 R16, [R1+0x910] ;  /* 0x0009100001107983 */ /* 0x000f220000300a00 */
[----:B------:R-:W-:-:S03]  /*185a0*/  IADD3 R246, R9, 0x100000, RZ ;  /* 0x0010000009f67810 */ /* 0x000fc60007ffe0ff */
[----:B------:R-:W4:Y:S01]  /*185b0*/  LDL.LU.64 R12, [R1+0x908] ;  /* 0x00090800010c7983 */ /* 0x000f220000300a00 */
[----:B------:R-:W-:-:S03]  /*185c0*/  IADD3 R9, R9, 0x100000, RZ ;  /* 0x0010000009097810 */ /* 0x000fc60007ffe0ff */
[----:B------:R1:W-:Y:S04]  /*185d0*/  LDGSTS.E [R0+-0x42200], [R238.64], P0 ;  /* 0xbde00000ee007fae */ /* 0x0003e80008121848 */
[----:B------:R1:W-:Y:S01]  /*185e0*/  LDGSTS.E [R247+-0x41a00], [R240.64], P0 ;  /* 0xbe600000f0f77fae */ /* 0x0003e20008121848 */
[----:B---3--:R-:W-:-:S04]  /*185f0*/  IMAD.WIDE R242, R3, 0x4, R242 ;  /* 0x0000000403f27825 */ /* 0x008fc800078e02f2 */
[C---:B------:R-:W-:Y:S01]  /*18600*/  IMAD.WIDE R244, R3.reuse, 0x4, R244 ;  /* 0x0000000403f47825 */ /* 0x040fe200078e02f4 */
[----:B------:R1:W-:Y:S04]  /*18610*/  LDGSTS.E [R246+-0x41200], [R242.64], P0 ;  /* 0xbee00000f2f67fae */ /* 0x0003e80008121848 */
[----:B------:R3:W-:Y:S01]  /*18620*/  LDGSTS.E [R0+-0x40a00], [R244.64], P0 ;  /* 0xbf600000f4007fae */ /* 0x0007e20008121848 */
[----:B-1----:R-:W-:-:S04]  /*18630*/  IMAD.WIDE R246, R3, 0x4, R10 ;  /* 0x0000000403f67825 */ /* 0x002fc800078e020a */
[----:B----4-:R-:W-:Y:S01]  /*18640*/  IMAD.WIDE R4, R2, 0x4, R4 ;  /* 0x0000000402047825 */ /* 0x010fe200078e0204 */
[----:B------:R1:W-:Y:S01]  /*18650*/  LDGSTS.E [R9+-0x40200], [R246.64], P0 ;  /* 0xbfe00000f6097fae */ /* 0x0003e20008121848 */
[----:B------:R-:W-:-:S03]  /*18660*/  ISETP.GE.U32.AND P0, PT, R8, 0x7ffffea8, PT ;  /* 0x7ffffea80800780c */ /* 0x000fc60003f06070 */
[----:B------:R4:W-:Y:S04]  /*18670*/  STL.64 [R1+0x4d0], R4 ;  /* 0x0004d00401007387 */ /* 0x0009e80000100a00 */
[----:B------:R-:W0:Y:S04]  /*18680*/  LDGDEPBAR ;  /* 0x00000000000079af */ /* 0x000e280000000000 */
[----:B-1----:R-:W2:Y:S01]  /*18690*/  LDL.LU.64 R8, [R1+0x900] ;  /* 0x0009000001087983 */ /* 0x002ea20000300a00 */
[----:B------:R-:W-:-:S04]  /*186a0*/  IMAD.WIDE R32, R2, 0x4, R26 ;  /* 0x0000000402207825 */ /* 0x000fc800078e021a */
[C---:B------:R-:W-:Y:S01]  /*186b0*/  IMAD.WIDE R30, R2.reuse, 0x4, R24 ;  /* 0x00000004021e7825 */ /* 0x040fe200078e0218 */
[----:B------:R1:W-:Y:S03]  /*186c0*/  STL.64 [R1+0x4e0], R32 ;  /* 0x0004e02001007387 */ /* 0x0003e60000100a00 */
[----:B------:R-:W-:Y:S01]  /*186d0*/  IMAD.WIDE R28, R2, 0x4, R20 ;  /* 0x00000004021c7825 */ /* 0x000fe200078e0214 */
[----:B------:R1:W-:Y:S01]  /*186e0*/  STL.64 [R1+0x4f0], R30 ;  /* 0x0004f01e01007387 */ /* 0x0003e20000100a00 */
[----:B---3--:R-:W-:-:S03]  /*186f0*/  IADD3 R0, R23, 0x100000, RZ ;  /* 0x0010000017007810 */ /* 0x008fc60007ffe0ff */
[----:B------:R-:W-:Y:S06]  /*18700*/  BAR.SYNC.DEFER_BLOCKING 0x0 ;  /* 0x0000000000007b1d */ /* 0x000fec0000010000 */
[----:B------:R-:W3:Y:S04]  /*18710*/  LDL.LU.64 R26, [R1+0x8f8] ;  /* 0x0008f800011a7983 */ /* 0x000ee80000300a00 */
[----:B------:R1:W-:Y:S04]  /*18720*/  STL.64 [R1+0x510], R28 ;  /* 0x0005101c01007387 */ /* 0x0003e80000100a00 */
[----:B------:R-:W3:Y:S04]  /*18730*/  LDL.LU.64 R24, [R1+0x8f0] ;  /* 0x0008f00001187983 */ /* 0x000ee80000300a00 */
[----:B------:R-:W3:Y:S01]  /*18740*/  LDL.LU.64 R20, [R1+0x8e8] ;  /* 0x0008e80001147983 */ /* 0x000ee20000300a00 */
[----:B------:R-:W-:-:S03]  /*18750*/  IADD3 R11, R23, 0x100000, RZ ;  /* 0x00100000170b7810 */ /* 0x000fc60007ffe0ff */
[----:B------:R-:W-:Y:S01]  /*18760*/  @!PT LDS RZ, [RZ] ;  /* 0x00000000fffff984 */ /* 0x000fe20000000800 */
[----:B------:R-:W-:Y:S01]  /*18770*/  @!PT LDS RZ, [RZ] ;  /* 0x00000000fffff984 */ /* 0x000fe20000000800 */
[----:B------:R-:W-:Y:S01]  /*18780*/  @!PT LDS RZ, [RZ] ;  /* 0x00000000fffff984 */ /* 0x000fe20000000800 */
[----:B------:R4:W-:Y:S02]  /*18790*/  LDGSTS.E [R0+-0x80000], [R4.64], !P5 ;  /* 0x8000000004007fae */ /* 0x0009e4000e921848 */
[C---:B----4-:R-:W-:Y:S02]  /*187a0*/  IADD3 R5, R23.reuse, 0x100000, RZ ;  /* 0x0010000017057810 */ /* 0x050fe40007ffe0ff */
[----:B------:R-:W-:-:S03]  /*187b0*/  IADD3 R4, R23, 0x100000, RZ ;  /* 0x0010000017047810 */ /* 0x000fc60007ffe0ff */
[----:B------:R1:W-:Y:S04]  /*187c0*/  LDGSTS.E [R5+-0x7fe00], [R32.64], !P5 ;  /* 0x8020000020057fae */ /* 0x0003e8000e921848 */
[----:B------:R4:W-:Y:S04]  /*187d0*/  LDGSTS.E [R4+-0x7fc00], [R30.64], !P5 ;  /* 0x804000001e047fae */ /* 0x0009e8000e921848 */
[----:B------:R1:W-:Y:S01]  /*187e0*/  LDGSTS.E [R11+-0x7fa00], [R28.64], !P5 ;  /* 0x806000001c0b7fae */ /* 0x0003e2000e921848 */
[----:B------:R-:W-:-:S04]  /*187f0*/  IMAD.WIDE R6, R2, 0x4, R6 ;  /* 0x0000000402067825 */ /* 0x000fc800078e0206 */
[C---:B-1----:R-:W-:Y:S01]  /*18800*/  IMAD.WIDE R32, R2.reuse, 0x4, R18 ;  /* 0x0000000402207825 */ /* 0x042fe200078e0212 */
[----:B------:R1:W-:Y:S03]  /*18810*/  STL.64 [R1+0x520], R6 ;  /* 0x0005200601007387 */ /* 0x0003e60000100a00 */
[C---:B----4-:R-:W-:Y:S01]  /*18820*/  IMAD.WIDE R30, R2.reuse, 0x4, R16 ;  /* 0x00000004021e7825 */ /* 0x050fe200078e0210 */
[----:B------:R-:W2:Y:S03]  /*18830*/  LDL.LU.64 R4, [R1+0x8e0] ;  /* 0x0008e00001047983 */ /* 0x000ea60000300a00 */
[----:B------:R-:W-:Y:S01]  /*18840*/  IMAD.WIDE R28, R2, 0x4, R12 ;  /* 0x00000004021c7825 */ /* 0x000fe200078e020c */
[----:B------:R3:W-:Y:S04]  /*18850*/  STL.64 [R1+0x530], R32 ;  /* 0x0005302001007387 */ /* 0x0007e80000100a00 */
[----:B------:R1:W-:Y:S04]  /*18860*/  STL.64 [R1+0x540], R30 ;  /* 0x0005401e01007387 */ /* 0x0003e80000100a00 */
[----:B------:R-:W2:Y:S04]  /*18870*/  LDL.LU.64 R18, [R1+0x8d0] ;  /* 0x0008d00001127983 */ /* 0x000ea80000300a00 */
[----:B------:R1:W-:Y:S04]  /*18880*/  STL.64 [R1+0x550], R28 ;  /* 0x0005501c01007387 */ /* 0x0003e80000100a00 */
[----:B------:R-:W2:Y:S04]  /*18890*/  LDL.LU.64 R16, [R1+0x8c0] ;  /* 0x0008c00001107983 */ /* 0x000ea80000300a00 */
[----:B------:R-:W2:Y:S04]  /*188a0*/  LDL.LU.64 R12, [R1+0x768] ;  /* 0x00076800010c7983 */ /* 0x000ea80000300a00 */
[----:B------:R1:W-:Y:S02]  /*188b0*/  LDGSTS.E [R0+-0x7e000], [R6.64], !P1 ;  /* 0x8200000006007fae */ /* 0x0003e4000c921848 */
[----:B-1----:R-:W-:-:S02]  /*188c0*/  IADD3 R7, R23, 0x100000, RZ ;  /* 0x0010000017077810 */ /* 0x002fc40007ffe0ff */
[----:B------:R-:W-:-:S03]  /*188d0*/  IADD3 R6, R23, 0x100000, RZ ;  /* 0x0010000017067810 */ /* 0x000fc60007ffe0ff */
[----:B------:R1:W-:Y:S04]  /*188e0*/  LDGSTS.E [R7+-0x7de00], [R32.64], !P1 ;  /* 0x8220000020077fae */ /* 0x0003e8000c921848 */
[----:B------:R1:W-:Y:S04]  /*188f0*/  LDGSTS.E [R6+-0x7dc00], [R30.64], !P1 ;  /* 0x824000001e067fae */ /* 0x0003e8000c921848 */
[----:B------:R1:W-:Y:S01]  /*18900*/  LDGSTS.E [R11+-0x7da00], [R28.64], !P1 ;  /* 0x826000001c0b7fae */ /* 0x0003e2000c921848 */
[----:B--2---:R-:W-:-:S05]  /*18910*/  IMAD.WIDE R8, R2, 0x4, R8 ;  /* 0x0000000402087825 */ /* 0x004fca00078e0208 */
[----:B------:R2:W-:Y:S04]  /*18920*/  STL.64 [R1+0x608], R8 ;  /* 0x0006080801007387 */ /* 0x0005e80000100a00 */
[----:B-1----:R-:W4:Y:S04]  /*18930*/  LDL.LU.64 R6, [R1+0x758] ;  /* 0x0007580001067983 */ /* 0x002f280000300a00 */
[----:B------:R2:W-:Y:S01]  /*18940*/  LDGSTS.E [R0+-0x7c000], [R8.64], !P4 ;  /* 0x8400000008007fae */ /* 0x0005e2000e121848 */
[----:B---3--:R-:W-:-:S04]  /*18950*/  IMAD.WIDE R32, R2, 0x4, R26 ;  /* 0x0000000402207825 */ /* 0x008fc800078e021a */
[C---:B------:R-:W-:Y:S01]  /*18960*/  IMAD.WIDE R30, R2.reuse, 0x4, R24 ;  /* 0x00000004021e7825 */ /* 0x040fe200078e0218 */
[----:B------:R1:W-:Y:S03]  /*18970*/  STL.64 [R1+0x620], R32 ;  /* 0x0006202001007387 */ /* 0x0003e60000100a00 */
[----:B------:R-:W-:Y:S01]  /*18980*/  IMAD.WIDE R28, R2, 0x4, R20 ;  /* 0x00000004021c7825 */ /* 0x000fe200078e0214 */
[----:B------:R3:W-:Y:S04]  /*18990*/  STL.64 [R1+0x628], R30 ;  /* 0x0006281e01007387 */ /* 0x0007e80000100a00 */
[----:B------:R-:W4:Y:S04]  /*189a0*/  LDL.LU.64 R26, [R1+0x740] ;  /* 0x00074000011a7983 */ /* 0x000f280000300a00 */
[----:B------:R1:W-:Y:S04]  /*189b0*/  STL.64 [R1+0x630], R28 ;  /* 0x0006301c01007387 */ /* 0x0003e80000100a00 */
[----:B------:R-:W4:Y:S04]  /*189c0*/  LDL.LU.64 R24, [R1+0x730] ;  /* 0x0007300001187983 */ /* 0x000f280000300a00 */
[----:B------:R-:W4:Y:S01]  /*189d0*/  LDL.LU.64 R20, [R1+0x708] ;  /* 0x0007080001147983 */ /* 0x000f220000300a00 */
[----:B--2---:R-:W-:-:S02]  /*189e0*/  IADD3 R9, R23, 0x100000, RZ ;  /* 0x0010000017097810 */ /* 0x004fc40007ffe0ff */
[----:B------:R-:W-:-:S03]  /*189f0*/  IADD3 R8, R23, 0x100000, RZ ;  /* 0x0010000017087810 */ /* 0x000fc60007ffe0ff */
[----:B------:R2:W-:Y:S04]  /*18a00*/  LDGSTS.E [R9+-0x7be00], [R32.64], !P4 ;  /* 0x8420000020097fae */ /* 0x0005e8000e121848 */
[----:B------:R2:W-:Y:S04]  /*18a10*/  LDGSTS.E [R8+-0x7bc00], [R30.64], !P4 ;  /* 0x844000001e087fae */ /* 0x0005e8000e121848 */
[----:B------:R1:W-:Y:S01]  /*18a20*/  LDGSTS.E [R11+-0x7ba00], [R28.64], !P4 ;  /* 0x846000001c0b7fae */ /* 0x0003e2000e121848 */
[----:B------:R-:W-:-:S05]  /*18a30*/  IMAD.WIDE R4, R2, 0x4, R4 ;  /* 0x0000000402047825 */ /* 0x000fca00078e0204 */
[----:B------:R2:W-:Y:S04]  /*18a40*/  STL.64 [R1+0x638], R4 ;  /* 0x0006380401007387 */ /* 0x0005e80000100a00 */
[----:B--2---:R-:W4:Y:S01]  /*18a50*/  LDL.LU.64 R8, [R1+0x6f8] ;  /* 0x0006f80001087983 */ /* 0x004f220000300a00 */
[----:B-1----:R-:W-:-:S03]  /*18a60*/  IMAD.WIDE R32, R2, 0x4, R18 ;  /* 0x0000000402207825 */ /* 0x002fc600078e0212 */
[----:B------:R1:W-:Y:S01]  /*18a70*/  LDGSTS.E [R0+-0x7a000], [R4.64], !P2 ;  /* 0x8600000004007fae */ /* 0x0003e2000d121848 */
[----:B---3--:R-:W-:-:S03]  /*18a80*/  IMAD.WIDE R30, R2, 0x4, R16 ;  /* 0x00000004021e7825 */ /* 0x008fc600078e0210 */
[----:B------:R3:W-:Y:S01]  /*18a90*/  STL.64 [R1+0x640], R32 ;  /* 0x0006402001007387 */ /* 0x0007e20000100a00 */
[----:B------:R-:W-:-:S03]  /*18aa0*/  IMAD.WIDE R28, R2, 0x4, R12 ;  /* 0x00000004021c7825 */ /* 0x000fc600078e020c */
[----:B------:R1:W-:Y:S04]  /*18ab0*/  STL.64 [R1+0x648], R30 ;  /* 0x0006481e01007387 */ /* 0x0003e80000100a00 */
[----:B------:R-:W4:Y:S04]  /*18ac0*/  LDL.LU.64 R18, [R1+0x6e8] ;  /* 0x0006e80001127983 */ /* 0x000f280000300a00 */
[----:B------:R3:W-:Y:S04]  /*18ad0*/  STL.64 [R1+0x680], R28 ;  /* 0x0006801c01007387 */ /* 0x0007e80000100a00 */
[----:B------:R-:W4:Y:S01]  /*18ae0*/  LDL.LU.64 R16, [R1+0x6d8] ;  /* 0x0006d80001107983 */ /* 0x000f220000300a00 */
[----:B-1----:R-:W-:-:S03]  /*18af0*/  IADD3 R5, R23, 0x100000, RZ ;  /* 0x0010000017057810 */ /* 0x002fc60007ffe0ff */
[----:B------:R-:W4:Y:S01]  /*18b00*/  LDL.LU.64 R12, [R1+0x6c8] ;  /* 0x0006c800010c7983 */ /* 0x000f220000300a00 */
[----:B------:R-:W-:-:S03]  /*18b10*/  IADD3 R4, R23, 0x100000, RZ ;  /* 0x0010000017047810 */ /* 0x000fc60007ffe0ff */
[----:B------:R1:W-:Y:S04]  /*18b20*/  LDGSTS.E [R5+-0x79e00], [R32.64], !P2 ;  /* 0x8620000020057fae */ /* 0x0003e8000d121848 */
[----:B------:R1:W-:Y:S04]  /*18b30*/  LDGSTS.E [R4+-0x79c00], [R30.64], !P2 ;  /* 0x864000001e047fae */ /* 0x0003e8000d121848 */
[----:B------:R1:W-:Y:S01]  /*18b40*/  LDGSTS.E [R11+-0x79a00], [R28.64], !P2 ;  /* 0x866000001c0b7fae */ /* 0x0003e2000d121848 */
[----:B----4-:R-:W-:-:S05]  /*18b50*/  IMAD.WIDE R6, R2, 0x4, R6 ;  /* 0x0000000402067825 */ /* 0x010fca00078e0206 */
[----:B------:R4:W-:Y:S04]  /*18b60*/  STL.64 [R1+0x688], R6 ;  /* 0x0006880601007387 */ /* 0x0009e80000100a00 */
[----:B-1----:R-:W2:Y:S04]  /*18b70*/  LDL.LU.64 R4, [R1+0x6b8] ;  /* 0x0006b80001047983 */ /* 0x002ea80000300a00 */
[----:B------:R4:W-:Y:S01]  /*18b80*/  LDGSTS.E [R0+-0x78000], [R6.64], !P3 ;  /* 0x8800000006007fae */ /* 0x0009e2000d921848 */
[----:B---3--:R-:W-:-:S04]  /*18b90*/  IMAD.WIDE R32, R2, 0x4, R26 ;  /* 0x0000000402207825 */ /* 0x008fc800078e021a */
[C---:B------:R-:W-:Y:S01]  /*18ba0*/  IMAD.WIDE R30, R2.reuse, 0x4, R24 ;  /* 0x00000004021e7825 */ /* 0x040fe200078e0218 */
[----:B------:R1:W-:Y:S03]  /*18bb0*/  STL.64 [R1+0x6c0], R32 ;  /* 0x0006c02001007387 */ /* 0x0003e60000100a00 */
[----:B------:R-:W-:Y:S01]  /*18bc0*/  IMAD.WIDE R28, R2, 0x4, R20 ;  /* 0x00000004021c7825 */ /* 0x000fe200078e0214 */
[----:B------:R3:W-:Y:S04]  /*18bd0*/  STL.64 [R1+0x8e0], R30 ;  /* 0x0008e01e01007387 */ /* 0x0007e80000100a00 */
[----:B------:R-:W2:Y:S04]  /*18be0*/  LDL.LU.64 R26, [R1+0x6a8] ;  /* 0x0006a800011a7983 */ /* 0x000ea80000300a00 */
[----:B------:R1:W-:Y:S04]  /*18bf0*/  STL.64 [R1+0x8e8], R28 ;  /* 0x0008e81c01007387 */ /* 0x0003e80000100a00 */
[----:B------:R-:W2:Y:S01]  /*18c00*/  LDL.LU.64 R24, [R1+0x698] ;  /* 0x0006980001187983 */ /* 0x000ea20000300a00 */
[----:B----4-:R-:W-:-:S03]  /*18c10*/  IADD3 R7, R23, 0x100000, RZ ;  /* 0x0010000017077810 */ /* 0x010fc60007ffe0ff */
[----:B------:R-:W4:Y:S01]  /*18c20*/  LDL.LU.64 R20, [R1+0x600] ;  /* 0x0006000001147983 */ /* 0x000f220000300a00 */
[----:B------:R-:W-:-:S03]  /*18c30*/  IADD3 R6, R23, 0x100000, RZ ;  /* 0x0010000017067810 */ /* 0x000fc60007ffe0ff */
[----:B------:R1:W-:Y:S04]  /*18c40*/  LDGSTS.E [R7+-0x77e00], [R32.64], !P3 ;  /* 0x8820000020077fae */ /* 0x0003e8000d921848 */
[----:B------:R1:W-:Y:S04]  /*18c50*/  LDGSTS.E [R6+-0x77c00], [R30.64], !P3 ;  /* 0x884000001e067fae */ /* 0x0003e8000d921848 */
[----:B------:R1:W-:Y:S01]  /*18c60*/  LDGSTS.E [R11+-0x77a00], [R28.64], !P3 ;  /* 0x886000001c0b7fae */ /* 0x0003e2000d921848 */
[----:B------:R-:W-:-:S05]  /*18c70*/  IMAD.WIDE R8, R2, 0x4, R8 ;  /* 0x0000000402087825 */ /* 0x000fca00078e0208 */
[----:B------:R3:W-:Y:S04]  /*18c80*/  STL.64 [R1+0x8f0], R8 ;  /* 0x0008f00801007387 */ /* 0x0007e80000100a00 */
[----:B-1----:R-:W4:Y:S04]  /*18c90*/  LDL.LU.64 R6, [R1+0x5f0] ;  /* 0x0005f00001067983 */ /* 0x002f280000300a00 */
[----:B------:R1:W-:Y:S01]  /*18ca0*/  LDGSTS.E [R0+-0x76000], [R8.64], !P6 ;  /* 0x8a00000008007fae */ /* 0x0003e2000f121848 */
[----:B------:R-:W-:-:S04]  /*18cb0*/  IMAD.WIDE R32, R2, 0x4, R18 ;  /* 0x0000000402207825 */ /* 0x000fc800078e0212 */
[C---:B---3--:R-:W-:Y:S01]  /*18cc0*/  IMAD.WIDE R30, R2.reuse, 0x4, R16 ;  /* 0x00000004021e7825 */ /* 0x048fe200078e0210 */
[----:B------:R-:W-:Y:S03]  /*18cd0*/  STL.64 [R1+0x8f8], R32 ;  /* 0x0008f82001007387 */ /* 0x000fe60000100a00 */
[----:B------:R-:W-:Y:S01]  /*18ce0*/  IMAD.WIDE R28, R2, 0x4, R12 ;  /* 0x00000004021c7825 */ /* 0x000fe200078e020c */
[----:B------:R-:W-:Y:S04]  /*18cf0*/  STL.64 [R1+0x900], R30 ;  /* 0x0009001e01007387 */ /* 0x000fe80000100a00 */
[----:B------:R-:W4:Y:S04]  /*18d00*/  LDL.LU.64 R18, [R1+0x5e0] ;  /* 0x0005e00001127983 */ /* 0x000f280000300a00 */
[----:B------:R-:W-:Y:S01]  /*18d10*/  STL.64 [R1+0x920], R28 ;  /* 0x0009201c01007387 */ /* 0x000fe20000100a00 */
[----:B-1----:R-:W-:-:S03]  /*18d20*/  IADD3 R9, R23, 0x100000, RZ ;  /* 0x0010000017097810 */ /* 0x002fc60007ffe0ff */
[----:B------:R-:W4:Y:S01]  /*18d30*/  LDL.LU.64 R16, [R1+0x5d0] ;  /* 0x0005d00001107983 */ /* 0x000f220000300a00 */
[----:B------:R-:W-:-:S03]  /*18d40*/  IADD3 R8, R23, 0x100000, RZ ;  /* 0x0010000017087810 */ /* 0x000fc60007ffe0ff */
[----:B------:R-:W4:Y:S04]  /*18d50*/  LDL.LU.64 R12, [R1+0x5c8] ;  /* 0x0005c800010c7983 */ /* 0x000f280000300a00 */
[----:B------:R1:W-:Y:S04]  /*18d60*/  LDGSTS.E [R9+-0x75e00], [R32.64], !P6 ;  /* 0x8a20000020097fae */ /* 0x0003e8000f121848 */
[----:B------:R1:W-:Y:S04]  /*18d70*/  LDGSTS.E [R8+-0x75c00], [R30.64], !P6 ;  /* 0x8a4000001e087fae */ /* 0x0003e8000f121848 */
[----:B------:R4:W-:Y:S01]  /*18d80*/  LDGSTS.E [R11+-0x75a00], [R28.64], !P6 ;  /* 0x8a6000001c0b7fae */ /* 0x0009e2000f121848 */
[----:B--2---:R-:W-:-:S05]  /*18d90*/  IMAD.WIDE R4, R2, 0x4, R4 ;  /* 0x0000000402047825 */ /* 0x004fca00078e0204 */
[----:B------:R2:W-:Y:S04]  /*18da0*/  STL.64 [R1+0xae8], R4 ;  /* 0x000ae80401007387 */ /* 0x0005e80000100a00 */
[----:B-1----:R-:W3:Y:S01]  /*18db0*/  LDL.LU.64 R8, [R1+0x5c0] ;  /* 0x0005c00001087983 */ /* 0x002ee20000300a00 */
[----:B------:R-:W-:-:S03]  /*18dc0*/  IADD3 R10, R252, -0x11d, RZ ;  /* 0xfffffee3fc0a7810 */ /* 0x000fc60007ffe0ff */
[----:B------:R2:W-:Y:S01]  /*18dd0*/  LDGSTS.E [R0+-0x74000], [R4.64], !P0 ;  /* 0x8c00000004007fae */ /* 0x0005e2000c121848 */
[----:B------:R-:W-:Y:S02]  /*18de0*/  ISETP.GE.U32.AND P5, PT, R10, 0x7ffffea4, PT ;  /* 0x7ffffea40a00780c */ /* 0x000fe40003fa6070 */
[----:B--2---:R-:W-:Y:S01]  /*18df0*/  IADD3 R5, R23, 0x100000, RZ ;  /* 0x0010000017057810 */ /* 0x004fe20007ffe0ff */
[----:B------:R-:W-:-:S04]  /*18e00*/  IMAD.WIDE R32, R2, 0x4, R26 ;  /* 0x0000000402207825 */ /* 0x000fc800078e021a */
[C---:B------:R-:W-:Y:S01]  /*18e10*/  IMAD.WIDE R30, R2.reuse, 0x4, R24 ;  /* 0x00000004021e7825 */ /* 0x040fe200078e0218 */
[----:B------:R1:W-:Y:S03]  /*18e20*/  STL.64 [R1+0xaf0], R32 ;  /* 0x000af02001007387 */ /* 0x0003e60000100a00 */
[----:B----4-:R-:W-:Y:S01]  /*18e30*/  IMAD.WIDE R28, R2, 0x4, R20 ;  /* 0x00000004021c7825 */ /* 0x010fe200078e0214 */
[----:B------:R2:W-:Y:S04]  /*18e40*/  STL.64 [R1+0xaf8], R30 ;  /* 0x000af81e01007387 */ /* 0x0005e80000100a00 */
[----:B------:R-:W2:Y:S04]  /*18e50*/  LDL.LU.64 R26, [R1+0x5b8] ;  /* 0x0005b800011a7983 */ /* 0x000ea80000300a00 */
[----:B------:R1:W-:Y:S01]  /*18e60*/  STL.64 [R1+0xb00], R28 ;  /* 0x000b001c01007387 */ /* 0x0003e20000100a00 */
[----:B------:R-:W-:-:S03]  /*18e70*/  IADD3 R4, R23, 0x100000, RZ ;  /* 0x0010000017047810 */ /* 0x000fc60007ffe0ff */
[----:B------:R-:W2:Y:S04]  /*18e80*/  LDL.LU.64 R24, [R1+0x5b0] ;  /* 0x0005b00001187983 */ /* 0x000ea80000300a00 */
[----:B------:R-:W2:Y:S04]  /*18e90*/  LDL.LU.64 R20, [R1+0x5a8] ;  /* 0x0005a80001147983 */ /* 0x000ea80000300a00 */
[----:B------:R1:W-:Y:S04]  /*18ea0*/  LDGSTS.E [R5+-0x73e00], [R32.64], !P0 ;  /* 0x8c20000020057fae */ /* 0x0003e8000c121848 */
[----:B------:R1:W-:Y:S04]  /*18eb0*/  LDGSTS.E [R4+-0x73c00], [R30.64], !P0 ;  /* 0x8c4000001e047fae */ /* 0x0003e8000c121848 */
[----:B------:R1:W-:Y:S01]  /*18ec0*/  LDGSTS.E [R11+-0x73a00], [R28.64], !P0 ;  /* 0x8c6000001c0b7fae */ /* 0x0003e2000c121848 */
[----:B------:R-:W-:-:S05]  /*18ed0*/  IMAD.WIDE R6, R2, 0x4, R6 ;  /* 0x0000000402067825 */ /* 0x000fca00078e0206 */
[----:B------:R2:W-:Y:S04]  /*18ee0*/  STL.64 [R1+0xb68], R6 ;  /* 0x000b680601007387 */ /* 0x0005e80000100a00 */
[----:B-1----:R-:W2:Y:S04]  /*18ef0*/  LDL.LU.64 R4, [R1+0x5a0] ;  /* 0x0005a00001047983 */ /* 0x002ea80000300a00 */
[----:B------:R1:W-:Y:S01]  /*18f00*/  LDGSTS.E [R0+-0x72000], [R6.64], !P5 ;  /* 0x8e00000006007fae */ /* 0x0003e2000e921848 */
[----:B------:R-:W-:-:S04]  /*18f10*/  IMAD.WIDE R32, R2, 0x4, R18 ;  /* 0x0000000402207825 */ /* 0x000fc800078e0212 */
[C---:B--2---:R-:W-:Y:S01]  /*18f20*/  IMAD.WIDE R30, R2.reuse, 0x4, R16 ;  /* 0x00000004021e7825 */ /* 0x044fe200078e0210 */
[----:B------:R2:W-:Y:S03]  /*18f30*/  STL.64 [R1+0xb70], R32 ;  /* 0x000b702001007387 */ /* 0x0005e60000100a00 */
[----:B------:R-:W-:Y:S01]  /*18f40*/  IMAD.WIDE R28, R2, 0x4, R12 ;  /* 0x00000004021c7825 */ /* 0x000fe200078e020c */
[----:B------:R2:W-:Y:S01]  /*18f50*/  STL.64 [R1+0xb78], R30 ;  /* 0x000b781e01007387 */ /* 0x0005e20000100a00 */
[----:B-1----:R-:W-:-:S03]  /*18f60*/  IADD3 R7, R23, 0x100000, RZ ;  /* 0x0010000017077810 */ /* 0x002fc60007ffe0ff */
[----:B------:R-:W2:Y:S01]  /*18f70*/  LDL.LU.64 R18, [R1+0x598] ;  /* 0x0005980001127983 */ /* 0x000ea20000300a00 */
[----:B------:R-:W-:-:S03]  /*18f80*/  IADD3 R6, R23, 0x100000, RZ ;  /* 0x0010000017067810 */ /* 0x000fc60007ffe0ff */
[----:B------:R1:W-:Y:S04]  /*18f90*/  STL.64 [R1+0xb80], R28 ;  /* 0x000b801c01007387 */ /* 0x0003e80000100a00 */
[----:B------:R-:W2:Y:S04]  /*18fa0*/  LDL.LU.64 R16, [R1+0x590] ;  /* 0x0005900001107983 */ /* 0x000ea80000300a00 */
[----:B------:R-:W2:Y:S04]  /*18fb0*/  LDL.LU.64 R12, [R1+0x588] ;  /* 0x00058800010c7983 */ /* 0x000ea80000300a00 */
[----:B------:R1:W-:Y:S04]  /*18fc0*/  LDGSTS.E [R7+-0x71e00], [R32.64], !P5 ;  /* 0x8e20000020077fae */ /* 0x0003e8000e921848 */
[----:B------:R1:W-:Y:S01]  /*18fd0*/  LDGSTS.E [R6+-0x71c00], [R30.64], !P5 ;  /* 0x8e4000001e067fae */ /* 0x0003e2000e921848 */
[----:B---3--:R-:W-:Y:S01]  /*18fe0*/  IMAD.WIDE R8, R2, 0x4, R8 ;  /* 0x0000000402087825 */ /* 0x008fe200078e0208 */
[----:B------:R-:W-:-:S02]  /*18ff0*/  IADD3 R10, R252, -0x121, RZ ;  /* 0xfffffedffc0a7810 */ /* 0x000fc40007ffe0ff */
[----:B------:R3:W-:Y:S04]  /*19000*/  LDGSTS.E [R11+-0x71a00], [R28.64], !P5 ;  /* 0x8e6000001c0b7fae */ /* 0x0007e8000e921848 */
[----:B------:R2:W-:Y:S04]  /*19010*/  STL.64 [R1+0xbe8], R8 ;  /* 0x000be80801007387 */ /* 0x0005e80000100a00 */
[----:B-1----:R-:W4:Y:S01]  /*19020*/  LDL.LU.64 R6, [R1+0x580] ;  /* 0x0005800001067983 */ /* 0x002f220000300a00 */
[----:B------:R-:W-:Y:S02]  /*19030*/  ISETP.GE.U32.AND P1, PT, R10, 0x7ffffea0, PT ;  /* 0x7ffffea00a00780c */ /* 0x000fe40003f26070 */
[----:B------:R-:W-:-:S04]  /*19040*/  IADD3 R10, R252, -0x125, RZ ;  /* 0xfffffedbfc0a7810 */ /* 0x000fc80007ffe0ff */
[----:B------:R-:W-:-:S07]  /*19050*/  ISETP.GE.U32.AND P4, PT, R10, 0x7ffffe9c, PT ;  /* 0x7ffffe9c0a00780c */ /* 0x000fce0003f86070 */
[----:B------:R1:W-:Y:S01]  /*19060*/  LDGSTS.E [R0+-0x70000], [R8.64], !P1 ;  /* 0x9000000008007fae */ /* 0x0003e2000c921848 */
[----:B--2---:R-:W-:-:S04]  /*19070*/  IMAD.WIDE R32, R2, 0x4, R26 ;  /* 0x0000000402207825 */ /* 0x004fc800078e021a */
[C---:B------:R-:W-:Y:S01]  /*19080*/  IMAD.WIDE R30, R2.reuse, 0x4, R24 ;  /* 0x00000004021e7825 */ /* 0x040fe200078e0218 */
[----:B------:R-:W-:Y:S03]  /*19090*/  STL.64 [R1+0xbf0], R32 ;  /* 0x000bf02001007387 */ /* 0x000fe60000100a00 */
[----:B---3--:R-:W-:Y:S01]  /*190a0*/  IMAD.WIDE R28, R2, 0x4, R20 ;  /* 0x00000004021c7825 */ /* 0x008fe200078e0214 */
[----:B------:R-:W-:Y:S01]  /*190b0*/  STL.64 [R1+0xbf8], R30 ;  /* 0x000bf81e01007387 */ /* 0x000fe20000100a00 */
[----:B-1----:R-:W-:-:S03]  /*190c0*/  IADD3 R9, R23, 0x100000, RZ ;  /* 0x0010000017097810 */ /* 0x002fc60007ffe0ff */
[----:B------:R-:W2:Y:S01]  /*190d0*/  LDL.LU.64 R26, [R1+0x578] ;  /* 0x00057800011a7983 */ /* 0x000ea20000300a00 */
[----:B------:R-:W-:-:S03]  /*190e0*/  IADD3 R8, R23, 0x100000, RZ ;  /* 0x0010000017087810 */ /* 0x000fc60007ffe0ff */
[----:B------:R-:W-:Y:S04]  /*190f0*/  STL.64 [R1+0xc00], R28 ;  /* 0x000c001c01007387 */ /* 0x000fe80000100a00 */
        /* <DEDUP_REMOVED lines=8> */
[----:B------:R1:W-:Y:S02]  /*19180*/  LDGSTS.E [R0+-0x6e000], [R4.64], !P4 ;  /* 0x9200000004007fae */ /* 0x0003e4000e121848 */
[----:B-1----:R-:W-:-:S02]  /*19190*/  IADD3 R5, R23, 0x100000, RZ ;  /* 0x0010000017057810 */ /* 0x002fc40007ffe0ff */
[----:B------:R-:W-:Y:S01]  /*191a0*/  IADD3 R4, R23, 0x100000, RZ ;  /* 0x0010000017047810 */ /* 0x000fe20007ffe0ff */
[----:B------:R-:W-:-:S04]  /*191b0*/  IMAD.WIDE R32, R2, 0x4, R18 ;  /* 0x0000000402207825 */ /* 0x000fc800078e0212 */
[C---:B------:R-:W-:Y:S01]  /*191c0*/  IMAD.WIDE R30, R2.reuse, 0x4, R16 ;  /* 0x00000004021e7825 */ /* 0x040fe200078e0210 */
[----:B------:R-:W-:Y:S03]  /*191d0*/  STL.64 [R1+0xc70], R32 ;  /* 0x000c702001007387 */ /* 0x000fe60000100a00 */
[C---:B------:R-:W-:Y:S01]  /*191e0*/  IMAD.WIDE R28, R2.reuse, 0x4, R12 ;  /* 0x00000004021c7825 */ /* 0x040fe200078e020c */
[----:B------:R-:W-:Y:S04]  /*191f0*/  STL.64 [R1+0xc78], R30 ;  /* 0x000c781e01007387 */ /* 0x000fe80000100a00 */
[----:B------:R-:W2:Y:S04]  /*19200*/  LDL.LU.64 R18, [R1+0x548] ;  /* 0x0005480001127983 */ /* 0x000ea80000300a00 */
[----:B------:R-:W-:Y:S04]  /*19210*/  STL.64 [R1+0xc80], R28 ;  /* 0x000c801c01007387 */ /* 0x000fe80000100a00 */
[----:B------:R-:W2:Y:S04]  /*19220*/  LDL.LU.64 R16, [R1+0x538] ;  /* 0x0005380001107983 */ /* 0x000ea80000300a00 */
[----:B------:R-:W2:Y:S04]  /*19230*/  LDL.LU.64 R12, [R1+0x528] ;  /* 0x00052800010c7983 */ /* 0x000ea80000300a00 */
[----:B------:R1:W-:Y:S04]  /*19240*/  LDGSTS.E [R5+-0x6de00], [R32.64], !P4 ;  /* 0x9220000020057fae */ /* 0x0003e8000e121848 */
[----:B------:R1:W-:Y:S01]  /*19250*/  LDGSTS.E [R4+-0x6dc00], [R30.64], !P4 ;  /* 0x924000001e047fae */ /* 0x0003e2000e121848 */
[----:B----4-:R-:W-:Y:S01]  /*19260*/  IMAD.WIDE R6, R2, 0x4, R6 ;  /* 0x0000000402067825 */ /* 0x010fe200078e0206 */
[----:B------:R-:W-:-:S02]  /*19270*/  IADD3 R10, R252, -0x129, RZ ;  /* 0xfffffed7fc0a7810 */ /* 0x000fc40007ffe0ff */
[----:B------:R4:W-:Y:S04]  /*19280*/  LDGSTS.E [R11+-0x6da00], [R28.64], !P4 ;  /* 0x926000001c0b7fae */ /* 0x0009e8000e121848 */
[----:B------:R4:W-:Y:S04]  /*19290*/  STL.64 [R1+0xce8], R6 ;  /* 0x000ce80601007387 */ /* 0x0009e80000100a00 */
[----:B-1----:R-:W3:Y:S01]  /*192a0*/  LDL.LU.64 R4, [R1+0x518] ;  /* 0x0005180001047983 */ /* 0x002ee20000300a00 */
[----:B------:R-:W-:Y:S02]  /*192b0*/  ISETP.GE.U32.AND P2, PT, R10, 0x7ffffe98, PT ;  /* 0x7ffffe980a00780c */ /* 0x000fe40003f46070 */
[----:B------:R-:W-:-:S04]  /*192c0*/  IADD3 R10, R252, -0x12d, RZ ;  /* 0xfffffed3fc0a7810 */ /* 0x000fc80007ffe0ff */
[----:B------:R-:W-:-:S07]  /*192d0*/  ISETP.GE.U32.AND P3, PT, R10, 0x7ffffe94, PT ;  /* 0x7ffffe940a00780c */ /* 0x000fce0003f66070 */
[----:B------:R4:W-:Y:S02]  /*192e0*/  LDGSTS.E [R0+-0x6c000], [R6.64], !P2 ;  /* 0x9400000006007fae */ /* 0x0009e4000d121848 */
[C---:B----4-:R-:W-:Y:S02]  /*192f0*/  IADD3 R7, R23.reuse, 0x100000, RZ ;  /* 0x0010000017077810 */ /* 0x050fe40007ffe0ff */
[----:B------:R-:W-:Y:S01]  /*19300*/  IADD3 R6, R23, 0x100000, RZ ;  /* 0x0010000017067810 */ /* 0x000fe20007ffe0ff */
[----:B--2---:R-:W-:-:S04]  /*19310*/  IMAD.WIDE R32, R2, 0x4, R26 ;  /* 0x0000000402207825 */ /* 0x004fc800078e021a */
        /* <DEDUP_REMOVED lines=8> */
[----:B------:R1:W-:Y:S01]  /*193a0*/  LDGSTS.E [R7+-0x6be00], [R32.64], !P2 ;  /* 0x9420000020077fae */ /* 0x0003e2000d121848 */
[----:B------:R-:W-:-:S03]  /*193b0*/  IMAD.WIDE R8, R2, 0x4, R8 ;  /* 0x0000000402087825 */ /* 0x000fc600078e0208 */
[----:B------:R1:W-:Y:S04]  /*193c0*/  LDGSTS.E [R6+-0x6bc00], [R30.64], !P2 ;  /* 0x944000001e067fae */ /* 0x0003e8000d121848 */
[----:B------:R1:W-:Y:S04]  /*193d0*/  STL.64 [R1+0xd68], R8 ;  /* 0x000d680801007387 */ /* 0x0003e80000100a00 */
[----:B------:R1:W-:Y:S04]  /*193e0*/  LDGSTS.E [R11+-0x6ba00], [R28.64], !P2 ;  /* 0x946000001c0b7fae */ /* 0x0003e8000d121848 */
        /* <DEDUP_REMOVED lines=22> */
[----:B------:R-:W-:Y:S02]  /*19550*/  ISETP.GE.U32.AND P0, PT, R10, 0x7ffffe8c, PT ;  /* 0x7ffffe8c0a00780c */ /* 0x000fe40003f06070 */
[----:B------:R-:W-:-:S04]  /*19560*/  IADD3 R10, R252, -0x139, RZ ;  /* 0xfffffec7fc0a7810 */ /* 0x000fc80007ffe0ff */
[----:B------:R-:W-:Y:S01]  /*19570*/  ISETP.GE.U32.AND P5, PT, R10, 0x7ffffe88, PT ;  /* 0x7ffffe880a00780c */ /* 0x000fe20003fa6070 */
[----:B------:R3:W-:Y:S01]  /*19580*/  LDGSTS.E [R0+-0x68000], [R4.64], !P6 ;  /* 0x9800000004007fae */ /* 0x0007e2000f121848 */
[----:B------:R-:W-:-:S04]  /*19590*/  IADD3 R10, R252, -0x13d, RZ ;  /* 0xfffffec3fc0a7810 */ /* 0x000fc80007ffe0ff */
[----:B------:R-:W-:Y:S02]  /*195a0*/  ISETP.GE.U32.AND P1, PT, R10, 0x7ffffe84, PT ;  /* 0x7ffffe840a00780c */ /* 0x000fe40003f26070 */
[----:B------:R-:W-:Y:S02]  /*195b0*/  IADD3 R10, R252, -0x102, RZ ;  /* 0xfffffefefc0a7810 */ /* 0x000fe40007ffe0ff */
[C---:B---3--:R-:W-:Y:S02]  /*195c0*/  IADD3 R5, R23.reuse, 0x100000, RZ ;  /* 0x0010000017057810 */ /* 0x048fe40007ffe0ff */
[----:B------:R-:W-:Y:S02]  /*195d0*/  IADD3 R4, R23, 0x100000, RZ ;  /* 0x0010000017047810 */ /* 0x000fe40007ffe0ff */
[----:B------:R-:W-:Y:S02]  /*195e0*/  ISETP.GE.U32.AND P4, PT, R10, 0x7ffffebf, PT ;  /* 0x7ffffebf0a00780c */ /* 0x000fe40003f86070 */
[----:B------:R-:W-:Y:S01]  /*195f0*/  IADD3 R10, R252, -0x106, RZ ;  /* 0xfffffefafc0a7810 */ /* 0x000fe20007ffe0ff */
[----:B--2---:R-:W-:-:S04]  /*19600*/  IMAD.WIDE R32, R2, 0x4, R26 ;  /* 0x0000000402207825 */ /* 0x004fc800078e021a */
[C---:B------:R-:W-:Y:S01]  /*19610*/  IMAD.WIDE R30, R2.reuse, 0x4, R24 ;  /* 0x00000004021e7825 */ /* 0x040fe200078e0218 */
[----:B------:R1:W-:Y:S03]  /*19620*/  STL.64 [R1+0xdf0], R32 ;  /* 0x000df02001007387 */ /* 0x0003e60000100a00 */
[----:B------:R-:W-:Y:S01]  /*19630*/  IMAD.WIDE R28, R2, 0x4, R20 ;  /* 0x00000004021c7825 */ /* 0x000fe200078e0214 */
[----:B------:R-:W-:Y:S04]  /*19640*/  STL.64 [R1+0xdf8], R30 ;  /* 0x000df81e01007387 */ /* 0x000fe80000100a00 */
[----:B------:R-:W2:Y:S04]  /*19650*/  LDL.LU.64 R20, [R1+0x4a8] ;  /* 0x0004a80001147983 */ /* 0x000ea80000300a00 */
[----:B------:R3:W-:Y:S04]  /*19660*/  STL.64 [R1+0xe00], R28 ;  /* 0x000e001c01007387 */ /* 0x0007e80000100a00 */
[----:B------:R-:W2:Y:S01]  /*19670*/  LDL.LU.64 R26, [R1+0x4a0] ;  /* 0x0004a000011a7983 */ /* 0x000ea20000300a00 */
[----:B------:R-:W-:-:S03]  /*19680*/  ISETP.GE.U32.AND P2, PT, R10, 0x7ffffebb, PT ;  /* 0x7ffffebb0a00780c */ /* 0x000fc60003f46070 */
[----:B------:R-:W2:Y:S01]  /*19690*/  LDL.LU.64 R24, [R1+0x498] ;  /* 0x0004980001187983 */ /* 0x000ea20000300a00 */
[----:B------:R-:W-:-:S03]  /*196a0*/  IMAD.WIDE R6, R2, 0x4, R6 ;  /* 0x0000000402067825 */ /* 0x000fc600078e0206 */
[----:B------:R1:W-:Y:S01]  /*196b0*/  LDGSTS.E [R5+-0x67e00], [R32.64], !P6 ;  /* 0x9820000020057fae */ /* 0x0003e2000f121848 */
[----:B------:R-:W-:-:S03]  /*196c0*/  IADD3 R10, R252, -0x10a, RZ ;  /* 0xfffffef6fc0a7810 */ /* 0x000fc60007ffe0ff */
[----:B------:R-:W-:Y:S04]  /*196d0*/  STL.64 [R1+0xe68], R6 ;  /* 0x000e680601007387 */ /* 0x000fe80000100a00 */
[----:B------:R3:W-:Y:S04]  /*196e0*/  LDGSTS.E [R4+-0x67c00], [R30.64], !P6 ;  /* 0x984000001e047fae */ /* 0x0007e8000f121848 */
[----:B-1----:R-:W2:Y:S01]  /*196f0*/  LDL.LU.64 R32, [R1+0x1428] ;  /* 0x0014280001207983 */ /* 0x002ea20000300a00 */
[----:B------:R-:W-:-:S03]  /*19700*/  ISETP.GE.U32.AND P3, PT, R10, 0x7ffffeb7, PT ;  /* 0x7ffffeb70a00780c */ /* 0x000fc60003f66070 */
[----:B------:R1:W-:Y:S04]  /*19710*/  LDGSTS.E [R11+-0x67a00], [R28.64], !P6 ;  /* 0x986000001c0b7fae */ /* 0x0003e8000f121848 */
[----:B---3--:R-:W2:Y:S01]  /*19720*/  LDL.LU.64 R4, [R1+0x490] ;  /* 0x0004900001047983 */ /* 0x008ea20000300a00 */
[----:B------:R-:W-:-:S03]  /*19730*/  IADD3 R10, R252, -0x10e, RZ ;  /* 0xfffffef2fc0a7810 */ /* 0x000fc60007ffe0ff */
[----:B------:R1:W-:Y:S01]  /*19740*/  LDGSTS.E [R0+-0x66000], [R6.64], !P0 ;  /* 0x9a00000006007fae */ /* 0x0003e2000c121848 */
[----:B------:R-:W-:Y:S02]  /*19750*/  ISETP.GE.U32.AND P6, PT, R10, 0x7ffffeb3, PT ;  /* 0x7ffffeb30a00780c */ /* 0x000fe40003fc6070 */
[----:B------:R-:W-:Y:S01]  /*19760*/  IADD3 R10, R23, 0x100000, RZ ;  /* 0x00100000170a7810 */ /* 0x000fe20007ffe0ff */
[----:B------:R-:W-:-:S04]  /*19770*/  IMAD.WIDE R12, R2, 0x4, R12 ;  /* 0x00000004020c7825 */ /* 0x000fc800078e020c */
[C---:B-1----:R-:W-:Y:S01]  /*19780*/  IMAD.WIDE R28, R2.reuse, 0x4, R18 ;  /* 0x00000004021c7825 */ /* 0x042fe200078e0212 */
[----:B------:R1:W-:Y:S03]  /*19790*/  STL.64 [R1+0xe70], R12 ;  /* 0x000e700c01007387 */ /* 0x0003e60000100a00 */
[----:B------:R-:W-:Y:S01]  /*197a0*/  IMAD.WIDE R18, R2, 0x4, R16 ;  /* 0x0000000402127825 */ /* 0x000fe200078e0210 */
[----:B------:R-:W-:Y:S04]  /*197b0*/  STL.64 [R1+0xe78], R28 ;  /* 0x000e781c01007387 */ /* 0x000fe80000100a00 */
[----:B------:R1:W-:Y:S04]  /*197c0*/  STL.64 [R1+0xe80], R18 ;  /* 0x000e801201007387 */ /* 0x0003e80000100a00 */
[----:B------:R1:W-:Y:S04]  /*197d0*/  LDGSTS.E [R10+-0x65e00], [R12.64], !P0 ;  /* 0x9a2000000c0a7fae */ /* 0x0003e8000c121848 */
[----:B------:R-:W2:Y:S04]  /*197e0*/  LDL.LU.64 R16, [R1+0x488] ;  /* 0x0004880001107983 */ /* 0x000ea80000300a00 */
[----:B-1----:R-:W2:Y:S01]  /*197f0*/  LDL.LU.64 R12, [R1+0x480] ;  /* 0x00048000010c7983 */ /* 0x002ea20000300a00 */
[----:B------:R-:W-:-:S02]  /*19800*/  IADD3 R7, R23, 0x100000, RZ ;  /* 0x0010000017077810 */ /* 0x000fc40007ffe0ff */
[----:B------:R-:W-:-:S03]  /*19810*/  IADD3 R6, R23, 0x100000, RZ ;  /* 0x0010000017067810 */ /* 0x000fc60007ffe0ff */
[----:B------:R1:W-:Y:S04]  /*19820*/  LDGSTS.E [R7+-0x65c00], [R28.64], !P0 ;  /* 0x9a4000001c077fae */ /* 0x0003e8000c121848 */
[----:B------:R1:W-:Y:S01]  /*19830*/  LDGSTS.E [R6+-0x65a00], [R18.64], !P0 ;  /* 0x9a60000012067fae */ /* 0x0003e2000c121848 */
[----:B----4-:R-:W-:-:S05]  /*19840*/  IMAD.WIDE R8, R2, 0x4, R8 ;  /* 0x0000000402087825 */ /* 0x010fca00078e0208 */
[----:B------:R4:W-:Y:S04]  /*19850*/  STL.64 [R1+0xee8], R8 ;  /* 0x000ee80801007387 */ /* 0x0009e80000100a00 */
[----:B------:R-:W3:Y:S04]  /*19860*/  LDL.LU.64 R10, [R1+0x478] ;  /* 0x00047800010a7983 */ /* 0x000ee80000300a00 */
[----:B-1----:R-:W3:Y:S01]  /*19870*/  LDL.LU.64 R6, [R1+0x470] ;  /* 0x0004700001067983 */ /* 0x002ee20000300a00 */
[----:B------:R-:W-:-:S03]  /*19880*/  IADD3 R18, R23, 0x100000, RZ ;  /* 0x0010000017127810 */ /* 0x000fc60007ffe0ff */
[----:B------:R4:W-:Y:S02]  /*19890*/  LDGSTS.E [R0+-0x64000], [R8.64], !P5 ;  /* 0x9c00000008007fae */ /* 0x0009e4000e921848 */
[C---:B----4-:R-:W-:Y:S02]  /*198a0*/  IADD3 R9, R23.reuse, 0x100000, RZ ;  /* 0x0010000017097810 */ /* 0x050fe40007ffe0ff */
[----:B------:R-:W-:Y:S01]  /*198b0*/  IADD3 R8, R23, 0x100000, RZ ;  /* 0x0010000017087810 */ /* 0x000fe20007ffe0ff */
[----:B--2---:R-:W-:-:S04]  /*198c0*/  IMAD.WIDE R20, R2, 0x4, R20 ;  /* 0x0000000402147825 */ /* 0x004fc800078e0214 */
[C---:B------:R-:W-:Y:S01]  /*198d0*/  IMAD.WIDE R28, R2.reuse, 0x4, R26 ;  /* 0x00000004021c7825 */ /* 0x040fe200078e021a */
[----:B------:R1:W-:Y:S03]  /*198e0*/  STL.64 [R1+0xef0], R20 ;  /* 0x000ef01401007387 */ /* 0x0003e60000100a00 */
[C---:B------:R-:W-:Y:S01]  /*198f0*/  IMAD.WIDE R26, R2.reuse, 0x4, R24 ;  /* 0x00000004021a7825 */ /* 0x040fe200078e0218 */
[----:B------:R2:W-:Y:S04]  /*19900*/  STL.64 [R1+0xef8], R28 ;  /* 0x000ef81c01007387 */ /* 0x0005e80000100a00 */
[----:B------:R-:W-:Y:S04]  /*19910*/  STL.64 [R1+0xf00], R26 ;  /* 0x000f001a01007387 */ /* 0x000fe80000100a00 */
[----:B------:R1:W-:Y:S04]  /*19920*/  LDGSTS.E [R18+-0x63e00], [R20.64], !P5 ;  /* 0x9c20000014127fae */ /* 0x0003e8000e921848 */
[----:B------:R-:W4:Y:S04]  /*19930*/  LDL.LU.64 R24, [R1+0x460] ;  /* 0x0004600001187983 */ /* 0x000f280000300a00 */
[----:B------:R1:W-:Y:S04]  /*19940*/  LDGSTS.E [R9+-0x63c00], [R28.64], !P5 ;  /* 0x9c4000001c097fae */ /* 0x0003e8000e921848 */
[----:B-1----:R-:W4:Y:S01]  /*19950*/  LDL.LU.64 R20, [R1+0x458] ;  /* 0x0004580001147983 */ /* 0x002f220000300a00 */
[----:B------:R-:W-:-:S03]  /*19960*/  IMAD.WIDE R4, R2, 0x4, R4 ;  /* 0x0000000402047825 */ /* 0x000fc600078e0204 */
[----:B------:R1:W-:Y:S04]  /*19970*/  LDGSTS.E [R8+-0x63a00], [R26.64], !P5 ;  /* 0x9c6000001a087fae */ /* 0x0003e8000e921848 */
[----:B------:R2:W-:Y:S04]  /*19980*/  STL.64 [R1+0xf68], R4 ;  /* 0x000f680401007387 */ /* 0x0005e80000100a00 */
[----:B------:R-:W4:Y:S04]  /*19990*/  LDL.LU.64 R18, [R1+0x448] ;  /* 0x0004480001127983 */ /* 0x000f280000300a00 */
[----:B-1----:R-:W4:Y:S04]  /*199a0*/  LDL.LU.64 R8, [R1+0x440] ;  /* 0x0004400001087983 */ /* 0x002f280000300a00 */
[----:B------:R1:W-:Y:S01]  /*199b0*/  LDGSTS.E [R0+-0x62000], [R4.64], !P1 ;  /* 0x9e00000004007fae */ /* 0x0003e2000c921848 */
[----:B------:R-:W-:-:S04]  /*199c0*/  IMAD.WIDE R30, R2, 0x4, R16 ;  /* 0x00000004021e7825 */ /* 0x000fc800078e0210 */
[----:B--2---:R-:W-:Y:S01]  /*199d0*/  IMAD.WIDE R28, R2, 0x4, R12 ;  /* 0x00000004021c7825 */ /* 0x004fe200078e020c */
[----:B------:R-:W-:Y:S04]  /*199e0*/  STL.64 [R1+0xf70], R30 ;  /* 0x000f701e01007387 */ /* 0x000fe80000100a00 */
[----:B------:R-:W-:Y:S04]  /*199f0*/  STL.64 [R1+0xf78], R28 ;  /* 0x000f781c01007387 */ /* 0x000fe80000100a00 */
[----:B------:R-:W2:Y:S01]  /*19a00*/  LDL.LU.64 R16, [R1+0x438] ;  /* 0x0004380001107983 */ /* 0x000ea20000300a00 */
[----:B-1----:R-:W-:-:S02]  /*19a10*/  IADD3 R5, R23, 0x100000, RZ ;  /* 0x0010000017057810 */ /* 0x002fc40007ffe0ff */
[----:B------:R-:W-:-:S03]  /*19a20*/  IADD3 R4, R23, 0x100000, RZ ;  /* 0x0010000017047810 */ /* 0x000fc60007ffe0ff */
[----:B------:R1:W-:Y:S04]  /*19a30*/  LDGSTS.E [R5+-0x61e00], [R30.64], !P1 ;  /* 0x9e2000001e057fae */ /* 0x0003e8000c921848 */
[----:B------:R1:W-:Y:S01]  /*19a40*/  LDGSTS.E [R4+-0x61c00], [R28.64], !P1 ;  /* 0x9e4000001c047fae */ /* 0x0003e2000c921848 */
[----:B---3--:R-:W-:-:S05]  /*19a50*/  IMAD.WIDE R26, R2, 0x4, R10 ;  /* 0x00000004021a7825 */ /* 0x008fca00078e020a */
[----:B------:R-:W-:Y:S04]  /*19a60*/  STL.64 [R1+0xf80], R26 ;  /* 0x000f801a01007387 */ /* 0x000fe80000100a00 */
[----:B------:R-:W3:Y:S04]  /*19a70*/  LDL.LU.64 R12, [R1+0x430] ;  /* 0x00043000010c7983 */ /* 0x000ee80000300a00 */
[----:B------:R-:W3:Y:S01]  /*19a80*/  LDL.LU.64 R10, [R1+0x428] ;  /* 0x00042800010a7983 */ /* 0x000ee20000300a00 */
[----:B------:R-:W-:-:S05]  /*19a90*/  IMAD.WIDE R6, R2, 0x4, R6 ;  /* 0x0000000402067825 */ /* 0x000fca00078e0206 */
[----:B------:R1:W-:Y:S04]  /*19aa0*/  STL.64 [R1+0x378], R6 ;  /* 0x0003780601007387 */ /* 0x0003e80000100a00 */
[----:B-1----:R-:W3:Y:S01]  /*19ab0*/  LDL.LU.64 R4, [R1+0x418] ;  /* 0x0004180001047983 */ /* 0x002ee20000300a00 */
[C---:B------:R-:W-:Y:S02]  /*19ac0*/  IADD3 R22, R23.reuse, 0x100000, RZ ;  /* 0x0010000017167810 */ /* 0x040fe40007ffe0ff */
[----:B------:R-:W-:-:S03]  /*19ad0*/  LOP3.LUT R23, R23, 0x20, RZ, 0x3c, !PT ;  /* 0x0000002017177812 */ /* 0x000fc600078e3cff */
[----:B------:R1:W-:Y:S01]  /*19ae0*/  LDGSTS.E [R22+-0x61a00], [R26.64], !P1 ;  /* 0x9e6000001a167fae */ /* 0x0003e2000c921848 */
[----:B------:R-:W-:-:S05]  /*19af0*/  IADD3 R0, R23, 0x100000, RZ ;  /* 0x0010000017007810 */ /* 0x000fca0007ffe0ff */
[----:B------:R1:W-:Y:S02]  /*19b00*/  LDGSTS.E [R0+-0x7f800], [R6.64], !P4 ;  /* 0x8080000006007fae */ /* 0x0003e4000e121848 */
[C---:B-1----:R-:W-:Y:S02]  /*19b10*/  IADD3 R22, R23.reuse, 0x100000, RZ ;  /* 0x0010000017167810 */ /* 0x042fe40007ffe0ff */
[C---:B------:R-:W-:Y:S02]  /*19b20*/  IADD3 R7, R23.reuse, 0x100000, RZ ;  /* 0x0010000017077810 */ /* 0x040fe40007ffe0ff */
[----:B------:R-:W-:Y:S01]  /*19b30*/  IADD3 R6, R23, 0x100000, RZ ;  /* 0x0010000017067810 */ /* 0x000fe20007ffe0ff */
[----:B----4-:R-:W-:-:S04]  /*19b40*/  IMAD.WIDE R30, R2, 0x4, R24 ;  /* 0x00000004021e7825 */ /* 0x010fc800078e0218 */
[C---:B------:R-:W-:Y:S01]  /*19b50*/  IMAD.WIDE R28, R2.reuse, 0x4, R20 ;  /* 0x00000004021c7825 */ /* 0x040fe200078e0214 */
[----:B------:R2:W-:Y:S04]  /*19b60*/  STL.64 [R1+0x3d8], R30 ;  /* 0x0003d81e01007387 */ /* 0x0005e80000100a00 */
[----:B------:R-:W-:Y:S04]  /*19b70*/  STL.64 [R1+0x408], R28 ;  /* 0x0004081c01007387 */ /* 0x000fe80000100a00 */
[----:B------:R-:W4:Y:S01]  /*19b80*/  LDL.LU.64 R24, [R1+0x410] ;  /* 0x0004100001187983 */ /* 0x000f220000300a00 */
[----:B------:R-:W-:-:S03]  /*19b90*/  IMAD.WIDE R26, R2, 0x4, R18 ;  /* 0x00000004021a7825 */ /* 0x000fc600078e0212 */
[----:B------:R1:W-:Y:S04]  /*19ba0*/  LDGSTS.E [R7+-0x7f600], [R30.64], !P4 ;  /* 0x80a000001e077fae */ /* 0x0003e8000e121848 */
[----:B------:R-:W-:Y:S04]  /*19bb0*/  STL.64 [R1+0x420], R26 ;  /* 0x0004201a01007387 */ /* 0x000fe80000100a00 */
[----:B------:R-:W4:Y:S04]  /*19bc0*/  LDL.LU.64 R20, [R1+0x400] ;  /* 0x0004000001147983 */ /* 0x000f280000300a00 */
[----:B------:R-:W4:Y:S01]  /*19bd0*/  LDL.LU.64 R18, [R1+0x3f0] ;  /* 0x0003f00001127983 */ /* 0x000f220000300a00 */
[----:B------:R-:W-:-:S03]  /*19be0*/  IMAD.WIDE R8, R2, 0x4, R8 ;  /* 0x0000000402087825 */ /* 0x000fc600078e0208 */
[----:B------:R1:W-:Y:S04]  /*19bf0*/  LDGSTS.E [R6+-0x7f400], [R28.64], !P4 ;  /* 0x80c000001c067fae */ /* 0x0003e8000e121848 */
[----:B------:R2:W-:Y:S04]  /*19c00*/  LDGSTS.E [R22+-0x7f200], [R26.64], !P4 ;  /* 0x80e000001a167fae */ /* 0x0005e8000e121848 */
[----:B------:R2:W-:Y:S04]  /*19c10*/  STL.64 [R1+0x460], R8 ;  /* 0x0004600801007387 */ /* 0x0005e80000100a00 */
[----:B-1----:R-:W4:Y:S04]  /*19c20*/  LDL.LU.64 R6, [R1+0x3e0] ;  /* 0x0003e00001067983 */ /* 0x002f280000300a00 */
[----:B------:R1:W-:Y:S01]  /*19c30*/  LDGSTS.E [R0+-0x7d800], [R8.64], !P2 ;  /* 0x8280000008007fae */ /* 0x0003e2000d121848 */
[----:B--2---:R-:W-:-:S05]  /*19c40*/  IMAD.WIDE R30, R2, 0x4, R16 ;  /* 0x00000004021e7825 */ /* 0x004fca00078e0210 */
[----:B------:R-:W-:Y:S01]  /*19c50*/  STL.64 [R1+0x468], R30 ;  /* 0x0004681e01007387 */ /* 0x000fe20000100a00 */
[C---:B-1----:R-:W-:Y:S02]  /*19c60*/  IADD3 R9, R23.reuse, 0x100000, RZ ;  /* 0x0010000017097810 */ /* 0x042fe40007ffe0ff */
[----:B------:R-:W-:-:S03]  /*19c70*/  IADD3 R8, R23, 0x100000, RZ ;  /* 0x0010000017087810 */ /* 0x000fc60007ffe0ff */
[----:B------:R1:W-:Y:S01]  /*19c80*/  LDGSTS.E [R9+-0x7d600], [R30.64], !P2 ;  /* 0x82a000001e097fae */ /* 0x0003e2000d121848 */
[----:B---3--:R-:W-:-:S04]  /*19c90*/  IMAD.WIDE R28, R2, 0x4, R12 ;  /* 0x00000004021c7825 */ /* 0x008fc800078e020c */
[C---:B------:R-:W-:Y:S01]  /*19ca0*/  IMAD.WIDE R26, R2.reuse, 0x4, R10 ;  /* 0x00000004021a7825 */ /* 0x040fe200078e020a */
[----:B------:R-:W-:Y:S04]  /*19cb0*/  STL.64 [R1+0x470], R28 ;  /* 0x0004701c01007387 */ /* 0x000fe80000100a00 */
[----:B------:R-:W2:Y:S04]  /*19cc0*/  LDL.LU.64 R16, [R1+0x3d0] ;  /* 0x0003d00001107983 */ /* 0x000ea80000300a00 */
[----:B------:R-:W-:Y:S04]  /*19cd0*/  STL.64 [R1+0x428], R26 ;  /* 0x0004281a01007387 */ /* 0x000fe80000100a00 */
[----:B------:R-:W3:Y:S04]  /*19ce0*/  LDL.LU.64 R12, [R1+0x3c8] ;  /* 0x0003c800010c7983 */ /* 0x000ee80000300a00 */
[----:B------:R-:W3:Y:S01]  /*19cf0*/  LDL.LU.64 R10, [R1+0x3b8] ;  /* 0x0003b800010a7983 */ /* 0x000ee20000300a00 */
[----:B------:R-:W-:-:S03]  /*19d00*/  IMAD.WIDE R4, R2, 0x4, R4 ;  /* 0x0000000402047825 */ /* 0x000fc600078e0204 */
[----:B------:R1:W-:Y:S04]  /*19d10*/  LDGSTS.E [R8+-0x7d400], [R28.64], !P2 ;  /* 0x82c000001c087fae */ /* 0x0003e8000d121848 */
[----:B------:R1:W-:Y:S04]  /*19d20*/  STL.64 [R1+0x418], R4 ;  /* 0x0004180401007387 */ /* 0x0003e80000100a00 */
[----:B------:R4:W-:Y:S04]  /*19d30*/  LDGSTS.E [R22+-0x7d200], [R26.64], !P2 ;  /* 0x82e000001a167fae */ /* 0x0009e8000d121848 */
[----:B-1----:R-:W3:Y:S04]  /*19d40*/  LDL.LU.64 R8, [R1+0x3b0] ;  /* 0x0003b00001087983 */ /* 0x002ee80000300a00 */
[----:B------:R1:W-:Y:S02]  /*19d50*/  LDGSTS.E [R0+-0x7b800], [R4.64], !P3 ;  /* 0x8480000004007fae */ /* 0x0003e4000d921848 */
[----:B-1----:R-:W-:-:S02]  /*19d60*/  IADD3 R5, R23, 0x100000, RZ ;  /* 0x0010000017057810 */ /* 0x002fc40007ffe0ff */
[----:B------:R-:W-:Y:S01]  /*19d70*/  IADD3 R4, R23, 0x100000, RZ ;  /* 0x0010000017047810 */ /* 0x000fe20007ffe0ff */
[----:B----4-:R-:W-:-:S05]  /*19d80*/  IMAD.WIDE R30, R2, 0x4, R24 ;  /* 0x00000004021e7825 */ /* 0x010fca00078e0218 */
[----:B------:R-:W-:Y:S04]  /*19d90*/  STL.64 [R1+0x410], R30 ;  /* 0x0004101e01007387 */ /* 0x000fe80000100a00 */
[----:B------:R1:W-:Y:S01]  /*19da0*/  LDGSTS.E [R5+-0x7b600], [R30.64], !P3 ;  /* 0x84a000001e057fae */ /* 0x0003e2000d921848 */
[----:B------:R-:W-:-:S04]  /*19db0*/  IMAD.WIDE R28, R2, 0x4, R20 ;  /* 0x00000004021c7825 */ /* 0x000fc800078e0214 */
[C---:B------:R-:W-:Y:S01]  /*19dc0*/  IMAD.WIDE R26, R2.reuse, 0x4, R18 ;  /* 0x00000004021a7825 */ /* 0x040fe200078e0212 */
[----:B------:R-:W-:Y:S04]  /*19dd0*/  STL.64 [R1+0x400], R28 ;  /* 0x0004001c01007387 */ /* 0x000fe80000100a00 */
[----:B------:R-:W4:Y:S04]  /*19de0*/  LDL.LU.64 R24, [R1+0x3a0] ;  /* 0x0003a00001187983 */ /* 0x000f280000300a00 */
        /* <DEDUP_REMOVED lines=8> */
[----:B------:R1:W-:Y:S02]  /*19e70*/  LDGSTS.E [R0+-0x79800], [R6.64], !P6 ;  /* 0x8680000006007fae */ /* 0x0003e4000f121848 */
[----:B-1----:R-:W-:-:S02]  /*19e80*/  IADD3 R7, R23, 0x100000, RZ ;  /* 0x0010000017077810 */ /* 0x002fc40007ffe0ff */
[----:B------:R-:W-:Y:S01]  /*19e90*/  IADD3 R6, R23, 0x100000, RZ ;  /* 0x0010000017067810 */ /* 0x000fe20007ffe0ff */
[----:B--2---:R-:W-:-:S04]  /*19ea0*/  IMAD.WIDE R30, R2, 0x4, R16 ;  /* 0x00000004021e7825 */ /* 0x004fc800078e0210 */
[C---:B---3--:R-:W-:Y:S01]  /*19eb0*/  IMAD.WIDE R28, R2.reuse, 0x4, R12 ;  /* 0x00000004021c7825 */ /* 0x048fe200078e020c */
[----:B------:R-:W-:Y:S03]  /*19ec0*/  STL.64 [R1+0x3d0], R30 ;  /* 0x0003d01e01007387 */ /* 0x000fe60000100a00 */
        /* <DEDUP_REMOVED lines=9> */
[----:B------:R1:W-:Y:S01]  /*19f60*/  LDGSTS.E [R6+-0x79400], [R28.64], !P6 ;  /* 0x86c000001c067fae */ /* 0x0003e2000f121848 */
[----:B------:R-:W-:-:S03]  /*19f70*/  IADD3 R14, R252, -0x112, RZ ;  /* 0xfffffeeefc0e7810 */ /* 0x000fc60007ffe0ff */
[----:B------:R4:W-:Y:S04]  /*19f80*/  LDGSTS.E [R22+-0x79200], [R26.64], !P6 ;  /* 0x86e000001a167fae */ /* 0x0009e8000f121848 */
[----:B-1----:R-:W3:Y:S01]  /*19f90*/  LDL.LU.64 R6, [R1+0x358] ;  /* 0x0003580001067983 */ /* 0x002ee20000300a00 */
[----:B------:R-:W-:Y:S02]  /*19fa0*/  ISETP.GE.U32.AND P0, PT, R14, 0x7ffffeaf, PT ;  /* 0x7ffffeaf0e00780c */ /* 0x000fe40003f06070 */
[----:B------:R-:W-:-:S11]  /*19fb0*/  IADD3 R14, R252, -0x116, RZ ;  /* 0xfffffeeafc0e7810 */ /* 0x000fd60007ffe0ff */
[----:B------:R1:W-:Y:S01]  /*19fc0*/  LDGSTS.E [R0+-0x77800], [R8.64], !P0 ;  /* 0x8880000008007fae */ /* 0x0003e2000c121848 */
[----:B------:R-:W-:Y:S02]  /*19fd0*/  ISETP.GE.U32.AND P5, PT, R14, 0x7ffffeab, PT ;  /* 0x7ffffeab0e00780c */ /* 0x000fe40003fa6070 */
[C---:B-1----:R-:W-:Y:S02]  /*19fe0*/  IADD3 R9, R23.reuse, 0x100000, RZ ;  /* 0x0010000017097810 */ /* 0x042fe40007ffe0ff */
[----:B------:R-:W-:Y:S01]  /*19ff0*/  IADD3 R8, R23, 0x100000, RZ ;  /* 0x0010000017087810 */ /* 0x000fe20007ffe0ff */
[----:B----4-:R-:W-:-:S04]  /*1a000*/  IMAD.WIDE R30, R2, 0x4, R24 ;  /* 0x00000004021e7825 */ /* 0x010fc800078e0218 */
[C---:B------:R-:W-:Y:S01]  /*1a010*/  IMAD.WIDE R28, R2.reuse, 0x4, R20 ;  /* 0x00000004021c7825 */ /* 0x040fe200078e0214 */
[----:B------:R-:W-:Y:S03]  /*1a020*/  STL.64 [R1+0x490], R30 ;  /* 0x0004901e01007387 */ /* 0x000fe60000100a00 */
        /* <DEDUP_REMOVED lines=23> */
[----:B------:R-:W3:Y:S04]  /*1a1a0*/  LDL.LU.64 R10, [R1+0x320] ;  /* 0x00032000010a7983 */ /* 0x000ee80000300a00 */
[----:B------:R1:W-:Y:S01]  /*1a1b0*/  LDGSTS.E [R5+-0x75600], [R30.64], !P5 ;  /* 0x8aa000001e057fae */ /* 0x0003e2000e921848 */
[----:B------:R-:W-:-:S03]  /*1a1c0*/  IMAD.WIDE R6, R2, 0x4, R6 ;  /* 0x0000000402067825 */ /* 0x000fc600078e0206 */
[----:B------:R1:W-:Y:S04]  /*1a1d0*/  LDGSTS.E [R4+-0x75400], [R28.64], !P5 ;  /* 0x8ac000001c047fae */ /* 0x0003e8000e921848 */
[----:B------:R1:W-:Y:S01]  /*1a1e0*/  STL.64 [R1+0x538], R6 ;  /* 0x0005380601007387 */ /* 0x0003e20000100a00 */
        /* <DEDUP_REMOVED lines=22> */
[----:B------:R2:W-:Y:S04]  /*1a350*/  LDGSTS.E [R22+-0x73200], [R26.64], !P1 ;  /* 0x8ce000001a167fae */ /* 0x0005e8000c921848 */
        /* <DEDUP_REMOVED lines=37> */
[----:B------:R1:W-:Y:S04]  /*1a5b0*/  STL.64 [R1+0xc88], R6 ;  /* 0x000c880601007387 */ /* 0x0003e80000100a00 */
[----:B------:R1:W-:Y:S04]  /*1a5c0*/  LDGSTS.E [R4+-0x6f400], [R28.64], !P2 ;  /* 0x90c000001c047fae */ /* 0x0003e8000d121848 */
[----:B------:R2:W-:Y:S04]  /*1a5d0*/  LDGSTS.E [R22+-0x6f200], [R26.64], !P2 ;  /* 0x90e000001a167fae */ /* 0x0005e8000d121848 */
[----:B------:R1:W-:Y:S04]  /*1a5e0*/  LDGSTS.E [R0+-0x6d800], [R6.64], !P3 ;  /* 0x9280000006007fae */ /* 0x0003e8000d921848 */
[----:B-1----:R-:W4:Y:S01]  /*1a5f0*/  LDL.LU.64 R4, [R1+0x2b8] ;  /* 0x0002b80001047983 */ /* 0x002f220000300a00 */
[----:B------:R-:W-:-:S02]  /*1a600*/  IADD3 R7, R23, 0x100000, RZ ;  /* 0x0010000017077810 */ /* 0x000fc40007ffe0ff */
        /* <DEDUP_REMOVED lines=31> */
[----:B------:R-:W4:Y:S04]  /*1a800*/  LDL.LU.64 R18, [R1+0x280] ;  /* 0x0002800001127983 */ /* 0x000f280000300a00 */
[----:B------:R1:W-:Y:S01]  /*1a810*/  LDGSTS.E [R9+-0x6b600], [R30.64], !P6 ;  /* 0x94a000001e097fae */ /* 0x0003e2000f121848 */
[----:B------:R-:W-:-:S03]  /*1a820*/  IMAD.WIDE R4, R2, 0x4, R4 ;  /* 0x0000000402047825 */ /* 0x000fc600078e0204 */
        /* <DEDUP_REMOVED lines=95> */
[----:B------:R1:W-:Y:S01]  /*1ae20*/  LDGSTS.E [R7+-0x61600], [R30.64], !P2 ;  /* 0x9ea000001e077fae */ /* 0x0003e2000d121848 */
[----:B------:R-:W-:-:S03]  /*1ae30*/  IMAD.WIDE R16, R2, 0x4, R8 ;  /* 0x0000000402107825 */ /* 0x000fc600078e0208 */
[----:B------:R1:W-:Y:S04]  /*1ae40*/  LDGSTS.E [R6+-0x61400], [R28.64], !P2 ;  /* 0x9ec000001c067fae */ /* 0x0003e8000d121848 */
[----:B------:R-:W3:Y:S04]  /*1ae50*/  LDL.LU.64 R8, [R1+0x1e0] ;  /* 0x0001e00001087983 */ /* 0x000ee80000300a00 */
[----:B------:R1:W-:Y:S04]  /*1ae60*/  STL.64 [R1+0x238], R16 ;  /* 0x0002381001007387 */ /* 0x0003e80000100a00 */
[----:B-1----:R-:W3:Y:S01]  /*1ae70*/  LDL.LU.64 R6, [R1+0x1d8] ;  /* 0x0001d80001067983 */ /* 0x002ee20000300a00 */
[----:B------:R-:W-:-:S02]  /*1ae80*/  IADD3 R14, R252, -0x103, RZ ;  /* 0xfffffefdfc0e7810 */ /* 0x000fc40007ffe0ff */
[----:B------:R-:W-:Y:S01]  /*1ae90*/  IADD3 R0, R15, 0x100000, RZ ;  /* 0x001000000f007810 */ /* 0x000fe20007ffe0ff */
[----:B------:R1:W-:Y:S01]  /*1aea0*/  LDGSTS.E [R22+-0x61200], [R26.64], !P2 ;  /* 0x9ee000001a167fae */ /* 0x0003e2000d121848 */
[----:B------:R-:W-:Y:S02]  /*1aeb0*/  ISETP.GE.U32.AND P3, PT, R14, 0x7ffffebe, PT ;  /* 0x7ffffebe0e00780c */ /* 0x000fe40003f66070 */
[----:B------:R-:W-:-:S11]  /*1aec0*/  IADD3 R14, R252, -0x107, RZ ;  /* 0xfffffef9fc0e7810 */ /* 0x000fd60007ffe0ff */
[----:B------:R1:W-:Y:S01]  /*1aed0*/  LDGSTS.E [R0+-0x7f000], [R16.64], !P3 ;  /* 0x8100000010007fae */ /* 0x0003e2000d921848 */
[----:B------:R-:W-:Y:S02]  /*1aee0*/  ISETP.GE.U32.AND P6, PT, R14, 0x7ffffeba, PT ;  /* 0x7ffffeba0e00780c */ /* 0x000fe40003fc6070 */
[C---:B-1----:R-:W-:Y:S02]  /*1aef0*/  IADD3 R17, R15.reuse, 0x100000, RZ ;  /* 0x001000000f117810 */ /* 0x042fe40007ffe0ff */
[C---:B------:R-:W-:Y:S02]  /*1af00*/  IADD3 R16, R15.reuse, 0x100000, RZ ;  /* 0x001000000f107810 */ /* 0x040fe40007ffe0ff */
        /* <DEDUP_REMOVED lines=21> */
[----:B------:R-:W-:Y:S04]  /*1b060*/  STL.64 [R1+0x1f0], R30 ;  /* 0x0001f01e01007387 */ /* 0x000fe80000100a00 */
[----:B------:R-:W-:Y:S04]  /*1b070*/  STL.64 [R1+0x1e8], R28 ;  /* 0x0001e81c01007387 */ /* 0x000fe80000100a00 */
[----:B------:R-:W2:Y:S01]  /*1b080*/  LDL.LU.64 R12, [R1+0x1b0] ;  /* 0x0001b000010c7983 */ /* 0x000ea20000300a00 */
[----:B------:R-:W-:-:S03]  /*1b090*/  IMAD.WIDE R26, R2, 0x4, R8 ;  /* 0x00000004021a7825 */ /* 0x000fc600078e0208 */
[----:B------:R1:W-:Y:S04]  /*1b0a0*/  LDGSTS.E [R5+-0x7ce00], [R30.64], !P6 ;  /* 0x832000001e057fae */ /* 0x0003e8000f121848 */
[----:B------:R-:W-:Y:S01]  /*1b0b0*/  STL.64 [R1+0x1e0], R26 ;  /* 0x0001e01a01007387 */ /* 0x000fe20000100a00 */
[----:B------:R-:W-:-:S03]  /*1b0c0*/  IMAD.WIDE R8, R2, 0x4, R6 ;  /* 0x0000000402087825 */ /* 0x000fc600078e0206 */
[----:B------:R-:W3:Y:S04]  /*1b0d0*/  LDL.LU.64 R10, [R1+0x1a8] ;  /* 0x0001a800010a7983 */ /* 0x000ee80000300a00 */
[----:B------:R-:W3:Y:S04]  /*1b0e0*/  LDL.LU.64 R6, [R1+0x1a0] ;  /* 0x0001a00001067983 */ /* 0x000ee80000300a00 */
[----:B------:R1:W-:Y:S04]  /*1b0f0*/  STL.64 [R1+0x2a0], R8 ;  /* 0x0002a00801007387 */ /* 0x0003e80000100a00 */
[----:B------:R1:W-:Y:S01]  /*1b100*/  LDGSTS.E [R4+-0x7cc00], [R28.64], !P6 ;  /* 0x834000001c047fae */ /* 0x0003e2000f121848 */
[----:B------:R-:W-:-:S03]  /*1b110*/  IADD3 R14, R252, -0x10b, RZ ;  /* 0xfffffef5fc0e7810 */ /* 0x000fc60007ffe0ff */
[----:B------:R4:W-:Y:S04]  /*1b120*/  LDGSTS.E [R22+-0x7ca00], [R26.64], !P6 ;  /* 0x836000001a167fae */ /* 0x0009e8000f121848 */
[----:B-1----:R-:W3:Y:S01]  /*1b130*/  LDL.LU.64 R4, [R1+0x198] ;  /* 0x0001980001047983 */ /* 0x002ee20000300a00 */
[----:B------:R-:W-:-:S13]  /*1b140*/  ISETP.GE.U32.AND P0, PT, R14, 0x7ffffeb6, PT ;  /* 0x7ffffeb60e00780c */ /* 0x000fda0003f06070 */
[----:B------:R1:W-:Y:S02]  /*1b150*/  LDGSTS.E [R0+-0x7b000], [R8.64], !P0 ;  /* 0x8500000008007fae */ /* 0x0003e4000c121848 */
[C---:B-1----:R-:W-:Y:S02]  /*1b160*/  IADD3 R9, R15.reuse, 0x100000, RZ ;  /* 0x001000000f097810 */ /* 0x042fe40007ffe0ff */
[----:B------:R-:W-:Y:S01]  /*1b170*/  IADD3 R8, R15, 0x100000, RZ ;  /* 0x001000000f087810 */ /* 0x000fe20007ffe0ff */
[----:B----4-:R-:W-:-:S04]  /*1b180*/  IMAD.WIDE R30, R2, 0x4, R24 ;  /* 0x00000004021e7825 */ /* 0x010fc800078e0218 */
[C---:B------:R-:W-:Y:S01]  /*1b190*/  IMAD.WIDE R28, R2.reuse, 0x4, R20 ;  /* 0x00000004021c7825 */ /* 0x040fe200078e0214 */
[----:B------:R2:W-:Y:S03]  /*1b1a0*/  STL.64 [R1+0x2a8], R30 ;  /* 0x0002a81e01007387 */ /* 0x0005e60000100a00 */
[C---:B------:R-:W-:Y:S01]  /*1b1b0*/  IMAD.WIDE R26, R2.reuse, 0x4, R18 ;  /* 0x00000004021a7825 */ /* 0x040fe200078e0212 */
[----:B------:R-:W-:Y:S04]  /*1b1c0*/  STL.64 [R1+0x1c8], R28 ;  /* 0x0001c81c01007387 */ /* 0x000fe80000100a00 */
[----:B------:R-:W4:Y:S04]  /*1b1d0*/  LDL.LU.64 R24, [R1+0x190] ;  /* 0x0001900001187983 */ /* 0x000f280000300a00 */
[----:B------:R3:W-:Y:S04]  /*1b1e0*/  STL.64 [R1+0x1c0], R26 ;  /* 0x0001c01a01007387 */ /* 0x0007e80000100a00 */
[----:B------:R-:W4:Y:S04]  /*1b1f0*/  LDL.LU.64 R20, [R1+0x188] ;  /* 0x0001880001147983 */ /* 0x000f280000300a00 */
[----:B------:R-:W4:Y:S04]  /*1b200*/  LDL.LU.64 R18, [R1+0x180] ;  /* 0x0001800001127983 */ /* 0x000f280000300a00 */
[----:B------:R1:W-:Y:S01]  /*1b210*/  LDGSTS.E [R9+-0x7ae00], [R30.64], !P0 ;  /* 0x852000001e097fae */ /* 0x0003e2000c121848 */
[----:B------:R-:W-:-:S03]  /*1b220*/  IMAD.WIDE R16, R2, 0x4, R16 ;  /* 0x0000000402107825 */ /* 0x000fc600078e0210 */
[----:B------:R1:W-:Y:S04]  /*1b230*/  LDGSTS.E [R8+-0x7ac00], [R28.64], !P0 ;  /* 0x854000001c087fae */ /* 0x0003e8000c121848 */
[----:B------:R2:W-:Y:S04]  /*1b240*/  STL.64 [R1+0x1b8], R16 ;  /* 0x0001b81001007387 */ /* 0x0005e80000100a00 */
[----:B------:R3:W-:Y:S04]  /*1b250*/  LDGSTS.E [R22+-0x7aa00], [R26.64], !P0 ;  /* 0x856000001a167fae */ /* 0x0007e8000c121848 */
[----:B-1----:R-:W4:Y:S01]  /*1b260*/  LDL.LU.64 R8, [R1+0x178] ;  /* 0x0001780001087983 */ /* 0x002f220000300a00 */
[----:B--2---:R-:W-:-:S05]  /*1b270*/  IMAD.WIDE R30, R2, 0x4, R12 ;  /* 0x00000004021e7825 */ /* 0x004fca00078e020c */
[----:B------:R-:W-:Y:S01]  /*1b280*/  STL.64 [R1+0x1b0], R30 ;  /* 0x0001b01e01007387 */ /* 0x000fe20000100a00 */
[----:B---3--:R-:W-:-:S04]  /*1b290*/  IMAD.WIDE R26, R2, 0x4, R10 ;  /* 0x00000004021a7825 */ /* 0x008fc800078e020a */
[C---:B------:R-:W-:Y:S01]  /*1b2a0*/  IMAD.WIDE R22, R2.reuse, 0x4, R6 ;  /* 0x0000000402167825 */ /* 0x040fe200078e0206 */
[----:B------:R-:W-:Y:S04]  /*1b2b0*/  STL.64 [R1+0x2b0], R26 ;  /* 0x0002b01a01007387 */ /* 0x000fe80000100a00 */
[----:B------:R-:W2:Y:S04]  /*1b2c0*/  LDL.LU.64 R12, [R1+0xd0] ;  /* 0x0000d000010c7983 */ /* 0x000ea80000300a00 */
[----:B------:R1:W-:Y:S04]  /*1b2d0*/  STL.64 [R1+0x2b8], R22 ;  /* 0x0002b81601007387 */ /* 0x0003e80000100a00 */
[----:B------:R-:W3:Y:S01]  /*1b2e0*/  LDL.LU.64 R10, [R1+0xc8] ;  /* 0x0000c800010a7983 */ /* 0x000ee20000300a00 */
[----:B------:R-:W-:-:S03]  /*1b2f0*/  IMAD.WIDE R6, R2, 0x4, R4 ;  /* 0x0000000402067825 */ /* 0x000fc600078e0204 */
[----:B------:R-:W3:Y:S01]  /*1b300*/  LDL.LU.64 R4, [R1+0xc0] ;  /* 0x0000c00001047983 */ /* 0x000ee20000300a00 */
[----:B------:R-:W-:-:S04]  /*1b310*/  IADD3 R14, R252, -0x10f, RZ ;  /* 0xfffffef1fc0e7810 */ /* 0x000fc80007ffe0ff */
[----:B------:R-:W-:Y:S02]  /*1b320*/  ISETP.GE.U32.AND P5, PT, R14, 0x7ffffeb2, PT ;  /* 0x7ffffeb20e00780c */ /* 0x000fe40003fa6070 */
[----:B------:R-:W-:-:S04]  /*1b330*/  IADD3 R14, R252, -0x113, RZ ;  /* 0xfffffeedfc0e7810 */ /* 0x000fc80007ffe0ff */
[----:B------:R-:W-:Y:S02]  /*1b340*/  ISETP.GE.U32.AND P1, PT, R14, 0x7ffffeae, PT ;  /* 0x7ffffeae0e00780c */ /* 0x000fe40003f26070 */
[----:B------:R-:W-:-:S05]  /*1b350*/  IADD3 R28, R15, 0x100000, RZ ;  /* 0x001000000f1c7810 */ /* 0x000fca0007ffe0ff */
[----:B------:R1:W-:Y:S04]  /*1b360*/  LDGSTS.E [R0+-0x79000], [R16.64], !P5 ;  /* 0x8700000010007fae */ /* 0x0003e8000e921848 */
[----:B------:R4:W-:Y:S01]  /*1b370*/  LDGSTS.E [R28+-0x78e00], [R30.64], !P5 ;  /* 0x872000001e1c7fae */ /* 0x0009e2000e921848 */
[C---:B-1----:R-:W-:Y:S02]  /*1b380*/  IADD3 R17, R15.reuse, 0x100000, RZ ;  /* 0x001000000f117810 */ /* 0x042fe40007ffe0ff */
[----:B------:R-:W-:Y:S01]  /*1b390*/  IADD3 R16, R15, 0x100000, RZ ;  /* 0x001000000f107810 */ /* 0x000fe20007ffe0ff */
[----:B------:R1:W-:Y:S04]  /*1b3a0*/  STL.64 [R1+0x2c0], R6 ;  /* 0x0002c00601007387 */ /* 0x0003e80000100a00 */
[----:B------:R1:W-:Y:S04]  /*1b3b0*/  LDGSTS.E [R17+-0x78c00], [R26.64], !P5 ;  /* 0x874000001a117fae */ /* 0x0003e8000e921848 */
[----:B------:R1:W-:Y:S04]  /*1b3c0*/  LDGSTS.E [R16+-0x78a00], [R22.64], !P5 ;  /* 0x8760000016107fae */ /* 0x0003e8000e921848 */
[----:B------:R1:W-:Y:S01]  /*1b3d0*/  LDGSTS.E [R0+-0x77000], [R6.64], !P1 ;  /* 0x8900000006007fae */ /* 0x0003e2000c921848 */
[----:B------:R-:W-:-:S02]  /*1b3e0*/  IADD3 R14, R252, -0x117, RZ ;  /* 0xfffffee9fc0e7810 */ /* 0x000fc40007ffe0ff */
[----:B-1----:R-:W-:Y:S01]  /*1b3f0*/  IADD3 R22, R15, 0x100000, RZ ;  /* 0x001000000f167810 */ /* 0x002fe20007ffe0ff */
[----:B------:R-:W3:Y:S01]  /*1b400*/  LDL.LU.64 R6, [R1+0x98] ;  /* 0x0000980001067983 */ /* 0x000ee20000300a00 */
[----:B----4-:R-:W-:-:S04]  /*1b410*/  IMAD.WIDE R24, R2, 0x4, R24 ;  /* 0x0000000402187825 */ /* 0x010fc800078e0218 */
[C---:B------:R-:W-:Y:S01]  /*1b420*/  IMAD.WIDE R20, R2.reuse, 0x4, R20 ;  /* 0x0000000402147825 */ /* 0x040fe200078e0214 */
[----:B------:R1:W-:Y:S03]  /*1b430*/  STL.64 [R1+0x2c8], R24 ;  /* 0x0002c81801007387 */ /* 0x0003e60000100a00 */
[C---:B------:R-:W-:Y:S01]  /*1b440*/  IMAD.WIDE R18, R2.reuse, 0x4, R18 ;  /* 0x0000000402127825 */ /* 0x040fe200078e0212 */
[----:B------:R-:W-:Y:S04]  /*1b450*/  STL.64 [R1+0x2d8], R20 ;  /* 0x0002d81401007387 */ /* 0x000fe80000100a00 */
[----:B------:R4:W-:Y:S04]  /*1b460*/  STL.64 [R1+0x2e8], R18 ;  /* 0x0002e81201007387 */ /* 0x0009e80000100a00 */
[----:B------:R1:W-:Y:S04]  /*1b470*/  LDGSTS.E [R22+-0x76e00], [R24.64], !P1 ;  /* 0x8920000018167fae */ /* 0x0003e8000c921848 */
[----:B------:R1:W-:Y:S01]  /*1b480*/  LDGSTS.E [R17+-0x76c00], [R20.64], !P1 ;  /* 0x8940000014117fae */ /* 0x0003e2000c921848 */
[----:B------:R-:W-:-:S03]  /*1b490*/  IMAD.WIDE R8, R2, 0x4, R8 ;  /* 0x0000000402087825 */ /* 0x000fc600078e0208 */
[----:B------:R1:W-:Y:S04]  /*1b4a0*/  LDGSTS.E [R16+-0x76a00], [R18.64], !P1 ;  /* 0x8960000012107fae */ /* 0x0003e8000c921848 */
[----:B------:R-:W-:Y:S04]  /*1b4b0*/  STL.64 [R1+0x2f8], R8 ;  /* 0x0002f80801007387 */ /* 0x000fe80000100a00 */
[----:B------:R-:W3:Y:S04]  /*1b4c0*/  LDL.LU.64 R28, [R1+0x90] ;  /* 0x00009000011c7983 */ /* 0x000ee80000300a00 */
[----:B-1----:R-:W3:Y:S01]  /*1b4d0*/  LDL.LU.64 R24, [R1+0x88] ;  /* 0x0000880001187983 */ /* 0x002ee20000300a00 */
[----:B------:R-:W-:-:S03]  /*1b4e0*/  ISETP.GE.U32.AND P4, PT, R14, 0x7ffffeaa, PT ;  /* 0x7ffffeaa0e00780c */ /* 0x000fc60003f86070 */
[----:B------:R-:W3:Y:S04]  /*1b4f0*/  LDL.LU.64 R22, [R1+0x80] ;  /* 0x0000800001167983 */ /* 0x000ee80000300a00 */
[----:B------:R-:W3:Y:S01]  /*1b500*/  LDL.LU.64 R16, [R1+0x58] ;  /* 0x0000580001107983 */ /* 0x000ee20000300a00 */
[----:B----4-:R-:W-:-:S03]  /*1b510*/  IADD3 R18, R15, 0x100000, RZ ;  /* 0x001000000f127810 */ /* 0x010fc60007ffe0ff */
[----:B------:R-:W4:Y:S04]  /*1b520*/  LDL.LU.64 R20, [R1+0x50] ;  /* 0x0000500001147983 */ /* 0x000f280000300a00 */
[----:B------:R1:W-:Y:S01]  /*1b530*/  LDGSTS.E [R0+-0x75000], [R8.64], !P4 ;  /* 0x8b00000008007fae */ /* 0x0003e2000e121848 */
[----:B--2---:R-:W-:-:S05]  /*1b540*/  IMAD.WIDE R30, R2, 0x4, R12 ;  /* 0x00000004021e7825 */ /* 0x004fca00078e020c */
[----:B------:R2:W-:Y:S01]  /*1b550*/  STL.64 [R1+0x308], R30 ;  /* 0x0003081e01007387 */ /* 0x0005e20000100a00 */
[----:B---3--:R-:W-:-:S03]  /*1b560*/  IMAD.WIDE R26, R2, 0x4, R10 ;  /* 0x00000004021a7825 */ /* 0x008fc600078e020a */
[----:B------:R-:W3:Y:S04]  /*1b570*/  LDL.LU.64 R12, [R1+0x48] ;  /* 0x00004800010c7983 */ /* 0x000ee80000300a00 */
[----:B------:R1:W-:Y:S01]  /*1b580*/  STL.64 [R1+0x328], R26 ;  /* 0x0003281a01007387 */ /* 0x0003e20000100a00 */
[----:B------:R-:W-:-:S03]  /*1b590*/  IMAD.WIDE R10, R2, 0x4, R4 ;  /* 0x00000004020a7825 */ /* 0x000fc600078e0204 */
[----:B------:R2:W-:Y:S04]  /*1b5a0*/  LDGSTS.E [R18+-0x74e00], [R30.64], !P4 ;  /* 0x8b2000001e127fae */ /* 0x0005e8000e121848 */
[----:B------:R-:W3:Y:S04]  /*1b5b0*/  LDL.LU.64 R4, [R1+0x40] ;  /* 0x0000400001047983 */ /* 0x000ee80000300a00 */
[----:B------:R1:W-:Y:S04]  /*1b5c0*/  STL.64 [R1+0x338], R10 ;  /* 0x0003380a01007387 */ /* 0x0003e80000100a00 */
[----:B--2---:R-:W2:Y:S04]  /*1b5d0*/  LDL.LU.64 R30, [R1+0x1420] ;  /* 0x00142000011e7983 */ /* 0x004ea80000300a00 */
[----:B------:R-:W2:Y:S01]  /*1b5e0*/  LDL.LU.64 R18, [R1+0x18] ;  /* 0x0000180001127983 */ /* 0x000ea20000300a00 */
        /* <DEDUP_REMOVED lines=12> */
[C---:B------:R-:W-:Y:S02]  /*1b6b0*/  IADD3 R14, R15.reuse, 0x100000, RZ ;  /* 0x001000000f0e7810 */ /* 0x040fe40007ffe0ff */
[----:B-1----:R-:W-:Y:S01]  /*1b6c0*/  IADD3 R9, R15, 0x100000, RZ ;  /* 0x001000000f097810 */ /* 0x002fe20007ffe0ff */
[----:B------:R-:W-:Y:S01]  /*1b6d0*/  IMAD.WIDE R6, R2, 0x4, R6 ;  /* 0x0000000402067825 */ /* 0x000fe200078e0206 */
[----:B------:R-:W-:Y:S01]  /*1b6e0*/  IADD3 R8, R252, -0x133, RZ ;  /* 0xfffffecdfc087810 */ /* 0x000fe20007ffe0ff */
[----:B------:R1:W-:Y:S04]  /*1b6f0*/  LDGSTS.E [R14+-0x74c00], [R26.64], !P4 ;  /* 0x8b4000001a0e7fae */ /* 0x0003e8000e121848 */
[----:B------:R1:W-:Y:S01]  /*1b700*/  LDGSTS.E [R9+-0x74a00], [R10.64], !P4 ;  /* 0x8b6000000a097fae */ /* 0x0003e2000e121848 */
[----:B------:R-:W-:-:S03]  /*1b710*/  ISETP.GE.U32.AND P4, PT, R8, 0x7ffffe8e, PT ;  /* 0x7ffffe8e0800780c */ /* 0x000fc60003f86070 */
[----:B------:R1:W-:Y:S02]  /*1b720*/  LDGSTS.E [R0+-0x73000], [R6.64], !P2 ;  /* 0x8d00000006007fae */ /* 0x0003e4000d121848 */
[----:B-1----:R-:W-:Y:S02]  /*1b730*/  IADD3 R27, R15, 0x100000, RZ ;  /* 0x001000000f1b7810 */ /* 0x002fe40007ffe0ff */
[----:B------:R-:W2:Y:S01]  /*1b740*/  LDL.LU R26, [R1+0x1418] ;  /* 0x00141800011a7983 */ /* 0x000ea20000300800 */
[----:B------:R-:W-:-:S03]  /*1b750*/  IADD3 R14, R252, -0x137, RZ ;  /* 0xfffffec9fc0e7810 */ /* 0x000fc60007ffe0ff */
[----:B------:R1:W-:Y:S01]  /*1b760*/  STL.64 [R1+0x348], R6 ;  /* 0x0003480601007387 */ /* 0x0003e20000100a00 */
[----:B------:R-:W-:-:S03]  /*1b770*/  IADD3 R252, R15, 0x100000, RZ ;  /* 0x001000000ffc7810 */ /* 0x000fc60007ffe0ff */
[----:B------:R-:W2:Y:S04]  /*1b780*/  LDL.LU.64 R10, [R1+0x10] ;  /* 0x00001000010a7983 */ /* 0x000ea80000300a00 */
[----:B------:R-:W2:Y:S04]  /*1b790*/  LDL.LU.64 R8, [R1+0x8] ;  /* 0x0000080001087983 */ /* 0x000ea80000300a00 */
[----:B-1----:R-:W2:Y:S01]  /*1b7a0*/  LDL.LU.64 R6, [R1] ;  /* 0x0000000001067983 */ /* 0x002ea20000300a00 */
[----:B------:R-:W-:-:S04]  /*1b7b0*/  IMAD.WIDE R28, R2, 0x4, R28 ;  /* 0x00000004021c7825 */ /* 0x000fc800078e021c */
[C---:B------:R-:W-:Y:S01]  /*1b7c0*/  IMAD.WIDE R24, R2.reuse, 0x4, R24 ;  /* 0x0000000402187825 */ /* 0x040fe200078e0218 */
[----:B------:R1:W-:Y:S03]  /*1b7d0*/  LDGSTS.E [R27+-0x72e00], [R28.64], !P2 ;  /* 0x8d2000001c1b7fae */ /* 0x0003e6000d121848 */
[----:B------:R-:W-:-:S04]  /*1b7e0*/  IMAD.WIDE R22, R2, 0x4, R22 ;  /* 0x0000000402167825 */ /* 0x000fc800078e0216 */
[----:B------:R-:W-:Y:S01]  /*1b7f0*/  IMAD.WIDE R16, R2, 0x4, R16 ;  /* 0x0000000402107825 */ /* 0x000fe200078e0210 */
[----:B------:R-:W-:Y:S01]  /*1b800*/  IADD3 R2, R15, 0x100000, RZ ;  /* 0x001000000f027810 */ /* 0x000fe20007ffe0ff */
[----:B------:R1:W-:Y:S04]  /*1b810*/  STL.64 [R1+0x358], R28 ;  /* 0x0003581c01007387 */ /* 0x0003e80000100a00 */
[----:B------:R4:W-:Y:S04]  /*1b820*/  LDGSTS.E [R2+-0x72c00], [R24.64], !P2 ;  /* 0x8d40000018027fae */ /* 0x0009e8000d121848 */
[----:B------:R4:W-:Y:S04]  /*1b830*/  STL.64 [R1+0x368], R24 ;  /* 0x0003681801007387 */ /* 0x0009e80000100a00 */
[----:B-1----:R-:W2:Y:S01]  /*1b840*/  LDL.LU.64 R28, [R1+0x1410] ;  /* 0x00141000011c7983 */ /* 0x002ea20000300a00 */
[----:B----4-:R-:W-:-:S03]  /*1b850*/  IMAD.MOV.U32 R2, RZ, RZ, c[0x0][0x188] ;  /* 0x00006200ff027624 */ /* 0x010fc600078e00ff */
[----:B------:R-:W4:Y:S01]  /*1b860*/  LDL.LU R27, [R1+0x1408] ;  /* 0x00140800011b7983 */ /* 0x000f220000300800 */
[----:B------:R-:W-:-:S03]  /*1b870*/  IMAD.SHL.U32 R2, R2, 0x40, RZ ;  /* 0x0000004002027824 */ /* 0x000fc600078e00ff */
[----:B------:R1:W-:Y:S04]  /*1b880*/  STL.64 [R1+0x380], R22 ;  /* 0x0003801601007387 */ /* 0x0003e80000100a00 */
[----:B------:R-:W4:Y:S01]  /*1b890*/  LDL.LU.64 R24, [R1+0x1400] ;  /* 0x0014000001187983 */ /* 0x000f220000300a00 */
[----:B------:R-:W-:-:S03]  /*1b8a0*/  IMAD.WIDE R20, R2, 0x4, R20 ;  /* 0x0000000402147825 */ /* 0x000fc600078e0214 */
[----:B------:R1:W-:Y:S01]  /*1b8b0*/  LDGSTS.E [R252+-0x72a00], [R22.64], !P2 ;  /* 0x8d60000016fc7fae */ /* 0x0003e2000d121848 */
[----:B------:R-:W-:-:S03]  /*1b8c0*/  ISETP.GE.U32.AND P2, PT, R14, 0x7ffffe8a, PT ;  /* 0x7ffffe8a0e00780c */ /* 0x000fc60003f46070 */
[----:B------:R1:W-:Y:S04]  /*1b8d0*/  LDGSTS.E [R0+-0x71000], [R16.64], !P3 ;  /* 0x8f00000010007fae */ /* 0x0003e8000d921848 */
[----:B-1----:R-:W4:Y:S01]  /*1b8e0*/  LDL.LU.64 R22, [R1+0x13f8] ;  /* 0x0013f80001167983 */ /* 0x002f220000300a00 */
[----:B------:R-:W-:-:S03]  /*1b8f0*/  MOV R252, c[0x0][0x180] ;  /* 0x0000600000fc7a02 */ /* 0x000fc60000000f00 */
[----:B------:R1:W-:Y:S01]  /*1b900*/  STL.64 [R1+0x4a0], R16 ;  /* 0x0004a01001007387 */ /* 0x0003e20000100a00 */
[----:B------:R-:W-:Y:S02]  /*1b910*/  IADD3 R14, R252, -0x13b, RZ ;  /* 0xfffffec5fc0e7810 */ /* 0x000fe40007ffe0ff */
[C---:B------:R-:W-:Y:S02]  /*1b920*/  IADD3 R252, R15.reuse, 0x100000, RZ ;  /* 0x001000000ffc7810 */ /* 0x040fe40007ffe0ff */
[----:B-1----:R-:W-:Y:S01]  /*1b930*/  IADD3 R17, R15, 0x100000, RZ ;  /* 0x001000000f117810 */ /* 0x002fe20007ffe0ff */
[----:B------:R-:W4:Y:S04]  /*1b940*/  LDL.LU R16, [R1+0x13f0] ;  /* 0x0013f00001107983 */ /* 0x000f280000300800 */
[----:B------:R1:W-:Y:S04]  /*1b950*/  STL.64 [R1+0x4b0], R20 ;  /* 0x0004b01401007387 */ /* 0x0003e80000100a00 */
[----:B------:R1:W-:Y:S01]  /*1b960*/  LDGSTS.E [R17+-0x70e00], [R20.64], !P3 ;  /* 0x8f20000014117fae */ /* 0x0003e2000d921848 */
[----:B---3--:R-:W-:-:S05]  /*1b970*/  IMAD.WIDE R12, R2, 0x4, R12 ;  /* 0x00000004020c7825 */ /* 0x008fca00078e020c */
[----:B------:R3:W-:Y:S04]  /*1b980*/  STL.64 [R1+0x4d8], R12 ;  /* 0x0004d80c01007387 */ /* 0x0007e80000100a00 */
[----:B-1----:R-:W4:Y:S01]  /*1b990*/  LDL.LU.64 R20, [R1+0x13e8] ;  /* 0x0013e80001147983 */ /* 0x002f220000300a00 */
[----:B------:R-:W-:-:S03]  /*1b9a0*/  IMAD.WIDE R4, R2, 0x4, R4 ;  /* 0x0000000402047825 */ /* 0x000fc600078e0204 */
[----:B------:R-:W4:Y:S04]  /*1b9b0*/  LDL.LU R17, [R1+0x13e0] ;  /* 0x0013e00001117983 */ /* 0x000f280000300800 */
[----:B------:R1:W-:Y:S01]  /*1b9c0*/  STL.64 [R1+0x4f8], R4 ;  /* 0x0004f80401007387 */ /* 0x0003e20000100a00 */
[----:B--2---:R-:W-:Y:S01]  /*1b9d0*/  IMAD.WIDE R18, R2, 0x4, R18 ;  /* 0x0000000402127825 */ /* 0x004fe200078e0212 */
[----:B------:R-:W-:-:S05]  /*1b9e0*/  IADD3 R2, R15, 0x100000, RZ ;  /* 0x001000000f027810 */ /* 0x000fca0007ffe0ff */
[----:B------:R3:W-:Y:S04]  /*1b9f0*/  LDGSTS.E [R2+-0x70c00], [R12.64], !P3 ;  /* 0x8f4000000c027fae */ /* 0x0007e8000d921848 */
[----:B------:R1:W-:Y:S04]  /*1ba00*/  LDGSTS.E [R252+-0x70a00], [R4.64], !P3 ;  /* 0x8f60000004fc7fae */ /* 0x0003e8000d921848 */
[----:B---3--:R-:W2:Y:S04]  /*1ba10*/  LDL.LU.64 R12, [R1+0x13d8] ;  /* 0x0013d800010c7983 */ /* 0x008ea80000300a00 */
[----:B-1----:R-:W3:Y:S01]  /*1ba20*/  LDL.LU.64 R4, [R1+0x13d0] ;  /* 0x0013d00001047983 */ /* 0x002ee20000300a00 */
[----:B------:R-:W-:-:S02]  /*1ba30*/  IMAD.MOV.U32 R2, RZ, RZ, c[0x0][0x188] ;  /* 0x00006200ff027624 */ /* 0x000fc400078e00ff */
[----:B------:R-:W-:Y:S01]  /*1ba40*/  IMAD.MOV.U32 R252, RZ, RZ, c[0x0][0x180] ;  /* 0x00006000fffc7624 */ /* 0x000fe200078e00ff */
[----:B------:R1:W-:Y:S01]  /*1ba50*/  LDGSTS.E [R0+-0x6f000], [R18.64], !P6 ;  /* 0x9100000012007fae */ /* 0x0003e2000f121848 */
[----:B------:R-:W-:-:S03]  /*1ba60*/  IMAD.SHL.U32 R2, R2, 0x40, RZ ;  /* 0x0000004002027824 */ /* 0x000fc600078e00ff */
[----:B------:R1:W-:Y:S01]  /*1ba70*/  STL.64 [R1+0x528], R18 ;  /* 0x0005281201007387 */ /* 0x0003e20000100a00 */
[----:B------:R-:W-:Y:S02]  /*1ba80*/  ISETP.GE.U32.AND P3, PT, R14, 0x7ffffe86, PT ;  /* 0x7ffffe860e00780c */ /* 0x000fe40003f66070 */
[C---:B------:R-:W-:Y:S02]  /*1ba90*/  IADD3 R14, R15.reuse, 0x100000, RZ ;  /* 0x001000000f0e7810 */ /* 0x040fe40007ffe0ff */
[----:B-1----:R-:W-:Y:S02]  /*1baa0*/  IADD3 R18, R252, -0x13f, RZ ;  /* 0xfffffec1fc127810 */ /* 0x002fe40007ffe0ff */
[C---:B------:R-:W-:Y:S02]  /*1bab0*/  IADD3 R252, R15.reuse, 0x100000, RZ ;  /* 0x001000000ffc7810 */ /* 0x040fe40007ffe0ff */
[----:B------:R-:W-:Y:S01]  /*1bac0*/  IADD3 R19, R15, 0x100000, RZ ;  /* 0x001000000f137810 */ /* 0x000fe20007ffe0ff */
[----:B------:R-:W-:-:S04]  /*1bad0*/  IMAD.WIDE R10, R2, 0x4, R10 ;  /* 0x00000004020a7825 */ /* 0x000fc800078e020a */
[C---:B------:R-:W-:Y:S01]  /*1bae0*/  IMAD.WIDE R8, R2.reuse, 0x4, R8 ;  /* 0x0000000402087825 */ /* 0x040fe200078e0208 */
[----:B------:R1:W-:Y:S03]  /*1baf0*/  STL.64 [R1+0x548], R10 ;  /* 0x0005480a01007387 */ /* 0x0003e60000100a00 */
[C---:B------:R-:W-:Y:S01]  /*1bb00*/  IMAD.WIDE R6, R2.reuse, 0x4, R6 ;  /* 0x0000000402067825 */ /* 0x040fe200078e0206 */
[----:B------:R1:W-:Y:S04]  /*1bb10*/  STL.64 [R1+0x570], R8 ;  /* 0x0005700801007387 */ /* 0x0003e80000100a00 */
[----:B------:R1:W-:Y:S04]  /*1bb20*/  LDGSTS.E [R252+-0x6ee00], [R10.64], !P6 ;  /* 0x912000000afc7fae */ /* 0x0003e8000f121848 */
[----:B------:R1:W-:Y:S04]  /*1bb30*/  LDGSTS.E [R14+-0x6ec00], [R8.64], !P6 ;  /* 0x91400000080e7fae */ /* 0x0003e8000f121848 */
[----:B------:R2:W-:Y:S04]  /*1bb40*/  LDGSTS.E [R19+-0x6ea00], [R6.64], !P6 ;  /* 0x9160000006137fae */ /* 0x0005e8000f121848 */
[----:B-1----:R-:W4:Y:S04]  /*1bb50*/  LDL.LU.64 R10, [R1+0x13c8] ;  /* 0x0013c800010a7983 */ /* 0x002f280000300a00 */
[----:B------:R2:W-:Y:S04]  /*1bb60*/  STL.64 [R1+0x580], R6 ;  /* 0x0005800601007387 */ /* 0x0005e80000100a00 */
[----:B------:R-:W4:Y:S01]  /*1bb70*/  LDL.LU.64 R8, [R1+0x13c0] ;  /* 0x0013c00001087983 */ /* 0x000f220000300a00 */
[----:B---3--:R-:W-:-:S05]  /*1bb80*/  IMAD.WIDE R4, R2, 0x4, R4 ;  /* 0x0000000402047825 */ /* 0x008fca00078e0204 */
[----:B------:R1:W-:Y:S04]  /*1bb90*/  STL.64 [R1+0x5b0], R4 ;  /* 0x0005b00401007387 */ /* 0x0003e80000100a00 */
[----:B--2---:R-:W2:Y:S04]  /*1bba0*/  LDL.LU.64 R6, [R1+0x13b8] ;  /* 0x0013b80001067983 */ /* 0x004ea80000300a00 */
[----:B------:R-:W3:Y:S04]  /*1bbb0*/  S2R R14, SR_TID.X ;  /* 0x00000000000e7919 */ /* 0x000ee80000002100 */
[----:B------:R1:W-:Y:S01]  /*1bbc0*/  LDGSTS.E [R0+-0x6d000], [R4.64], !P0 ;  /* 0x9300000004007fae */ /* 0x0003e2000c121848 */
[----:B------:R-:W-:-:S02]  /*1bbd0*/  ISETP.GE.U32.AND P6, PT, R18, 0x7ffffe82, PT ;  /* 0x7ffffe821200780c */ /* 0x000fc40003fc6070 */
[----:B---3--:R-:W-:-:S05]  /*1bbe0*/  LOP3.LUT R14, R14, 0x7f, RZ, 0xc0, !PT ;  /* 0x0000007f0e0e7812 */ /* 0x008fca00078ec0ff */
[----:B-1----:R-:W-:Y:S01]  /*1bbf0*/  IMAD.SHL.U32 R0, R14, 0x4, RZ ;  /* 0x000000040e007824 */ /* 0x002fe200078e00ff */
[C---:B------:R-:W-:Y:S02]  /*1bc00*/  IADD3 R5, R15.reuse, 0x100000, RZ ;  /* 0x001000000f057810 */ /* 0x040fe40007ffe0ff */
[----:B------:R-:W-:Y:S01]  /*1bc10*/  IADD3 R4, R15, 0x100000, RZ ;  /* 0x001000000f047810 */ /* 0x000fe20007ffe0ff */
[----:B----4-:R-:W-:-:S04]  /*1bc20*/  IMAD.WIDE R10, R2, 0x4, R10 ;  /* 0x00000004020a7825 */ /* 0x010fc800078e020a */
[----:B------:R-:W-:Y:S01]  /*1bc30*/  IMAD.WIDE R18, R2, 0x4, R8 ;  /* 0x0000000402127825 */ /* 0x000fe200078e0208 */
[----:B------:R-:W-:-:S04]  /*1bc40*/  LOP3.LUT R9, R0, 0x40, RZ, 0x3c, !PT ;  /* 0x0000004000097812 */ /* 0x000fc800078e3cff */
[----:B------:R-:W-:Y:S01]  /*1bc50*/  IADD3 R9, R9, 0x100000, RZ ;  /* 0x0010000009097810 */ /* 0x000fe20007ffe0ff */
[----:B--2---:R-:W-:-:S05]  /*1bc60*/  IMAD.WIDE R14, R2, 0x4, R6 ;  /* 0x00000004020e7825 */ /* 0x004fca00078e0206 */
[----:B------:R1:W-:Y:S04]  /*1bc70*/  STL.64 [R1+0x5c0], R14 ;  /* 0x0005c00e01007387 */ /* 0x0003e80000100a00 */
[----:B------:R2:W-:Y:S04]  /*1bc80*/  STL.64 [R1+0x600], R18 ;  /* 0x0006001201007387 */ /* 0x0005e80000100a00 */
[----:B------:R1:W-:Y:S04]  /*1bc90*/  LDGSTS.E [R9+-0x6ce00], [R14.64], !P0 ;  /* 0x932000000e097fae */ /* 0x0003e8000c121848 */
[----:B------:R2:W-:Y:S01]  /*1bca0*/  LDGSTS.E [R5+-0x6cc00], [R18.64], !P0 ;  /* 0x9340000012057fae */ /* 0x0005e2000c121848 */
[----:B------:R-:W-:Y:S01]  /*1bcb0*/  LOP3.LUT R8, R0, 0x40, RZ, 0x3c, !PT ;  /* 0x0000004000087812 */ /* 0x000fe200078e3cff */
[----:B------:R-:W-:-:S02]  /*1bcc0*/  IMAD.WIDE R6, R2, 0x4, R12 ;  /* 0x0000000402067825 */ /* 0x000fc400078e020c */
[----:B------:R3:W-:Y:S04]  /*1bcd0*/  LDGSTS.E [R4+-0x6ca00], [R10.64], !P0 ;  /* 0x936000000a047fae */ /* 0x0007e8000c121848 */
[----:B-1----:R-:W4:Y:S04]  /*1bce0*/  LDL.LU.64 R14, [R1+0x13b0] ;  /* 0x0013b000010e7983 */ /* 0x002f280000300a00 */
[----:B------:R1:W-:Y:S04]  /*1bcf0*/  STL.64 [R1+0x908], R10 ;  /* 0x0009080a01007387 */ /* 0x0003e80000100a00 */
[----:B--2---:R-:W2:Y:S01]  /*1bd00*/  LDL.LU.64 R18, [R1+0x13a8] ;  /* 0x0013a80001127983 */ /* 0x004ea20000300a00 */
[----:B------:R-:W-:Y:S01]  /*1bd10*/  IADD3 R0, R8, 0x100000, RZ ;  /* 0x0010000008007810 */ /* 0x000fe20007ffe0ff */
[----:B------:R-:W-:-:S02]  /*1bd20*/  IMAD.WIDE R16, R2, 0x4, R16 ;  /* 0x0000000402107825 */ /* 0x000fc400078e0210 */
[----:B------:R1:W-:Y:S01]  /*1bd30*/  STL.64 [R1+0x928], R6 ;  /* 0x0009280601007387 */ /* 0x0003e20000100a00 */
[----:B------:R-:W-:-:S03]  /*1bd40*/  IADD3 R5, R8, 0x100000, RZ ;  /* 0x0010000008057810 */ /* 0x000fc60007ffe0ff */
[----:B------:R1:W-:Y:S01]  /*1bd50*/  LDGSTS.E [R0+-0x6b000], [R6.64], !P5 ;  /* 0x9500000006007fae */ /* 0x0003e2000e921848 */
[----:B---3--:R-:W-:Y:S01]  /*1bd60*/  IADD3 R4, R8, 0x100000, RZ ;  /* 0x0010000008047810 */ /* 0x008fe20007ffe0ff */
[----:B-1----:R-:W-:Y:S01]  /*1bd70*/  IMAD.WIDE R10, R2, 0x4, R20 ;  /* 0x00000004020a7825 */ /* 0x002fe200078e0214 */
[----:B------:R-:W-:-:S03]  /*1bd80*/  IADD3 R6, R8, 0x100000, RZ ;  /* 0x0010000008067810 */ /* 0x000fc60007ffe0ff */
[----:B----4-:R-:W-:-:S05]  /*1bd90*/  IMAD.WIDE R14, R2, 0x4, R14 ;  /* 0x00000004020e7825 */ /* 0x010fca00078e020e */
[----:B------:R1:W-:Y:S01]  /*1bda0*/  STL.64 [R1+0xd30], R14 ;  /* 0x000d300e01007387 */ /* 0x0003e20000100a00 */
[----:B--2---:R-:W-:-:S03]  /*1bdb0*/  IMAD.WIDE R12, R2, 0x4, R18 ;  /* 0x00000004020c7825 */ /* 0x004fc600078e0212 */
[----:B------:R1:W-:Y:S04]  /*1bdc0*/  LDGSTS.E [R6+-0x6ae00], [R14.64], !P5 ;  /* 0x952000000e067fae */ /* 0x0003e8000e921848 */
[----:B------:R2:W-:Y:S04]  /*1bdd0*/  STL.64 [R1+0xd38], R16 ;  /* 0x000d381001007387 */ /* 0x0005e80000100a00 */
[----:B------:R2:W-:Y:S04]  /*1bde0*/  LDGSTS.E [R5+-0x6ac00], [R16.64], !P5 ;  /* 0x9540000010057fae */ /* 0x0005e8000e921848 */
[----:B------:R3:W-:Y:S01]  /*1bdf0*/  STL.64 [R1+0xd40], R12 ;  /* 0x000d400c01007387 */ /* 0x0007e20000100a00 */
[----:B-1----:R-:W-:-:S03]  /*1be00*/  IMAD.WIDE R14, R2, 0x4, R24 ;  /* 0x00000004020e7825 */ /* 0x002fc600078e0218 */
[----:B------:R3:W-:Y:S01]  /*1be10*/  LDGSTS.E [R4+-0x6aa00], [R12.64], !P5 ;  /* 0x956000000c047fae */ /* 0x0007e2000e921848 */
[----:B--2---:R-:W-:-:S03]  /*1be20*/  IMAD.WIDE R16, R2, 0x4, R22 ;  /* 0x0000000402107825 */ /* 0x004fc600078e0216 */
[----:B------:R1:W-:Y:S04]  /*1be30*/  STL.64 [R1+0xda8], R10 ;  /* 0x000da80a01007387 */ /* 0x0003e80000100a00 */
[----:B------:R1:W-:Y:S01]  /*1be40*/  LDGSTS.E [R0+-0x69000], [R10.64], !P1 ;  /* 0x970000000a007fae */ /* 0x0003e2000c921848 */
[----:B---3--:R-:W-:-:S03]  /*1be50*/  IMAD.WIDE R12, R2, 0x4, R26 ;  /* 0x00000004020c7825 */ /* 0x008fc600078e021a */
[----:B------:R2:W-:Y:S04]  /*1be60*/  STL.64 [R1+0xdb0], R16 ;  /* 0x000db01001007387 */ /* 0x0005e80000100a00 */
[----:B------:R2:W-:Y:S01]  /*1be70*/  LDGSTS.E [R6+-0x68e00], [R16.64], !P1 ;  /* 0x9720000010067fae */ /* 0x0005e2000c921848 */
[----:B-1----:R-:W-:-:S03]  /*1be80*/  IMAD.WIDE R10, R2, 0x4, R28 ;  /* 0x00000004020a7825 */ /* 0x002fc600078e021c */
[----:B------:R1:W-:Y:S04]  /*1be90*/  STL.64 [R1+0xdb8], R14 ;  /* 0x000db80e01007387 */ /* 0x0003e80000100a00 */
[----:B------:R1:W-:Y:S01]  /*1bea0*/  LDGSTS.E [R5+-0x68c00], [R14.64], !P1 ;  /* 0x974000000e057fae */ /* 0x0003e2000c921848 */
[----:B--2---:R-:W-:-:S03]  /*1beb0*/  IMAD.WIDE R16, R2, 0x4, R30 ;  /* 0x0000000402107825 */ /* 0x004fc600078e021e */
        /* <DEDUP_REMOVED lines=13> */
[----:B------:R2:W-:Y:S04]  /*1bf90*/  LDGSTS.E [R4+-0x66a00], [R12.64], !P4 ;  /* 0x996000000c047fae */ /* 0x0005e8000e121848 */
[----:B------:R3:W-:Y:S01]  /*1bfa0*/  STL.64 [R1+0xea8], R10 ;  /* 0x000ea80a01007387 */ /* 0x0007e20000100a00 */
[----:B-1----:R-:W-:-:S03]  /*1bfb0*/  IMAD.WIDE R14, R2, 0x4, R40 ;  /* 0x00000004020e7825 */ /* 0x002fc600078e0228 */
[----:B------:R3:W-:Y:S01]  /*1bfc0*/  LDGSTS.E [R0+-0x65000], [R10.64], !P2 ;  /* 0x9b0000000a007fae */ /* 0x0007e2000d121848 */
[----:B--2---:R-:W-:-:S03]  /*1bfd0*/  IMAD.WIDE R12, R2, 0x4, R44 ;  /* 0x00000004020c7825 */ /* 0x004fc600078e022c */
[----:B------:R-:W-:Y:S01]  /*1bfe0*/  STL.64 [R1+0xeb0], R16 ;  /* 0x000eb01001007387 */ /* 0x000fe20000100a00 */
[----:B---3--:R-:W-:-:S03]  /*1bff0*/  IMAD.WIDE R10, R2, 0x4, R42 ;  /* 0x00000004020a7825 */ /* 0x008fc600078e022a */
[----:B------:R-:W-:Y:S04]  /*1c000*/  STL.64 [R1+0xeb8], R14 ;  /* 0x000eb80e01007387 */ /* 0x000fe80000100a00 */
[----:B------:R1:W-:Y:S04]  /*1c010*/  LDGSTS.E [R6+-0x64e00], [R16.64], !P2 ;  /* 0x9b20000010067fae */ /* 0x0003e8000d121848 */
[----:B------:R2:W-:Y:S04]  /*1c020*/  STL.64 [R1+0xec0], R10 ;  /* 0x000ec00a01007387 */ /* 0x0005e80000100a00 */
[----:B------:R3:W-:Y:S04]  /*1c030*/  LDGSTS.E [R5+-0x64c00], [R14.64], !P2 ;  /* 0x9b4000000e057fae */ /* 0x0007e8000d121848 */
[----:B------:R2:W-:Y:S04]  /*1c040*/  LDGSTS.E [R4+-0x64a00], [R10.64], !P2 ;  /* 0x9b6000000a047fae */ /* 0x0005e8000d121848 */
[----:B------:R4:W-:Y:S01]  /*1c050*/  STL.64 [R1+0xf28], R12 ;  /* 0x000f280c01007387 */ /* 0x0009e20000100a00 */
[----:B------:R-:W-:-:S03]  /*1c060*/  IMAD.WIDE R22, R2, 0x4, R48 ;  /* 0x0000000402167825 */ /* 0x000fc600078e0230 */
[----:B------:R4:W-:Y:S04]  /*1c070*/  LDGSTS.E [R0+-0x63000], [R12.64], !P3 ;  /* 0x9d0000000c007fae */ /* 0x0009e8000d921848 */
[----:B--2---:R-:W2:Y:S01]  /*1c080*/  LDL.LU.64 R10, [R1+0x170] ;  /* 0x00017000010a7983 */ /* 0x004ea20000300a00 */
[----:B---3--:R-:W-:-:S04]  /*1c090*/  IMAD.WIDE R14, R2, 0x4, R46 ;  /* 0x00000004020e7825 */ /* 0x008fc800078e022e */
[C---:B-1----:R-:W-:Y:S01]  /*1c0a0*/  IMAD.WIDE R16, R2.reuse, 0x4, R50 ;  /* 0x0000000402107825 */ /* 0x042fe200078e0232 */
[----:B------:R1:W-:Y:S03]  /*1c0b0*/  STL.64 [R1+0xf30], R14 ;  /* 0x000f300e01007387 */ /* 0x0003e60000100a00 */
[C---:B----4-:R-:W-:Y:S01]  /*1c0c0*/  IMAD.WIDE R12, R2.reuse, 0x4, R52 ;  /* 0x00000004020c7825 */ /* 0x050fe200078e0234 */
[----:B------:R-:W-:Y:S04]  /*1c0d0*/  STL.64 [R1+0xf38], R22 ;  /* 0x000f381601007387 */ /* 0x000fe80000100a00 */
[----:B------:R3:W-:Y:S01]  /*1c0e0*/  STL.64 [R1+0xf40], R16 ;  /* 0x000f401001007387 */ /* 0x0007e20000100a00 */
[----:B------:R-:W-:-:S03]  /*1c0f0*/  IMAD.WIDE R30, R2, 0x4, R54 ;  /* 0x00000004021e7825 */ /* 0x000fc600078e0236 */
[----:B------:R1:W-:Y:S04]  /*1c100*/  LDGSTS.E [R6+-0x62e00], [R14.64], !P3 ;  /* 0x9d2000000e067fae */ /* 0x0003e8000d921848 */
[----:B------:R-:W4:Y:S04]  /*1c110*/  LDL.LU.64 R20, [R1+0x168] ;  /* 0x0001680001147983 */ /* 0x000f280000300a00 */
[----:B------:R2:W-:Y:S04]  /*1c120*/  LDGSTS.E [R5+-0x62c00], [R22.64], !P3 ;  /* 0x9d40000016057fae */ /* 0x0005e8000d921848 */
[----:B-1----:R-:W4:Y:S04]  /*1c130*/  LDL.LU.64 R14, [R1+0x160] ;  /* 0x00016000010e7983 */ /* 0x002f280000300a00 */
[----:B------:R1:W-:Y:S04]  /*1c140*/  STL.64 [R1+0xfa8], R12 ;  /* 0x000fa80c01007387 */ /* 0x0003e80000100a00 */
[----:B------:R3:W-:Y:S01]  /*1c150*/  LDGSTS.E [R4+-0x62a00], [R16.64], !P3 ;  /* 0x9d60000010047fae */ /* 0x0007e2000d921848 */
[----:B------:R-:W-:-:S03]  /*1c160*/  IMAD.WIDE R28, R2, 0x4, R58 ;  /* 0x00000004021c7825 */ /* 0x000fc600078e023a */
[----:B------:R-:W4:Y:S04]  /*1c170*/  LDL.LU.64 R18, [R1+0x158] ;  /* 0x0001580001127983 */ /* 0x000f280000300a00 */
[----:B------:R1:W-:Y:S04]  /*1c180*/  LDGSTS.E [R0+-0x61000], [R12.64], !P6 ;  /* 0x9f0000000c007fae */ /* 0x0003e8000f121848 */
[----:B---3--:R-:W3:Y:S04]  /*1c190*/  LDL.LU.64 R16, [R1+0x150] ;  /* 0x0001500001107983 */ /* 0x008ee80000300a00 */
[----:B------:R-:W-:Y:S01]  /*1c1a0*/  STL.64 [R1+0xfb0], R30 ;  /* 0x000fb01e01007387 */ /* 0x000fe20000100a00 */
[----:B-1----:R-:W-:-:S03]  /*1c1b0*/  IMAD.WIDE R12, R2, 0x4, R56 ;  /* 0x00000004020c7825 */ /* 0x002fc600078e0238 */
[----:B------:R4:W-:Y:S04]  /*1c1c0*/  LDGSTS.E [R6+-0x60e00], [R30.64], !P6 ;  /* 0x9f2000001e067fae */ /* 0x0009e8000f121848 */
[----:B------:R1:W-:Y:S04]  /*1c1d0*/  STL.64 [R1+0xfb8], R12 ;  /* 0x000fb80c01007387 */ /* 0x0003e80000100a00 */
[----:B------:R-:W3:Y:S04]  /*1c1e0*/  LDL.LU.64 R24, [R1+0x148] ;  /* 0x0001480001187983 */ /* 0x000ee80000300a00 */
[----:B------:R1:W-:Y:S04]  /*1c1f0*/  STL.64 [R1+0xfc0], R28 ;  /* 0x000fc01c01007387 */ /* 0x0003e80000100a00 */
[----:B------:R1:W-:Y:S01]  /*1c200*/  LDGSTS.E [R5+-0x60c00], [R12.64], !P6 ;  /* 0x9f4000000c057fae */ /* 0x0003e2000f121848 */
[----:B------:R-:W-:-:S03]  /*1c210*/  MOV R252, c[0x0][0x180] ;  /* 0x0000600000fc7a02 */ /* 0x000fc60000000f00 */
[----:B------:R1:W-:Y:S01]  /*1c220*/  LDGSTS.E [R4+-0x60a00], [R28.64], !P6 ;  /* 0x9f6000001c047fae */ /* 0x0003e2000f121848 */
[----:B--2---:R-:W-:-:S03]  /*1c230*/  IMAD.WIDE R26, R2, 0x4, R10 ;  /* 0x00000004021a7825 */ /* 0x004fc600078e020a */
[----:B------:R-:W2:Y:S04]  /*1c240*/  LDL.LU.64 R10, [R1+0x140] ;  /* 0x00014000010a7983 */ /* 0x000ea80000300a00 */
[----:B------:R-:W2:Y:S04]  /*1c250*/  LDL.LU.64 R22, [R1+0x138] ;  /* 0x0001380001167983 */ /* 0x000ea80000300a00 */
[----:B------:R3:W-:Y:S04]  /*1c260*/  STL.64 [R1+0x1a8], R26 ;  /* 0x0001a81a01007387 */ /* 0x0007e80000100a00 */
[----:B-1----:R-:W2:Y:S01]  /*1c270*/  LDL.LU.64 R12, [R1+0x130] ;  /* 0x00013000010c7983 */ /* 0x002ea20000300a00 */
[----:B------:R-:W-:-:S04]  /*1c280*/  IADD3 R9, R252, -0x104, RZ ;  /* 0xfffffefcfc097810 */ /* 0x000fc80007ffe0ff */
[----:B------:R-:W-:Y:S02]  /*1c290*/  ISETP.GE.U32.AND P0, PT, R9, 0x7ffffebd, PT ;  /* 0x7ffffebd0900780c */ /* 0x000fe40003f06070 */
[----:B------:R-:W1:Y:S01]  /*1c2a0*/  S2R R9, SR_TID.X ;  /* 0x0000000000097919 */ /* 0x000e620000002100 */
[----:B----4-:R-:W-:Y:S01]  /*1c2b0*/  IMAD.WIDE R30, R2, 0x4, R20 ;  /* 0x00000004021e7825 */ /* 0x010fe200078e0214 */
[----:B------:R-:W-:-:S03]  /*1c2c0*/  IADD3 R7, R252, -0x108, RZ ;  /* 0xfffffef8fc077810 */ /* 0x000fc60007ffe0ff */
[----:B------:R-:W-:Y:S01]  /*1c2d0*/  IMAD.WIDE R14, R2, 0x4, R14 ;  /* 0x00000004020e7825 */ /* 0x000fe200078e020e */
[----:B-1----:R-:W-:-:S05]  /*1c2e0*/  LOP3.LUT R9, R9, 0x7f, RZ, 0xc0, !PT ;  /* 0x0000007f09097812 */ /* 0x002fca00078ec0ff */
[----:B------:R-:W-:-:S05]  /*1c2f0*/  IMAD.SHL.U32 R9, R9, 0x4, RZ ;  /* 0x0000000409097824 */ /* 0x000fca00078e00ff */
[----:B------:R-:W-:Y:S01]  /*1c300*/  LOP3.LUT R8, R9, 0x60, RZ, 0x3c, !PT ;  /* 0x0000006009087812 */ /* 0x000fe200078e3cff */
[----:B------:R-:W-:Y:S01]  /*1c310*/  IMAD.WIDE R28, R2, 0x4, R18 ;  /* 0x00000004021c7825 */ /* 0x000fe200078e0212 */
[----:B------:R1:W-:Y:S02]  /*1c320*/  STL.64 [R1+0x1a0], R30 ;  /* 0x0001a01e01007387 */ /* 0x0003e40000100a00 */
[C---:B------:R-:W-:Y:S02]  /*1c330*/  IADD3 R0, R8.reuse, 0x100000, RZ ;  /* 0x0010000008007810 */ /* 0x040fe40007ffe0ff */
[C---:B------:R-:W-:Y:S01]  /*1c340*/  IADD3 R6, R8.reuse, 0x100000, RZ ;  /* 0x0010000008067810 */ /* 0x040fe20007ffe0ff */
[----:B------:R4:W-:Y:S01]  /*1c350*/  STL.64 [R1+0x188], R14 ;  /* 0x0001880e01007387 */ /* 0x0009e20000100a00 */
[C---:B------:R-:W-:Y:S02]  /*1c360*/  IADD3 R5, R8.reuse, 0x100000, RZ ;  /* 0x0010000008057810 */ /* 0x040fe40007ffe0ff */
[----:B------:R-:W-:Y:S01]  /*1c370*/  IADD3 R4, R8, 0x100000, RZ ;  /* 0x0010000008047810 */ /* 0x000fe20007ffe0ff */
[----:B------:R-:W2:Y:S01]  /*1c380*/  LDL.LU.64 R20, [R1+0x128] ;  /* 0x0001280001147983 */ /* 0x000ea20000300a00 */
[----:B------:R-:W-:-:S03]  /*1c390*/  ISETP.GE.U32.AND P5, PT, R7, 0x7ffffeb9, PT ;  /* 0x7ffffeb90700780c */ /* 0x000fc60003fa6070 */
[----:B------:R3:W-:Y:S04]  /*1c3a0*/  LDGSTS.E [R0+-0x7e800], [R26.64], !P0 ;  /* 0x818000001a007fae */ /* 0x0007e8000c121848 */
[----:B------:R1:W-:Y:S04]  /*1c3b0*/  STL.64 [R1+0x180], R28 ;  /* 0x0001801c01007387 */ /* 0x0003e80000100a00 */
[----:B------:R-:W2:Y:S01]  /*1c3c0*/  LDL.LU.64 R18, [R1+0x120] ;  /* 0x0001200001127983 */ /* 0x000ea20000300a00 */
[----:B---3--:R-:W-:-:S03]  /*1c3d0*/  IMAD.WIDE R26, R2, 0x4, R16 ;  /* 0x00000004021a7825 */ /* 0x008fc600078e0210 */
[----:B------:R1:W-:Y:S04]  /*1c3e0*/  LDGSTS.E [R6+-0x7e600], [R30.64], !P0 ;  /* 0x81a000001e067fae */ /* 0x0003e8000c121848 */
[----:B------:R-:W3:Y:S04]  /*1c3f0*/  LDL.LU.64 R16, [R1+0x118] ;  /* 0x0001180001107983 */ /* 0x000ee80000300a00 */
[----:B------:R4:W-:Y:S01]  /*1c400*/  LDGSTS.E [R5+-0x7e400], [R14.64], !P0 ;  /* 0x81c000000e057fae */ /* 0x0009e2000c121848 */
[----:B-1----:R-:W-:-:S03]  /*1c410*/  IMAD.WIDE R30, R2, 0x4, R24 ;  /* 0x00000004021e7825 */ /* 0x002fc600078e0218 */
[----:B------:R1:W-:Y:S04]  /*1c420*/  LDGSTS.E [R4+-0x7e200], [R28.64], !P0 ;  /* 0x81e000001c047fae */ /* 0x0003e8000c121848 */
[----:B------:R1:W-:Y:S04]  /*1c430*/  STL.64 [R1+0xd0], R26 ;  /* 0x0000d01a01007387 */ /* 0x0003e80000100a00 */
[----:B----4-:R-:W4:Y:S04]  /*1c440*/  LDL.LU.64 R14, [R1+0x110] ;  /* 0x00011000010e7983 */ /* 0x010f280000300a00 */
[----:B------:R-:W-:Y:S04]  /*1c450*/  STL.64 [R1+0xc8], R30 ;  /* 0x0000c81e01007387 */ /* 0x000fe80000100a00 */
[----:B------:R1:W-:Y:S04]  /*1c460*/  LDGSTS.E [R0+-0x7c800], [R26.64], !P5 ;  /* 0x838000001a007fae */ /* 0x0003e8000e921848 */
[----:B------:R1:W-:Y:S01]  /*1c470*/  LDGSTS.E [R6+-0x7c600], [R30.64], !P5 ;  /* 0x83a000001e067fae */ /* 0x0003e2000e921848 */
[----:B--2---:R-:W-:-:S04]  /*1c480*/  IMAD.WIDE R10, R2, 0x4, R10 ;  /* 0x00000004020a7825 */ /* 0x004fc800078e020a */
[C---:B-1----:R-:W-:Y:S01]  /*1c490*/  IMAD.WIDE R28, R2.reuse, 0x4, R22 ;  /* 0x00000004021c7825 */ /* 0x042fe200078e0216 */
[----:B------:R1:W-:Y:S04]  /*1c4a0*/  STL.64 [R1+0xc0], R10 ;  /* 0x0000c00a01007387 */ /* 0x0003e80000100a00 */
[----:B------:R-:W2:Y:S04]  /*1c4b0*/  LDL.LU.64 R24, [R1+0x108] ;  /* 0x0001080001187983 */ /* 0x000ea80000300a00 */
[----:B------:R1:W-:Y:S04]  /*1c4c0*/  STL.64 [R1+0x58], R28 ;  /* 0x0000581c01007387 */ /* 0x0003e80000100a00 */
[----:B------:R-:W2:Y:S01]  /*1c4d0*/  LDL.LU.64 R22, [R1+0x100] ;  /* 0x0001000001167983 */ /* 0x000ea20000300a00 */
[----:B------:R-:W-:-:S03]  /*1c4e0*/  IMAD.WIDE R26, R2, 0x4, R12 ;  /* 0x00000004021a7825 */ /* 0x000fc600078e020c */
[----:B------:R-:W2:Y:S04]  /*1c4f0*/  LDL.LU.64 R12, [R1+0xf8] ;  /* 0x0000f800010c7983 */ /* 0x000ea80000300a00 */
[----:B------:R3:W-:Y:S04]  /*1c500*/  STL.64 [R1+0x50], R26 ;  /* 0x0000501a01007387 */ /* 0x0007e80000100a00 */
[----:B------:R1:W-:Y:S01]  /*1c510*/  LDGSTS.E [R5+-0x7c400], [R10.64], !P5 ;  /* 0x83c000000a057fae */ /* 0x0003e2000e921848 */
[----:B------:R-:W-:-:S03]  /*1c520*/  IADD3 R7, R252, -0x10c, RZ ;  /* 0xfffffef4fc077810 */ /* 0x000fc60007ffe0ff */
[----:B------:R1:W-:Y:S04]  /*1c530*/  LDGSTS.E [R4+-0x7c200], [R28.64], !P5 ;  /* 0x83e000001c047fae */ /* 0x0003e8000e921848 */
[----:B-1----:R-:W2:Y:S01]  /*1c540*/  LDL.LU.64 R10, [R1+0xf0] ;  /* 0x0000f000010a7983 */ /* 0x002ea20000300a00 */
[----:B------:R-:W-:Y:S02]  /*1c550*/  ISETP.GE.U32.AND P1, PT, R7, 0x7ffffeb5, PT ;  /* 0x7ffffeb50700780c */ /* 0x000fe40003f26070 */
[----:B------:R-:W-:-:S04]  /*1c560*/  IADD3 R7, R252, -0x110, RZ ;  /* 0xfffffef0fc077810 */ /* 0x000fc80007ffe0ff */
[----:B------:R-:W-:-:S07]  /*1c570*/  ISETP.GE.U32.AND P4, PT, R7, 0x7ffffeb1, PT ;  /* 0x7ffffeb10700780c */ /* 0x000fce0003f86070 */
[----:B------:R3:W-:Y:S01]  /*1c580*/  LDGSTS.E [R0+-0x7a800], [R26.64], !P1 ;  /* 0x858000001a007fae */ /* 0x0007e2000c921848 */
[----:B------:R-:W-:-:S05]  /*1c590*/  IMAD.WIDE R30, R2, 0x4, R20 ;  /* 0x00000004021e7825 */ /* 0x000fca00078e0214 */
[----:B------:R-:W-:Y:S04]  /*1c5a0*/  STL.64 [R1+0x48], R30 ;  /* 0x0000481e01007387 */ /* 0x000fe80000100a00 */
[----:B------:R1:W-:Y:S01]  /*1c5b0*/  LDGSTS.E [R6+-0x7a600], [R30.64], !P1 ;  /* 0x85a000001e067fae */ /* 0x0003e2000c921848 */
[----:B------:R-:W-:-:S05]  /*1c5c0*/  IMAD.WIDE R28, R2, 0x4, R18 ;  /* 0x00000004021c7825 */ /* 0x000fca00078e0212 */
[----:B------:R-:W-:Y:S01]  /*1c5d0*/  STL.64 [R1+0x40], R28 ;  /* 0x0000401c01007387 */ /* 0x000fe20000100a00 */
[----:B---3--:R-:W-:-:S03]  /*1c5e0*/  IMAD.WIDE R26, R2, 0x4, R16 ;  /* 0x00000004021a7825 */ /* 0x008fc600078e0210 */
[----:B------:R-:W1:Y:S04]  /*1c5f0*/  LDL.LU.64 R20, [R1+0xe8] ;  /* 0x0000e80001147983 */ /* 0x000e680000300a00 */
[----:B------:R-:W-:Y:S04]  /*1c600*/  STL.64 [R1+0x118], R26 ;  /* 0x0001181a01007387 */ /* 0x000fe80000100a00 */
[----:B------:R2:W-:Y:S04]  /*1c610*/  LDGSTS.E [R5+-0x7a400], [R28.64], !P1 ;  /* 0x85c000001c057fae */ /* 0x0005e8000c921848 */
[----:B------:R3:W-:Y:S01]  /*1c620*/  LDGSTS.E [R4+-0x7a200], [R26.64], !P1 ;  /* 0x85e000001a047fae */ /* 0x0007e2000c921848 */
[----:B----4-:R-:W-:-:S03]  /*1c630*/  IMAD.WIDE R16, R2, 0x4, R14 ;  /* 0x0000000402107825 */ /* 0x010fc600078e020e */
[----:B------:R-:W4:Y:S04]  /*1c640*/  LDL.LU.64 R14, [R1+0xe0] ;  /* 0x0000e000010e7983 */ /* 0x000f280000300a00 */
[----:B------:R-:W4:Y:S04]  /*1c650*/  LDL.LU.64 R18, [R1+0xd8] ;  /* 0x0000d80001127983 */ /* 0x000f280000300a00 */
[----:B------:R3:W-:Y:S04]  /*1c660*/  STL.64 [R1+0x110], R16 ;  /* 0x0001101001007387 */ /* 0x0007e80000100a00 */
[----:B------:R3:W-:Y:S04]  /*1c670*/  LDGSTS.E [R0+-0x78800], [R16.64], !P4 ;  /* 0x8780000010007fae */ /* 0x0007e8000e121848 */
[----:B---3--:R-:W4:Y:S01]  /*1c680*/  LDL.LU.64 R16, [R1+0xb8] ;  /* 0x0000b80001107983 */ /* 0x008f220000300a00 */
[----:B--2---:R-:W-:-:S04]  /*1c690*/  IMAD.WIDE R28, R2, 0x4, R24 ;  /* 0x00000004021c7825 */ /* 0x004fc800078e0218 */
[C---:B------:R-:W-:Y:S01]  /*1c6a0*/  IMAD.WIDE R26, R2.reuse, 0x4, R22 ;  /* 0x00000004021a7825 */ /* 0x040fe200078e0216 */
[----:B------:R-:W-:Y:S03]  /*1c6b0*/  STL.64 [R1+0x108], R28 ;  /* 0x0001081c01007387 */ /* 0x000fe60000100a00 */
[----:B------:R-:W-:Y:S01]  /*1c6c0*/  IMAD.WIDE R24, R2, 0x4, R12 ;  /* 0x0000000402187825 */ /* 0x000fe200078e020c */
[----:B------:R2:W-:Y:S04]  /*1c6d0*/  STL.64 [R1+0x100], R26 ;  /* 0x0001001a01007387 */ /* 0x0005e80000100a00 */
[----:B------:R-:W3:Y:S04]  /*1c6e0*/  LDL.LU.64 R12, [R1+0xb0] ;  /* 0x0000b000010c7983 */ /* 0x000ee80000300a00 */
[----:B------:R2:W-:Y:S01]  /*1c6f0*/  STL.64 [R1+0xf8], R24 ;  /* 0x0000f81801007387 */ /* 0x0005e20000100a00 */
[----:B------:R-:W-:-:S03]  /*1c700*/  IADD3 R7, R252, -0x114, RZ ;  /* 0xfffffeecfc077810 */ /* 0x000fc60007ffe0ff */
[----:B------:R1:W-:Y:S01]  /*1c710*/  LDGSTS.E [R6+-0x78600], [R28.64], !P4 ;  /* 0x87a000001c067fae */ /* 0x0003e2000e121848 */
[----:B------:R-:W-:Y:S01]  /*1c720*/  IMAD.WIDE R22, R2, 0x4, R10 ;  /* 0x0000000402167825 */ /* 0x000fe200078e020a */
[----:B------:R-:W-:Y:S02]  /*1c730*/  ISETP.GE.U32.AND P2, PT, R7, 0x7ffffead, PT ;  /* 0x7ffffead0700780c */ /* 0x000fe40003f46070 */
[----:B------:R-:W3:Y:S01]  /*1c740*/  LDL.LU.64 R10, [R1+0xa8] ;  /* 0x0000a800010a7983 */ /* 0x000ee20000300a00 */
[----:B------:R-:W-:-:S03]  /*1c750*/  IADD3 R7, R252, -0x118, RZ ;  /* 0xfffffee8fc077810 */ /* 0x000fc60007ffe0ff */
[----:B------:R2:W-:Y:S01]  /*1c760*/  STL.64 [R1+0xf0], R22 ;  /* 0x0000f01601007387 */ /* 0x0005e20000100a00 */
[----:B------:R-:W-:-:S03]  /*1c770*/  ISETP.GE.U32.AND P3, PT, R7, 0x7ffffea9, PT ;  /* 0x7ffffea90700780c */ /* 0x000fc60003f66070 */
[----:B------:R2:W-:Y:S04]  /*1c780*/  LDGSTS.E [R5+-0x78400], [R26.64], !P4 ;  /* 0x87c000001a057fae */ /* 0x0005e8000e121848 */
[----:B------:R2:W-:Y:S04]  /*1c790*/  LDGSTS.E [R4+-0x78200], [R24.64], !P4 ;  /* 0x87e0000018047fae */ /* 0x0005e8000e121848 */
[----:B------:R2:W-:Y:S04]  /*1c7a0*/  LDGSTS.E [R0+-0x76800], [R22.64], !P2 ;  /* 0x8980000016007fae */ /* 0x0005e8000d121848 */
[----:B--2---:R-:W2:Y:S04]  /*1c7b0*/  LDL.LU.64 R26, [R1+0xa0] ;  /* 0x0000a000011a7983 */ /* 0x004ea80000300a00 */
[----:B------:R-:W2:Y:S04]  /*1c7c0*/  LDL.LU.64 R24, [R1+0x78] ;  /* 0x0000780001187983 */ /* 0x000ea80000300a00 */
[----:B------:R-:W2:Y:S01]  /*1c7d0*/  LDL.LU.64 R22, [R1+0x70] ;  /* 0x0000700001167983 */ /* 0x000ea20000300a00 */
[----:B-1----:R-:W-:-:S05]  /*1c7e0*/  IMAD.WIDE R30, R2, 0x4, R20 ;  /* 0x00000004021e7825 */ /* 0x002fca00078e0214 */
[----:B------:R-:W-:Y:S04]  /*1c7f0*/  STL.64 [R1+0xe8], R30 ;  /* 0x0000e81e01007387 */ /* 0x000fe80000100a00 */
[----:B------:R-:W2:Y:S04]  /*1c800*/  LDL.LU.64 R20, [R1+0x68] ;  /* 0x0000680001147983 */ /* 0x000ea80000300a00 */
[----:B------:R3:W-:Y:S01]  /*1c810*/  LDGSTS.E [R6+-0x76600], [R30.64], !P2 ;  /* 0x89a000001e067fae */ /* 0x0007e2000d121848 */
[----:B----4-:R-:W-:-:S04]  /*1c820*/  IMAD.WIDE R14, R2, 0x4, R14 ;  /* 0x00000004020e7825 */ /* 0x010fc800078e020e */
[C---:B------:R-:W-:Y:S01]  /*1c830*/  IMAD.WIDE R28, R2.reuse, 0x4, R18 ;  /* 0x00000004021c7825 */ /* 0x040fe200078e0212 */
[----:B------:R1:W-:Y:S04]  /*1c840*/  STL.64 [R1+0xe0], R14 ;  /* 0x0000e00e01007387 */ /* 0x0003e80000100a00 */
[----:B------:R-:W4:Y:S04]  /*1c850*/  LDL.LU.64 R18, [R1+0x60] ;  /* 0x0000600001127983 */ /* 0x000f280000300a00 */
[----:B------:R-:W-:Y:S04]  /*1c860*/  STL.64 [R1+0xd8], R28 ;  /* 0x0000d81c01007387 */ /* 0x000fe80000100a00 */
[----:B------:R1:W-:Y:S04]  /*1c870*/  LDGSTS.E [R5+-0x76400], [R14.64], !P2 ;  /* 0x89c000000e057fae */ /* 0x0003e8000d121848 */
[----:B------:R3:W-:Y:S01]  /*1c880*/  LDGSTS.E [R4+-0x76200], [R28.64], !P2 ;  /* 0x89e000001c047fae */ /* 0x0007e2000d121848 */
[----:B------:R-:W-:-:S03]  /*1c890*/  IMAD.WIDE R16, R2, 0x4, R16 ;  /* 0x0000000402107825 */ /* 0x000fc600078e0210 */
[----:B-1----:R-:W4:Y:S04]  /*1c8a0*/  LDL.LU.64 R14, [R1+0x38] ;  /* 0x00003800010e7983 */ /* 0x002f280000300a00 */
[----:B------:R1:W-:Y:S04]  /*1c8b0*/  STL.64 [R1+0xb8], R16 ;  /* 0x0000b81001007387 */ /* 0x0003e80000100a00 */
[----:B------:R1:W-:Y:S01]  /*1c8c0*/  LDGSTS.E [R0+-0x74800], [R16.64], !P3 ;  /* 0x8b80000010007fae */ /* 0x0003e2000d921848 */
[----:B---3--:R-:W-:-:S03]  /*1c8d0*/  IMAD.WIDE R30, R2, 0x4, R12 ;  /* 0x00000004021e7825 */ /* 0x008fc600078e020c */
[----:B------:R-:W3:Y:S04]  /*1c8e0*/  LDL.LU.64 R12, [R1+0x30] ;  /* 0x00003000010c7983 */ /* 0x000ee80000300a00 */
[----:B-1----:R-:W3:Y:S04]  /*1c8f0*/  LDL.LU.64 R16, [R1+0x28] ;  /* 0x0000280001107983 */ /* 0x002ee80000300a00 */
[----:B------:R-:W-:Y:S01]  /*1c900*/  STL.64 [R1+0xb0], R30 ;  /* 0x0000b01e01007387 */ /* 0x000fe20000100a00 */
[----:B------:R-:W-:-:S03]  /*1c910*/  IADD3 R7, R252, -0x11c, RZ ;  /* 0xfffffee4fc077810 */ /* 0x000fc60007ffe0ff */
[----:B------:R-:W1:Y:S01]  /*1c920*/  S2R R9, SR_TID.X ;  /* 0x0000000000097919 */ /* 0x000e620000002100 */
[----:B------:R-:W-:-:S03]  /*1c930*/  IMAD.WIDE R28, R2, 0x4, R10 ;  /* 0x00000004021c7825 */ /* 0x000fc600078e020a */
[----:B------:R1:W-:Y:S04]  /*1c940*/  LDGSTS.E [R6+-0x74600], [R30.64], !P3 ;  /* 0x8ba000001e067fae */ /* 0x0003e8000d921848 */
[----:B------:R-:W3:Y:S01]  /*1c950*/  LDL.LU.64 R10, [R1+0x20] ;  /* 0x00002000010a7983 */ /* 0x000ee20000300a00 */
[----:B------:R-:W-:Y:S02]  /*1c960*/  ISETP.GE.U32.AND P6, PT, R7, 0x7ffffea5, PT ;  /* 0x7ffffea50700780c */ /* 0x000fe40003fc6070 */
[C---:B------:R-:W-:Y:S01]  /*1c970*/  IADD3 R7, R252.reuse, -0x120, RZ ;  /* 0xfffffee0fc077810 */ /* 0x040fe20007ffe0ff */
[----:B------:R-:W-:Y:S03]  /*1c980*/  STL.64 [R1+0xa8], R28 ;  /* 0x0000a81c01007387 */ /* 0x000fe60000100a00 */
[----:B------:R-:W-:Y:S01]  /*1c990*/  ISETP.GE.U32.AND P0, PT, R7, 0x7ffffea1, PT ;  /* 0x7ffffea10700780c */ /* 0x000fe20003f06070 */
[----:B------:R1:W-:Y:S01]  /*1c9a0*/  LDGSTS.E [R5+-0x74400], [R28.64], !P3 ;  /* 0x8bc000001c057fae */ /* 0x0003e2000d921848 */
[----:B------:R-:W-:Y:S01]  /*1c9b0*/  IADD3 R7, R252, -0x124, RZ ;  /* 0xfffffedcfc077810 */ /* 0x000fe20007ffe0ff */
[----:B--2---:R-:W-:-:S04]  /*1c9c0*/  IMAD.WIDE R26, R2, 0x4, R26 ;  /* 0x00000004021a7825 */ /* 0x004fc800078e021a */
[----:B------:R-:W-:Y:S01]  /*1c9d0*/  IMAD.WIDE R24, R2, 0x4, R24 ;  /* 0x0000000402187825 */ /* 0x000fe200078e0218 */
[----:B------:R-:W-:Y:S01]  /*1c9e0*/  STL.64 [R1+0xa0], R26 ;  /* 0x0000a01a01007387 */ /* 0x000fe20000100a00 */
[----:B------:R-:W-:-:S03]  /*1c9f0*/  ISETP.GE.U32.AND P5, PT, R7, 0x7ffffe9d, PT ;  /* 0x7ffffe9d0700780c */ /* 0x000fc60003fa6070 */
[----:B------:R2:W-:Y:S01]  /*1ca00*/  LDGSTS.E [R4+-0x74200], [R26.64], !P3 ;  /* 0x8be000001a047fae */ /* 0x0005e2000d921848 */
[----:B------:R-:W-:-:S03]  /*1ca10*/  IADD3 R7, R252, -0x128, RZ ;  /* 0xfffffed8fc077810 */ /* 0x000fc60007ffe0ff */
[----:B------:R1:W-:Y:S04]  /*1ca20*/  STL.64 [R1+0x130], R24 ;  /* 0x0001301801007387 */ /* 0x0003e80000100a00 */
[----:B------:R1:W-:Y:S01]  /*1ca30*/  LDGSTS.E [R0+-0x72800], [R24.64], !P6 ;  /* 0x8d80000018007fae */ /* 0x0003e2000f121848 */
[----:B------:R-:W-:Y:S02]  /*1ca40*/  ISETP.GE.U32.AND P1, PT, R7, 0x7ffffe99, PT ;  /* 0x7ffffe990700780c */ /* 0x000fe40003f26070 */
[----:B------:R-:W-:Y:S01]  /*1ca50*/  IADD3 R7, R252, -0x12c, RZ ;  /* 0xfffffed4fc077810 */ /* 0x000fe20007ffe0ff */
[----:B-1----:R-:W-:-:S04]  /*1ca60*/  IMAD.WIDE R24, R2, 0x4, R22 ;  /* 0x0000000402187825 */ /* 0x002fc800078e0216 */
[C---:B------:R-:W-:Y:S01]  /*1ca70*/  IMAD.WIDE R22, R2.reuse, 0x4, R20 ;  /* 0x0000000402167825 */ /* 0x040fe200078e0214 */
[----:B------:R1:W-:Y:S04]  /*1ca80*/  STL.64 [R1+0x138], R24 ;  /* 0x0001381801007387 */ /* 0x0003e80000100a00 */
[----:B------:R-:W-:Y:S04]  /*1ca90*/  STL.64 [R1+0x2d0], R22 ;  /* 0x0002d01601007387 */ /* 0x000fe80000100a00 */
[----:B------:R1:W-:Y:S04]  /*1caa0*/  LDGSTS.E [R6+-0x72600], [R24.64], !P6 ;  /* 0x8da0000018067fae */ /* 0x0003e8000f121848 */
[----:B------:R1:W-:Y:S01]  /*1cab0*/  LDGSTS.E [R5+-0x72400], [R22.64], !P6 ;  /* 0x8dc0000016057fae */ /* 0x0003e2000f121848 */
[----:B----4-:R-:W-:Y:S01]  /*1cac0*/  IMAD.WIDE R20, R2, 0x4, R18 ;  /* 0x0000000402147825 */ /* 0x010fe200078e0212 */
[----:B------:R-:W-:-:S04]  /*1cad0*/  ISETP.GE.U32.AND P4, PT, R7, 0x7ffffe95, PT ;  /* 0x7ffffe950700780c */ /* 0x000fc80003f86070 */
[----:B------:R-:W-:Y:S04]  /*1cae0*/  STL.64 [R1+0x2e0], R20 ;  /* 0x0002e01401007387 */ /* 0x000fe80000100a00 */
[----:B------:R4:W-:Y:S01]  /*1caf0*/  LDGSTS.E [R4+-0x72200], [R20.64], !P6 ;  /* 0x8de0000014047fae */ /* 0x0009e2000f121848 */
[----:B------:R-:W-:Y:S01]  /*1cb00*/  IADD3 R7, R252, -0x130, RZ ;  /* 0xfffffed0fc077810 */ /* 0x000fe20007ffe0ff */
[----:B------:R-:W-:Y:S01]  /*1cb10*/  IMAD.WIDE R18, R2, 0x4, R14 ;  /* 0x0000000402127825 */ /* 0x000fe200078e020e */
[----:B------:R-:W-:Y:S02]  /*1cb20*/  LOP3.LUT R15, R9, 0x3f, RZ, 0xc0, !PT ;  /* 0x0000003f090f7812 */ /* 0x000fe400078ec0ff */
[----:B------:R-:W-:Y:S02]  /*1cb30*/  IADD3 R14, R252, -0x100, RZ ;  /* 0xffffff00fc0e7810 */ /* 0x000fe40007ffe0ff */
[----:B------:R-:W-:Y:S02]  /*1cb40*/  STL.64 [R1+0x2f0], R18 ;  /* 0x0002f01201007387 */ /* 0x000fe40000100a00 */
[----:B------:R-:W-:-:S02]  /*1cb50*/  ISETP.GE.AND P6, PT, R15, R14, PT ;  /* 0x0000000e0f00720c */ /* 0x000fc40003fc6270 */
[----:B------:R1:W-:Y:S04]  /*1cb60*/  STL [R1+0x1378], R15 ;  /* 0x0013780f01007387 */ /* 0x0003e80000100800 */
[----:B------:R1:W-:Y:S01]  /*1cb70*/  LDGSTS.E [R0+-0x70800], [R18.64], !P0 ;  /* 0x8f80000012007fae */ /* 0x0003e2000c121848 */
[----:B------:R-:W-:Y:S02]  /*1cb80*/  ISETP.GE.U32.AND P2, PT, R7, 0x7ffffe91, PT ;  /* 0x7ffffe910700780c */ /* 0x000fe40003f46070 */
[----:B------:R-:W-:-:S04]  /*1cb90*/  IADD3 R7, R252, -0x134, RZ ;  /* 0xfffffeccfc077810 */ /* 0x000fc80007ffe0ff */
[----:B------:R-:W-:Y:S02]  /*1cba0*/  ISETP.GE.U32.AND P3, PT, R7, 0x7ffffe8d, PT ;  /* 0x7ffffe8d0700780c */ /* 0x000fe40003f66070 */
[----:B------:R-:W-:Y:S01]  /*1cbb0*/  IADD3 R7, R252, -0x138, RZ ;  /* 0xfffffec8fc077810 */ /* 0x000fe20007ffe0ff */
        /* <DEDUP_REMOVED lines=17> */
[----:B--2---:R-:W-:-:S04]  /*1ccd0*/  IMAD.WIDE R26, R3, 0x4, R232 ;  /* 0x00000004031a7825 */ /* 0x004fc800078e02e8 */
[----:B------:R-:W-:-:S04]  /*1cce0*/  IMAD.WIDE R170, R3, 0x4, R170 ;  /* 0x0000000403aa7825 */ /* 0x000fc800078e02aa */
[----:B------:R-:W-:-:S04]  /*1ccf0*/  IMAD.WIDE R56, R3, 0x4, R202 ;  /* 0x0000000403387825 */ /* 0x000fc800078e02ca */
[----:B------:R-:W-:-:S04]  /*1cd00*/  IMAD.WIDE R226, R3, 0x4, R140 ;  /* 0x0000000403e27825 */ /* 0x000fc800078e028c */
[----:B-1----:R-:W-:-:S04]  /*1cd10*/  IMAD.WIDE R24, R3, 0x4, R234 ;  /* 0x0000000403187825 */ /* 0x002fc800078e02ea */
[----:B------:R-:W-:-:S04]  /*1cd20*/  IMAD.WIDE R172, R3, 0x4, R172 ;  /* 0x0000000403ac7825 */ /* 0x000fc800078e02ac */
[----:B------:R-:W-:-:S04]  /*1cd30*/  IMAD.WIDE R54, R3, 0x4, R204 ;  /* 0x0000000403367825 */ /* 0x000fc800078e02cc */
[----:B------:R-:W-:-:S04]  /*1cd40*/  IMAD.WIDE R224, R3, 0x4, R142 ;  /* 0x0000000403e07825 */ /* 0x000fc800078e028e */
[----:B---3--:R-:W-:-:S04]  /*1cd50*/  IMAD.WIDE R12, R2, 0x4, R12 ;  /* 0x00000004020c7825 */ /* 0x008fc800078e020c */
[C---:B------:R-:W-:Y:S01]  /*1cd60*/  IMAD.WIDE R16, R2.reuse, 0x4, R16 ;  /* 0x0000000402107825 */ /* 0x040fe200078e0210 */
[----:B------:R1:W-:Y:S04]  /*1cd70*/  STL.64 [R1+0x300], R12 ;  /* 0x0003000c01007387 */ /* 0x0003e80000100a00 */
[----:B------:R1:W-:Y:S04]  /*1cd80*/  LDGSTS.E [R6+-0x70600], [R12.64], !P0 ;  /* 0x8fa000000c067fae */ /* 0x0003e8000c121848 */
[----:B------:R2:W-:Y:S04]  /*1cd90*/  STL.64 [R1+0x320], R16 ;  /* 0x0003201001007387 */ /* 0x0005e80000100a00 */
[----:B------:R2:W-:Y:S01]  /*1cda0*/  LDGSTS.E [R5+-0x70400], [R16.64], !P0 ;  /* 0x8fc0000010057fae */ /* 0x0005e2000c121848 */
[----:B------:R-:W-:-:S04]  /*1cdb0*/  IMAD.WIDE R14, R2, 0x4, R10 ;  /* 0x00000004020e7825 */ /* 0x000fc800078e020a */
[----:B-1----:R-:W-:Y:S02]  /*1cdc0*/  IMAD.MOV.U32 R13, RZ, RZ, 0x3f ;  /* 0x0000003fff0d7424 */ /* 0x002fe400078e00ff */
[C---:B------:R-:W-:Y:S01]  /*1cdd0*/  IMAD.WIDE R10, R2.reuse, 0x4, R250 ;  /* 0x00000004020a7825 */ /* 0x040fe200078e02fa */
[----:B------:R1:W-:Y:S02]  /*1cde0*/  STL.64 [R1+0x330], R14 ;  /* 0x0003300e01007387 */ /* 0x0003e40000100a00 */
[----:B--2---:R-:W-:Y:S02]  /*1cdf0*/  IADD3 R17, R13, c[0x0][0x180], RZ ;  /* 0x000060000d117a10 */ /* 0x004fe40007ffe0ff */
[----:B------:R1:W-:Y:S01]  /*1ce00*/  LDGSTS.E [R4+-0x70200], [R14.64], !P0 ;  /* 0x8fe000000e047fae */ /* 0x0003e2000c121848 */
[----:B------:R-:W-:-:S03]  /*1ce10*/  IMAD.WIDE R12, R2, 0x4, R60 ;  /* 0x00000004020c7825 */ /* 0x000fc600078e023c */
[----:B------:R2:W-:Y:S04]  /*1ce20*/  STL.64 [R1+0x340], R10 ;  /* 0x0003400a01007387 */ /* 0x0005e80000100a00 */
[----:B------:R2:W-:Y:S01]  /*1ce30*/  LDGSTS.E [R0+-0x6e800], [R10.64], !P5 ;  /* 0x918000000a007fae */ /* 0x0005e2000e921848 */
[----:B-1----:R-:W-:-:S03]  /*1ce40*/  IMAD.WIDE R14, R2, 0x4, R248 ;  /* 0x00000004020e7825 */ /* 0x002fc600078e02f8 */
[----:B------:R1:W-:Y:S04]  /*1ce50*/  STL [R1+0x137c], R17 ;  /* 0x00137c1101007387 */ /* 0x0003e80000100800 */
[----:B------:R3:W-:Y:S01]  /*1ce60*/  LDGSTS.E [R6+-0x6e600], [R14.64], !P5 ;  /* 0x91a000000e067fae */ /* 0x0007e2000e921848 */
[----:B--2---:R-:W-:Y:S01]  /*1ce70*/  IMAD.WIDE R10, R2, 0x4, R62 ;  /* 0x00000004020a7825 */ /* 0x004fe200078e023e */
[----:B------:R-:W-:Y:S02]  /*1ce80*/  SEL R0, RZ, 0x4, P6 ;  /* 0x00000004ff007807 */ /* 0x000fe40003000000 */
[----:B------:R4:W-:Y:S01]  /*1ce90*/  LDGSTS.E [R5+-0x6e400], [R12.64], !P5 ;  /* 0x91c000000c057fae */ /* 0x0009e2000e921848 */
[----:B------:R-:W-:-:S03]  /*1cea0*/  ISETP.GT.AND P6, PT, R17, 0x13f, PT ;  /* 0x0000013f1100780c */ /* 0x000fc60003fc4270 */
[----:B------:R4:W-:Y:S01]  /*1ceb0*/  LDGSTS.E [R4+-0x6e200], [R10.64], !P5 ;  /* 0x91e000000a047fae */ /* 0x0009e2000e921848 */
[----:B---3--:R-:W-:-:S03]  /*1cec0*/  IADD3 R6, R252, -0x13c, RZ ;  /* 0xfffffec4fc067810 */ /* 0x008fc60007ffe0ff */
[----:B------:R2:W-:Y:S01]  /*1ced0*/  STL.64 [R1+0x350], R14 ;  /* 0x0003500e01007387 */ /* 0x0005e20000100a00 */
[----:B------:R-:W-:Y:S02]  /*1cee0*/  SEL R0, R0, RZ, P6 ;  /* 0x000000ff00007207 */ /* 0x000fe40003000000 */
[----:B------:R-:W-:Y:S01]  /*1cef0*/  ISETP.GE.U32.AND P0, PT, R7, 0x7ffffe89, PT ;  /* 0x7ffffe890700780c */ /* 0x000fe20003f06070 */
[----:B------:R-:W-:Y:S01]  /*1cf00*/  STL.64 [R1+0x360], R12 ;  /* 0x0003600c01007387 */ /* 0x000fe20000100a00 */
[----:B------:R-:W-:Y:S01]  /*1cf10*/  ISETP.GE.U32.AND P6, PT, R6, 0x7ffffe85, PT ;  /* 0x7ffffe850600780c */ /* 0x000fe20003fc6070 */
[C---:B----4-:R-:W-:Y:S02]  /*1cf20*/  IMAD.WIDE R4, R3.reuse, 0x4, R120 ;  /* 0x0000000403047825 */ /* 0x050fe400078e0278 */
[----:B------:R-:W-:Y:S02]  /*1cf30*/  STL.64 [R1+0x370], R10 ;  /* 0x0003700a01007387 */ /* 0x000fe40000100a00 */
[----:B------:R-:W-:-:S02]  /*1cf40*/  IMAD.WIDE R6, R3, 0x4, R184 ;  /* 0x0000000403067825 */ /* 0x000fc400078e02b8 */
[----:B------:R3:W-:Y:S02]  /*1cf50*/  STL.64 [R1+0xfe8], R4 ;  /* 0x000fe80401007387 */ /* 0x0007e40000100a00 */
[C---:B-1----:R-:W-:Y:S02]  /*1cf60*/  IMAD.WIDE R16, R3.reuse, 0x4, R152 ;  /* 0x0000000403107825 */ /* 0x042fe400078e0298 */
[----:B------:R-:W-:Y:S02]  /*1cf70*/  STL.64 [R1+0xff8], R6 ;  /* 0x000ff80601007387 */ /* 0x000fe40000100a00 */
[C---:B--2---:R-:W-:Y:S02]  /*1cf80*/  IMAD.WIDE R14, R3.reuse, 0x4, R154 ;  /* 0x00000004030e7825 */ /* 0x044fe400078e029a */
[----:B------:R-:W-:Y:S02]  /*1cf90*/  STL.64 [R1+0xff0], R16 ;  /* 0x000ff01001007387 */ /* 0x000fe40000100a00 */
[----:B---3--:R-:W-:-:S02]  /*1cfa0*/  IMAD.WIDE R4, R3, 0x4, R122 ;  /* 0x0000000403047825 */ /* 0x008fc400078e027a */
[----:B------:R-:W-:Y:S04]  /*1cfb0*/  STL.64 [R1+0x1380], R16 ;  /* 0x0013801001007387 */ /* 0x000fe80000100a00 */
[----:B------:R1:W-:Y:S04]  /*1cfc0*/  STL.64 [R1+0x1008], R4 ;  /* 0x0010080401007387 */ /* 0x0003e80000100a00 */
[----:B------:R-:W-:Y:S04]  /*1cfd0*/  STL.64 [R1+0x1000], R42 ;  /* 0x0010002a01007387 */ /* 0x000fe80000100a00 */
[----:B------:R-:W-:Y:S01]  /*1cfe0*/  STL.64 [R1+0x1388], R42 ;  /* 0x0013882a01007387 */ /* 0x000fe20000100a00 */
[----:B-1----:R-:W-:-:S03]  /*1cff0*/  IMAD.WIDE R4, R3, 0x4, R124 ;  /* 0x0000000403047825 */ /* 0x002fc600078e027c */
[----:B------:R-:W-:Y:S04]  /*1d000*/  STL.64 [R1+0x1010], R14 ;  /* 0x0010100e01007387 */ /* 0x000fe80000100a00 */
[----:B------:R-:W-:Y:S01]  /*1d010*/  STL.64 [R1+0x1390], R14 ;  /* 0x0013900e01007387 */ /* 0x000fe20000100a00 */
[----:B------:R-:W-:-:S03]  /*1d020*/  IMAD.WIDE R122, R3, 0x4, R156 ;  /* 0x00000004037a7825 */ /* 0x000fc600078e029c */
[----:B------:R-:W-:Y:S01]  /*1d030*/  STL.64 [R1+0x1018], R216 ;  /* 0x001018d801007387 */ /* 0x000fe20000100a00 */
[----:B------:R-:W-:-:S03]  /*1d040*/  IMAD.WIDE R152, R3, 0x4, R188 ;  /* 0x0000000403987825 */ /* 0x000fc600078e02bc */
[----:B------:R-:W-:Y:S04]  /*1d050*/  STL.64 [R1+0x1398], R216 ;  /* 0x001398d801007387 */ /* 0x000fe80000100a00 */
[----:B------:R1:W-:Y:S01]  /*1d060*/  STL.64 [R1+0x1028], R4 ;  /* 0x0010280401007387 */ /* 0x0003e20000100a00 */
[----:B------:R-:W-:-:S03]  /*1d070*/  IMAD.WIDE R120, R3, 0x4, R190 ;  /* 0x0000000403787825 */ /* 0x000fc600078e02be */
[----:B------:R-:W-:Y:S04]  /*1d080*/  STL.64 [R1+0x1020], R40 ;  /* 0x0010202801007387 */ /* 0x000fe80000100a00 */
[----:B------:R2:W-:Y:S01]  /*1d090*/  STL.64 [R1+0x13a0], R40 ;  /* 0x0013a02801007387 */ /* 0x0005e20000100a00 */
[----:B-1----:R-:W-:-:S03]  /*1d0a0*/  IMAD.WIDE R4, R3, 0x4, R126 ;  /* 0x0000000403047825 */ /* 0x002fc600078e027e */
[----:B------:R-:W-:Y:S04]  /*1d0b0*/  STL.64 [R1+0x1030], R122 ;  /* 0x0010307a01007387 */ /* 0x000fe80000100a00 */
[----:B------:R-:W-:Y:S01]  /*1d0c0*/  STL.64 [R1+0x1038], R152 ;  /* 0x0010389801007387 */ /* 0x000fe20000100a00 */
[----:B--2---:R-:W-:-:S03]  /*1d0d0*/  IMAD.WIDE R40, R3, 0x4, R128 ;  /* 0x0000000403287825 */ /* 0x004fc600078e0280 */
[----:B------:R1:W-:Y:S01]  /*1d0e0*/  STL.64 [R1+0x1048], R4 ;  /* 0x0010480401007387 */ /* 0x0003e20000100a00 */
[----:B------:R-:W-:-:S03]  /*1d0f0*/  IMAD.WIDE R250, R3, 0x4, R192 ;  /* 0x0000000403fa7825 */ /* 0x000fc600078e02c0 */
[----:B------:R-:W-:Y:S01]  /*1d100*/  STL.64 [R1+0x1040], R38 ;  /* 0x0010402601007387 */ /* 0x000fe20000100a00 */
[----:B------:R-:W-:-:S03]  /*1d110*/  IMAD.WIDE R216, R3, 0x4, R130 ;  /* 0x0000000403d87825 */ /* 0x000fc600078e0282 */
[----:B------:R-:W-:Y:S04]  /*1d120*/  STL.64 [R1+0x1050], R158 ;  /* 0x0010509e01007387 */ /* 0x000fe80000100a00 */
[----:B------:R-:W-:Y:S01]  /*1d130*/  STL.64 [R1+0x1058], R120 ;  /* 0x0010587801007387 */ /* 0x000fe20000100a00 */
[----:B------:R-:W-:-:S03]  /*1d140*/  IMAD.WIDE R248, R3, 0x4, R194 ;  /* 0x0000000403f87825 */ /* 0x000fc600078e02c2 */
[----:B------:R2:W-:Y:S01]  /*1d150*/  STL.64 [R1+0x1068], R40 ;  /* 0x0010682801007387 */ /* 0x0005e20000100a00 */
[----:B------:R-:W-:-:S03]  /*1d160*/  IMAD.WIDE R14, R3, 0x4, R132 ;  /* 0x00000004030e7825 */ /* 0x000fc600078e0284 */
[----:B------:R-:W-:Y:S04]  /*1d170*/  STL.64 [R1+0x1060], R36 ;  /* 0x0010602401007387 */ /* 0x000fe80000100a00 */
[----:B------:R-:W-:Y:S01]  /*1d180*/  STL.64 [R1+0x1070], R160 ;  /* 0x001070a001007387 */ /* 0x000fe20000100a00 */
[----:B------:R-:W-:-:S03]  /*1d190*/  IMAD.WIDE R62, R3, 0x4, R196 ;  /* 0x00000004033e7825 */ /* 0x000fc600078e02c4 */
[----:B------:R-:W-:Y:S01]  /*1d1a0*/  STL.64 [R1+0x1078], R250 ;  /* 0x001078fa01007387 */ /* 0x000fe20000100a00 */
[----:B------:R-:W-:-:S03]  /*1d1b0*/  IMAD.WIDE R42, R3, 0x4, R134 ;  /* 0x00000004032a7825 */ /* 0x000fc600078e0286 */
[----:B------:R3:W-:Y:S04]  /*1d1c0*/  STL.64 [R1+0x1088], R216 ;  /* 0x001088d801007387 */ /* 0x0007e80000100a00 */
[----:B------:R-:W-:Y:S04]  /*1d1d0*/  STL.64 [R1+0x1080], R34 ;  /* 0x0010802201007387 */ /* 0x000fe80000100a00 */
[----:B------:R-:W-:Y:S01]  /*1d1e0*/  STL.64 [R1+0x1090], R162 ;  /* 0x001090a201007387 */ /* 0x000fe20000100a00 */
[----:B------:R-:W-:-:S03]  /*1d1f0*/  IMAD.WIDE R60, R3, 0x4, R198 ;  /* 0x00000004033c7825 */ /* 0x000fc600078e02c6 */
[----:B------:R-:W-:Y:S01]  /*1d200*/  STL.64 [R1+0x1098], R248 ;  /* 0x001098f801007387 */ /* 0x000fe20000100a00 */
[----:B------:R-:W-:-:S03]  /*1d210*/  IMAD.WIDE R16, R3, 0x4, R136 ;  /* 0x0000000403107825 */ /* 0x000fc600078e0288 */
[----:B------:R4:W-:Y:S04]  /*1d220*/  STL.64 [R1+0x10a8], R14 ;  /* 0x0010a80e01007387 */ /* 0x0009e80000100a00 */
[----:B------:R-:W-:Y:S04]  /*1d230*/  STL.64 [R1+0x10a0], R32 ;  /* 0x0010a02001007387 */ /* 0x000fe80000100a00 */
[----:B------:R-:W-:Y:S04]  /*1d240*/  STL.64 [R1+0x10b0], R164 ;  /* 0x0010b0a401007387 */ /* 0x000fe80000100a00 */
[----:B------:R-:W-:Y:S04]  /*1d250*/  STL.64 [R1+0x10b8], R62 ;  /* 0x0010b83e01007387 */ /* 0x000fe80000100a00 */
        /* <DEDUP_REMOVED lines=8> */
[----:B------:R-:W-:Y:S04]  /*1d2e0*/  STL.64 [R1+0x1108], R200 ;  /* 0x001108c801007387 */ /* 0x000fe80000100a00 */
[----:B------:R-:W-:Y:S04]  /*1d2f0*/  STL.64 [R1+0x1100], R26 ;  /* 0x0011001a01007387 */ /* 0x000fe80000100a00 */
[----:B------:R-:W-:Y:S01]  /*1d300*/  STL.64 [R1+0x1110], R170 ;  /* 0x001110aa01007387 */ /* 0x000fe20000100a00 */
[----:B------:R-:W-:-:S03]  /*1d310*/  IMAD.WIDE R22, R3, 0x4, R236 ;  /* 0x0000000403167825 */ /* 0x000fc600078e02ec */
[----:B------:R-:W-:Y:S01]  /*1d320*/  STL.64 [R1+0x1118], R56 ;  /* 0x0011183801007387 */ /* 0x000fe20000100a00 */
[----:B------:R-:W-:-:S03]  /*1d330*/  IMAD.WIDE R174, R3, 0x4, R174 ;  /* 0x0000000403ae7825 */ /* 0x000fc600078e02ae */
[----:B------:R-:W2:Y:S01]  /*1d340*/  LDL.64 R204, [R1+0x1028] ;  /* 0x0010280001cc7983 */ /* 0x000ea20000100a00 */
[----:B------:R-:W-:-:S03]  /*1d350*/  IMAD.WIDE R52, R3, 0x4, R206 ;  /* 0x0000000403347825 */ /* 0x000fc600078e02ce */
[----:B------:R-:W-:Y:S04]  /*1d360*/  STL.64 [R1+0x1128], R226 ;  /* 0x001128e201007387 */ /* 0x000fe80000100a00 */
[----:B------:R-:W-:Y:S01]  /*1d370*/  STL.64 [R1+0x1120], R24 ;  /* 0x0011201801007387 */ /* 0x000fe20000100a00 */
[----:B------:R-:W-:-:S03]  /*1d380*/  IMAD.WIDE R144, R3, 0x4, R144 ;  /* 0x0000000403907825 */ /* 0x000fc600078e0290 */
[----:B------:R-:W-:Y:S01]  /*1d390*/  STL.64 [R1+0x1130], R172 ;  /* 0x001130ac01007387 */ /* 0x000fe20000100a00 */
[----:B------:R-:W-:-:S03]  /*1d3a0*/  IMAD.WIDE R20, R3, 0x4, R238 ;  /* 0x0000000403147825 */ /* 0x000fc600078e02ee */
[----:B------:R-:W-:Y:S01]  /*1d3b0*/  STL.64 [R1+0x1138], R54 ;  /* 0x0011383601007387 */ /* 0x000fe20000100a00 */
[----:B------:R-:W-:-:S03]  /*1d3c0*/  IMAD.WIDE R220, R3, 0x4, R176 ;  /* 0x0000000403dc7825 */ /* 0x000fc600078e02b0 */
[----:B------:R-:W2:Y:S01]  /*1d3d0*/  LDL.64 R206, [R1+0x1008] ;  /* 0x0010080001ce7983 */ /* 0x000ea20000100a00 */
[----:B------:R-:W-:-:S03]  /*1d3e0*/  IMAD.WIDE R50, R3, 0x4, R208 ;  /* 0x0000000403327825 */ /* 0x000fc600078e02d0 */
[----:B------:R-:W-:Y:S01]  /*1d3f0*/  STL.64 [R1+0x1148], R224 ;  /* 0x001148e001007387 */ /* 0x000fe20000100a00 */
[----:B------:R-:W-:-:S03]  /*1d400*/  IMAD.WIDE R146, R3, 0x4, R146 ;  /* 0x0000000403927825 */ /* 0x000fc600078e0292 */
[----:B------:R-:W-:Y:S01]  /*1d410*/  STL.64 [R1+0x1140], R22 ;  /* 0x0011401601007387 */ /* 0x000fe20000100a00 */
[----:B------:R-:W-:-:S03]  /*1d420*/  IMAD.WIDE R18, R3, 0x4, R240 ;  /* 0x0000000403127825 */ /* 0x000fc600078e02f0 */
[----:B------:R-:W-:Y:S01]  /*1d430*/  STL.64 [R1+0x1150], R174 ;  /* 0x001150ae01007387 */ /* 0x000fe20000100a00 */
[----:B------:R-:W-:-:S03]  /*1d440*/  IMAD.WIDE R156, R3, 0x4, R178 ;  /* 0x00000004039c7825 */ /* 0x000fc600078e02b2 */
[----:B------:R-:W-:Y:S01]  /*1d450*/  STL.64 [R1+0x1158], R52 ;  /* 0x0011583401007387 */ /* 0x000fe20000100a00 */
[----:B------:R-:W-:-:S03]  /*1d460*/  IMAD.WIDE R48, R3, 0x4, R210 ;  /* 0x0000000403307825 */ /* 0x000fc600078e02d2 */
[----:B------:R-:W2:Y:S01]  /*1d470*/  LDL.64 R208, [R1+0xfe8] ;  /* 0x000fe80001d07983 */ /* 0x000ea20000100a00 */
[----:B------:R-:W-:-:S03]  /*1d480*/  LOP3.LUT R9, R9, 0x7f, RZ, 0xc0, !PT ;  /* 0x0000007f09097812 */ /* 0x000fc600078ec0ff */
[----:B------:R-:W-:Y:S01]  /*1d490*/  STL.64 [R1+0x1168], R144 ;  /* 0x0011689001007387 */ /* 0x000fe20000100a00 */
[----:B------:R-:W-:-:S03]  /*1d4a0*/  IMAD.WIDE R148, R3, 0x4, R148 ;  /* 0x0000000403947825 */ /* 0x000fc600078e0294 */
[----:B------:R-:W-:Y:S01]  /*1d4b0*/  STL.64 [R1+0x1160], R20 ;  /* 0x0011601401007387 */ /* 0x000fe20000100a00 */
[----:B------:R-:W-:-:S03]  /*1d4c0*/  IMAD.WIDE R12, R3, 0x4, R242 ;  /* 0x00000004030c7825 */ /* 0x000fc600078e02f2 */
[----:B------:R-:W-:Y:S01]  /*1d4d0*/  STL.64 [R1+0x1170], R220 ;  /* 0x001170dc01007387 */ /* 0x000fe20000100a00 */
[----:B------:R-:W-:-:S03]  /*1d4e0*/  IMAD.WIDE R218, R3, 0x4, R180 ;  /* 0x0000000403da7825 */ /* 0x000fc600078e02b4 */
[----:B------:R-:W-:Y:S01]  /*1d4f0*/  STL.64 [R1+0x1178], R50 ;  /* 0x0011783201007387 */ /* 0x000fe20000100a00 */
[----:B------:R-:W-:Y:S01]  /*1d500*/  IMAD.WIDE R46, R3, 0x4, R212 ;  /* 0x00000004032e7825 */ /* 0x000fe200078e02d4 */
[----:B------:R-:W-:Y:S02]  /*1d510*/  SHF.L.U32 R9, R9, 0x2, RZ ;  /* 0x0000000209097819 */ /* 0x000fe400000006ff */
        /* <DEDUP_REMOVED lines=8> */
[----:B------:R-:W-:Y:S02]  /*1d5a0*/  LOP3.LUT R223, R9, 0x60, RZ, 0x3c, !PT ;  /* 0x0000006009df7812 */ /* 0x000fe400078e3cff */
        /* <DEDUP_REMOVED lines=9> */
[----:B------:R2:W-:Y:S04]  /*1d640*/  STL.64 [R1+0x1360], R8 ;  /* 0x0013600801007387 */ /* 0x0005e80000100a00 */
[----:B------:R-:W3:Y:S01]  /*1d650*/  LDL.64 R202, [R1+0x1048] ;  /* 0x0010480001ca7983 */ /* 0x000ee20000100a00 */
[C---:B------:R-:W-:Y:S01]  /*1d660*/  IADD3 R6, R223.reuse, 0x100000, RZ ;  /* 0x00100000df067810 */ /* 0x040fe20007ffe0ff */
[----:B------:R-:W-:Y:S01]  /*1d670*/  IMAD.WIDE R124, R2, 0x4, R64 ;  /* 0x00000004027c7825 */ /* 0x000fe200078e0240 */
[----:B-1----:R-:W-:-:S02]  /*1d680*/  IADD3 R5, R223, 0x100000, RZ ;  /* 0x00100000df057810 */ /* 0x002fc40007ffe0ff */
[C---:B------:R-:W-:Y:S01]  /*1d690*/  IADD3 R4, R223.reuse, 0x100000, RZ ;  /* 0x00100000df047810 */ /* 0x040fe20007ffe0ff */
[----:B------:R-:W-:Y:S01]  /*1d6a0*/  IMAD.WIDE R126, R2, 0x4, R66 ;  /* 0x00000004027e7825 */ /* 0x000fe200078e0242 */
[----:B------:R-:W-:Y:S01]  /*1d6b0*/  ISETP.NE.U32.AND P5, PT, R0, RZ, PT ;  /* 0x000000ff0000720c */ /* 0x000fe20003fa5070 */
[----:B------:R1:W-:Y:S01]  /*1d6c0*/  LDGSTS.E [R6+-0x6c800], [R124.64], !P1 ;  /* 0x938000007c067fae */ /* 0x0003e2000c921848 */
[C---:B------:R-:W-:Y:S01]  /*1d6d0*/  IADD3 R3, R223.reuse, 0x100000, RZ ;  /* 0x00100000df037810 */ /* 0x040fe20007ffe0ff */
[C---:B------:R-:W-:Y:S01]  /*1d6e0*/  IMAD.WIDE R128, R2.reuse, 0x4, R68 ;  /* 0x0000000402807825 */ /* 0x040fe200078e0244 */
[----:B------:R-:W-:Y:S01]  /*1d6f0*/  IADD3 R0, R223, 0x100000, RZ ;  /* 0x00100000df007810 */ /* 0x000fe20007ffe0ff */
[----:B------:R1:W-:Y:S02]  /*1d700*/  LDGSTS.E [R5+-0x6c600], [R126.64], !P1 ;  /* 0x93a000007e057fae */ /* 0x0003e4000c921848 */
[C---:B------:R-:W-:Y:S02]  /*1d710*/  IMAD.WIDE R130, R2.reuse, 0x4, R70 ;  /* 0x0000000402827825 */ /* 0x040fe400078e0246 */
[----:B------:R1:W-:Y:S02]  /*1d720*/  LDGSTS.E [R4+-0x6c400], [R128.64], !P1 ;  /* 0x93c0000080047fae */ /* 0x0003e4000c921848 */
[----:B------:R-:W-:-:S02]  /*1d730*/  IMAD.WIDE R132, R2, 0x4, R72 ;  /* 0x0000000402847825 */ /* 0x000fc400078e0248 */
[----:B------:R1:W-:Y:S02]  /*1d740*/  LDGSTS.E [R3+-0x6c200], [R130.64], !P1 ;  /* 0x93e0000082037fae */ /* 0x0003e4000c921848 */
[C---:B------:R-:W-:Y:S02]  /*1d750*/  IMAD.WIDE R134, R2.reuse, 0x4, R74 ;  /* 0x0000000402867825 */ /* 0x040fe400078e024a */
        /* <DEDUP_REMOVED lines=19> */
[----:B------:R-:W-:Y:S01]  /*1d890*/  IMAD.WIDE R186, R2, 0x4, R94 ;  /* 0x0000000402ba7825 */ /* 0x000fe200078e025e */
[----:B------:R-:W-:Y:S01]  /*1d8a0*/  IADD3 R7, R252, -0x140, RZ ;  /* 0xfffffec0fc077810 */ /* 0x000fe20007ffe0ff */
        /* <DEDUP_REMOVED lines=8> */
[----:B------:R1:W-:Y:S04]  /*1d930*/  LDGSTS.E [R3+-0x64400], [R192.64], !P0 ;  /* 0x9bc00000c0037fae */ /* 0x0003e8000c121848 */
[----:B------:R1:W-:Y:S01]  /*1d940*/  LDGSTS.E [R0+-0x64200], [R194.64], !P0 ;  /* 0x9be00000c2007fae */ /* 0x0003e2000c121848 */
[----:B------:R-:W-:-:S03]  /*1d950*/  ISETP.GE.U32.AND P0, PT, R7, 0x7ffffe81, PT ;  /* 0x7ffffe810700780c */ /* 0x000fc60003f06070 */
[----:B------:R-:W1:Y:S04]  /*1d960*/  S2R R7, SR_TID.X ;  /* 0x0000000000077919 */ /* 0x000e680000002100 */
[----:B------:R-:W4:Y:S01]  /*1d970*/  S2R R222, SR_TID.X ;  /* 0x0000000000de7919 */ /* 0x000f220000002100 */
[----:B------:R-:W-:-:S04]  /*1d980*/  IMAD.WIDE R196, R2, 0x4, R98 ;  /* 0x0000000402c47825 */ /* 0x000fc800078e0262 */
[C---:B------:R-:W-:Y:S01]  /*1d990*/  IMAD.WIDE R198, R2.reuse, 0x4, R106 ;  /* 0x0000000402c67825 */ /* 0x040fe200078e026a */
[----:B------:R1:W-:Y:S03]  /*1d9a0*/  LDGSTS.E [R5+-0x62800], [R196.64], !P6 ;  /* 0x9d800000c4057fae */ /* 0x0003e6000f121848 */
[C---:B------:R-:W-:Y:S01]  /*1d9b0*/  IMAD.WIDE R228, R2.reuse, 0x4, R108 ;  /* 0x0000000402e47825 */ /* 0x040fe200078e026c */
[----:B------:R4:W-:Y:S03]  /*1d9c0*/  LDGSTS.E [R4+-0x62600], [R198.64], !P6 ;  /* 0x9da00000c6047fae */ /* 0x0009e6000f121848 */
[C---:B------:R-:W-:Y:S01]  /*1d9d0*/  IMAD.WIDE R230, R2.reuse, 0x4, R110 ;  /* 0x0000000402e67825 */ /* 0x040fe200078e026e */
[----:B------:R4:W-:Y:S03]  /*1d9e0*/  LDGSTS.E [R3+-0x62400], [R228.64], !P6 ;  /* 0x9dc00000e4037fae */ /* 0x0009e6000f121848 */
[----:B------:R-:W-:Y:S01]  /*1d9f0*/  IMAD.WIDE R232, R2, 0x4, R112 ;  /* 0x0000000402e87825 */ /* 0x000fe200078e0270 */
[----:B------:R4:W-:Y:S01]  /*1da00*/  LDGSTS.E [R0+-0x62200], [R230.64], !P6 ;  /* 0x9de00000e6007fae */ /* 0x0009e2000f121848 */
[----:B-1----:R-:W-:-:S02]  /*1da10*/  LOP3.LUT R7, R7, 0x3f, RZ, 0xc0, !PT ;  /* 0x0000003f07077812 */ /* 0x002fc400078ec0ff */
[----:B------:R-:W-:Y:S01]  /*1da20*/  IMAD.WIDE R234, R2, 0x4, R114 ;  /* 0x0000000402ea7825 */ /* 0x000fe200078e0272 */
[----:B------:R1:W-:Y:S01]  /*1da30*/  LDGSTS.E [R5+-0x60800], [R232.64], !P0 ;  /* 0x9f800000e8057fae */ /* 0x0003e2000c121848 */
[----:B----4-:R-:W-:Y:S02]  /*1da40*/  SHF.R.S32.HI R222, RZ, 0x6, R222 ;  /* 0x00000006ffde7819 */ /* 0x010fe400000114de */
[----:B------:R-:W-:Y:S01]  /*1da50*/  IMAD.SHL.U32 R7, R7, 0x4, RZ ;  /* 0x0000000407077824 */ /* 0x000fe200078e00ff */
[----:B------:R4:W-:Y:S01]  /*1da60*/  LDGSTS.E [R4+-0x60600], [R234.64], !P0 ;  /* 0x9fa00000ea047fae */ /* 0x0009e2000c121848 */
[----:B------:R-:W-:Y:S01]  /*1da70*/  SGXT R222, R222, 0x1 ;  /* 0x00000001dede781a */ /* 0x000fe20000000200 */
[----:B------:R-:W-:-:S03]  /*1da80*/  IMAD.WIDE R236, R2, 0x4, R116 ;  /* 0x0000000402ec7825 */ /* 0x000fc600078e0274 */
[----:B------:R-:W-:Y:S01]  /*1da90*/  LOP3.LUT R223, R7, 0x110, R222, 0x78, !PT ;  /* 0x0000011007df7812 */ /* 0x000fe200078e78de */
[----:B------:R-:W-:Y:S01]  /*1daa0*/  IMAD.WIDE R238, R2, 0x4, R118 ;  /* 0x0000000402ee7825 */ /* 0x000fe200078e0276 */
[----:B------:R1:W-:Y:S02]  /*1dab0*/  LDGSTS.E [R3+-0x60400], [R236.64], !P0 ;  /* 0x9fc00000ec037fae */ /* 0x0003e4000c121848 */
[C---:B----4-:R-:W-:Y:S02]  /*1dac0*/  IADD3 R4, R223.reuse, 0x100000, RZ ;  /* 0x00100000df047810 */ /* 0x050fe40007ffe0ff */
[----:B------:R4:W-:Y:S01]  /*1dad0*/  LDGSTS.E [R0+-0x60200], [R238.64], !P0 ;  /* 0x9fe00000ee007fae */ /* 0x0009e2000c121848 */
[----:B-1----:R-:W-:-:S03]  /*1dae0*/  IADD3 R5, R223, 0x100000, RZ ;  /* 0x00100000df057810 */ /* 0x002fc60007ffe0ff */
[----:B------:R-:W0:Y:S01]  /*1daf0*/  LDGDEPBAR ;  /* 0x00000000000079af */ /* 0x000e220000000000 */
[C---:B------:R-:W-:Y:S02]  /*1db00*/  IADD3 R3, R223.reuse, 0x100000, RZ ;  /* 0x00100000df037810 */ /* 0x040fe40007ffe0ff */
[----:B----4-:R-:W-:Y:S01]  /*1db10*/  IADD3 R0, R223, 0x100000, RZ ;  /* 0x00100000df007810 */ /* 0x010fe20007ffe0ff */
[----:B--2---:R1:W-:Y:S04]  /*1db20*/  LDGSTS.E [R4+-0x40000], [R208.64], P5 ;  /* 0xc0000000d0047fae */ /* 0x0043e8000a921848 */
[----:B------:R2:W-:Y:S04]  /*1db30*/  LDGSTS.E [R3+-0x3f800], [R206.64], P5 ;  /* 0xc0800000ce037fae */ /* 0x0005e8000a921848 */
[----:B------:R4:W-:Y:S04]  /*1db40*/  LDGSTS.E [R0+-0x3f000], [R204.64], P5 ;  /* 0xc1000000cc007fae */ /* 0x0009e8000a921848 */
[----:B---3--:R1:W-:Y:S04]  /*1db50*/  LDGSTS.E [R4+-0x3e800], [R202.64], P5 ;  /* 0xc1800000ca047fae */ /* 0x0083e8000a921848 */
[----:B------:R3:W-:Y:S04]  /*1db60*/  LDGSTS.E [R3+-0x3e000], [R40.64], P5 ;  /* 0xc200000028037fae */ /* 0x0007e8000a921848 */
[----:B------:R1:W-:Y:S04]  /*1db70*/  LDGSTS.E [R0+-0x3d800], [R216.64], P5 ;  /* 0xc2800000d8007fae */ /* 0x0003e8000a921848 */
[----:B------:R2:W-:Y:S04]  /*1db80*/  LDGSTS.E [R5+-0x3d000], [R14.64], P5 ;  /* 0xc30000000e057fae */ /* 0x0005e8000a921848 */
[----:B---3--:R-:W3:Y:S04]  /*1db90*/  LDL.LU.64 R40, [R1+0x13a0] ;  /* 0x0013a00001287983 */ /* 0x008ee80000300a00 */
[----:B-1----:R-:W3:Y:S04]  /*1dba0*/  LDL.LU.64 R216, [R1+0x1398] ;  /* 0x0013980001d87983 */ /* 0x002ee80000300a00 */
[----:B--2---:R-:W2:Y:S04]  /*1dbb0*/  LDL.LU.64 R14, [R1+0x1390] ;  /* 0x00139000010e7983 */ /* 0x004ea80000300a00 */
[----:B------:R1:W-:Y:S04]  /*1dbc0*/  LDGSTS.E [R4+-0x3c800], [R42.64], P5 ;  /* 0xc38000002a047fae */ /* 0x0003e8000a921848 */
[----:B------:R4:W-:Y:S01]  /*1dbd0*/  LDGSTS.E [R0+-0x3c000], [R16.64], P5 ;  /* 0xc400000010007fae */ /* 0x0009e2000a921848 */
[----:B------:R-:W-:-:S03]  /*1dbe0*/  LOP3.LUT R7, R7, 0x110, R222, 0x78, !PT ;  /* 0x0000011007077812 */ /* 0x000fc600078e78de */
[----:B------:R4:W-:Y:S04]  /*1dbf0*/  LDGSTS.E [R5+-0x3b800], [R200.64], P5 ;  /* 0xc4800000c8057fae */ /* 0x0009e8000a921848 */
[----:B-1----:R-:W2:Y:S04]  /*1dc00*/  LDL.LU.64 R42, [R1+0x1388] ;  /* 0x00138800012a7983 */ /* 0x002ea80000300a00 */
[----:B----4-:R-:W4:Y:S01]  /*1dc10*/  LDL.LU.64 R16, [R1+0x1380] ;  /* 0x0013800001107983 */ /* 0x010f220000300a00 */
[----:B------:R-:W-:-:S03]  /*1dc20*/  LOP3.LUT R7, R7, 0x20, RZ, 0x3c, !PT ;  /* 0x0000002007077812 */ /* 0x000fc600078e3cff */
[----:B------:R1:W-:Y:S01]  /*1dc30*/  LDGSTS.E [R4+-0x3b000], [R226.64], P5 ;  /* 0xc5000000e2047fae */ /* 0x0003e2000a921848 */
[----:B------:R-:W-:-:S03]  /*1dc40*/  IADD3 R5, R7, 0x100000, RZ ;  /* 0x0010000007057810 */ /* 0x000fc60007ffe0ff */
[----:B------:R1:W-:Y:S04]  /*1dc50*/  LDGSTS.E [R3+-0x3a800], [R224.64], P5 ;  /* 0xc5800000e0037fae */ /* 0x0003e8000a921848 */
[----:B------:R1:W-:Y:S04]  /*1dc60*/  LDGSTS.E [R0+-0x3a000], [R144.64], P5 ;  /* 0xc600000090007fae */ /* 0x0003e8000a921848 */
[----:B------:R1:W-:Y:S04]  /*1dc70*/  LDGSTS.E [R4+-0x39800], [R146.64], P5 ;  /* 0xc680000092047fae */ /* 0x0003e8000a921848 */
[----:B------:R2:W-:Y:S04]  /*1dc80*/  LDGSTS.E [R3+-0x39000], [R148.64], P5 ;  /* 0xc700000094037fae */ /* 0x0005e8000a921848 */
[----:B------:R1:W-:Y:S02]  /*1dc90*/  LDGSTS.E [R0+-0x38800], [R150.64], P5 ;  /* 0xc780000096007fae */ /* 0x0003e4000a921848 */
[----:B-1----:R-:W-:-:S02]  /*1dca0*/  IADD3 R4, R7, 0x100000, RZ ;  /* 0x0010000007047810 */ /* 0x002fc40007ffe0ff */
[----:B------:R-:W-:Y:S01]  /*1dcb0*/  IADD3 R0, R7, 0x100000, RZ ;  /* 0x0010000007007810 */ /* 0x000fe20007ffe0ff */
[----:B----4-:R1:W-:Y:S04]  /*1dcc0*/  LDGSTS.E [R5+-0x3fe00], [R16.64], P5 ;  /* 0xc020000010057fae */ /* 0x0103e8000a921848 */
[----:B--2---:R2:W-:Y:S04]  /*1dcd0*/  LDGSTS.E [R4+-0x3f600], [R14.64], P5 ;  /* 0xc0a000000e047fae */ /* 0x0045e8000a921848 */
[----:B------:R4:W-:Y:S04]  /*1dce0*/  LDGSTS.E [R0+-0x3ee00], [R122.64], P5 ;  /* 0xc12000007a007fae */ /* 0x0009e8000a921848 */
[----:B-1----:R-:W3:Y:S04]  /*1dcf0*/  LDL.LU R17, [R1+0x137c] ;  /* 0x00137c0001117983 */ /* 0x002ee80000300800 */
[----:B--2---:R-:W2:Y:S04]  /*1dd00*/  LDL.LU R15, [R1+0x1378] ;  /* 0x00137800010f7983 */ /* 0x004ea80000300800 */
[----:B----4-:R-:W4:Y:S04]  /*1dd10*/  LDL.64 R122, [R1+0xff8] ;  /* 0x000ff800017a7983 */ /* 0x010f280000100a00 */
[----:B------:R1:W-:Y:S04]  /*1dd20*/  STL [R1+0x3f0], RZ ;  /* 0x0003f0ff01007387 */ /* 0x0003e80000100800 */
        /* <DEDUP_REMOVED lines=195> */
[----:B------:R1:W-:Y:S04]  /*1e960*/  STL [R1], RZ ;  /* 0x000000ff01007387 */ /* 0x0003e80000100800 */
        /* <DEDUP_REMOVED lines=59> */
[----:B------:R-:W1:Y:S04]  /*1ed20*/  S2R R14, SR_TID.X ;  /* 0x00000000000e7919 */ /* 0x000e680000002100 */
        /* <DEDUP_REMOVED lines=20> */
[----:B------:R2:W-:Y:S01]  /*1ee70*/  STL [R1+0x500], RZ ;  /* 0x000500ff01007387 */ /* 0x0005e20000100800 */
[----:B-1----:R-:W-:-:S03]  /*1ee80*/  SHF.R.S32.HI R16, RZ, 0x6, R14 ;  /* 0x00000006ff107819 */ /* 0x002fc6000001140e */
[----:B------:R1:W-:Y:S04]  /*1ee90*/  STL [R1+0x504], RZ ;  /* 0x000504ff01007387 */ /* 0x0003e80000100800 */
[----:B------:R1:W-:Y:S01]  /*1eea0*/  STL [R1+0x508], RZ ;  /* 0x000508ff01007387 */ /* 0x0003e20000100800 */
[----:B------:R-:W-:-:S03]  /*1eeb0*/  IADD3 R3, R7, 0x100000, RZ ;  /* 0x0010000007037810 */ /* 0x000fc60007ffe0ff */
[----:B------:R1:W-:Y:S01]  /*1eec0*/  STL [R1+0x50c], RZ ;  /* 0x00050cff01007387 */ /* 0x0003e20000100800 */
[----:B--2---:R-:W-:-:S03]  /*1eed0*/  IMAD.SHL.U32 R15, R15, 0x4, RZ ;  /* 0x000000040f0f7824 */ /* 0x004fc600078e00ff */
[----:B------:R1:W-:Y:S01]  /*1eee0*/  STL [R1+0x250], RZ ;  /* 0x000250ff01007387 */ /* 0x0003e20000100800 */
[----:B------:R-:W-:-:S03]  /*1eef0*/  SGXT R16, R16, 0x1 ;  /* 0x000000011010781a */ /* 0x000fc60000000200 */
[----:B------:R1:W-:Y:S04]  /*1ef00*/  STL [R1+0x254], RZ ;  /* 0x000254ff01007387 */ /* 0x0003e80000100800 */
[----:B------:R1:W-:Y:S04]  /*1ef10*/  STL [R1+0x258], RZ ;  /* 0x000258ff01007387 */ /* 0x0003e80000100800 */
[----:B------:R1:W-:Y:S04]  /*1ef20*/  STL [R1+0x25c], RZ ;  /* 0x00025cff01007387 */ /* 0x0003e80000100800 */
[----:B------:R1:W-:Y:S01]  /*1ef30*/  STL [R1+0x4c0], RZ ;  /* 0x0004c0ff01007387 */ /* 0x0003e20000100800 */
[----:B------:R-:W-:-:S03]  /*1ef40*/  LOP3.LUT R14, R15, 0x110, R16, 0x78, !PT ;  /* 0x000001100f0e7812 */ /* 0x000fc600078e7810 */
[----:B------:R2:W-:Y:S04]  /*1ef50*/  LDGSTS.E [R5+-0x3e600], [R158.64], P5 ;  /* 0xc1a000009e057fae */ /* 0x0005e8000a921848 */
[----:B------:R1:W-:Y:S04]  /*1ef60*/  STL [R1+0x4c4], RZ ;  /* 0x0004c4ff01007387 */ /* 0x0003e80000100800 */
[----:B------:R1:W-:Y:S04]  /*1ef70*/  LDGSTS.E [R4+-0x3de00], [R160.64], P5 ;  /* 0xc2200000a0047fae */ /* 0x0003e8000a921848 */
[----:B------:R1:W-:Y:S04]  /*1ef80*/  STL [R1+0x4c8], RZ ;  /* 0x0004c8ff01007387 */ /* 0x0003e80000100800 */
[----:B------:R1:W-:Y:S04]  /*1ef90*/  LDGSTS.E [R3+-0x3d600], [R162.64], P5 ;  /* 0xc2a00000a2037fae */ /* 0x0003e8000a921848 */
[----:B------:R1:W-:Y:S04]  /*1efa0*/  STL [R1+0x4cc], RZ ;  /* 0x0004ccff01007387 */ /* 0x0003e80000100800 */
[----:B------:R1:W-:Y:S04]  /*1efb0*/  LDGSTS.E [R0+-0x3ce00], [R164.64], P5 ;  /* 0xc3200000a4007fae */ /* 0x0003e8000a921848 */
[----:B------:R1:W-:Y:S01]  /*1efc0*/  STL [R1+0x270], RZ ;  /* 0x000270ff01007387 */ /* 0x0003e20000100800 */
[----:B------:R-:W-:-:S03]  /*1efd0*/  LOP3.LUT R14, R14, 0x40, RZ, 0x3c, !PT ;  /* 0x000000400e0e7812 */ /* 0x000fc600078e3cff */
[----:B------:R1:W-:Y:S04]  /*1efe0*/  LDGSTS.E [R4+-0x3c600], [R166.64], P5 ;  /* 0xc3a00000a6047fae */ /* 0x0003e8000a921848 */
[----:B------:R1:W-:Y:S04]  /*1eff0*/  STL [R1+0x274], RZ ;  /* 0x000274ff01007387 */ /* 0x0003e80000100800 */
        /* <DEDUP_REMOVED lines=12> */
[----:B-1----:R-:W-:-:S03]  /*1f0c0*/  IADD3 R0, R14, 0x100000, RZ ;  /* 0x001000000e007810 */ /* 0x002fc60007ffe0ff */
[----:B------:R1:W-:Y:S04]  /*1f0d0*/  LDGSTS.E [R4+-0x38e00], [R218.64], P5 ;  /* 0xc7200000da047fae */ /* 0x0003e8000a921848 */
[----:B------:R1:W-:Y:S01]  /*1f0e0*/  STL [R1+0x390], RZ ;  /* 0x000390ff01007387 */ /* 0x0003e20000100800 */
[----:B--2---:R-:W-:-:S03]  /*1f0f0*/  IADD3 R5, R14, 0x100000, RZ ;  /* 0x001000000e057810 */ /* 0x004fc60007ffe0ff */
[----:B------:R2:W-:Y:S01]  /*1f100*/  LDGSTS.E [R3+-0x38600], [R154.64], P5 ;  /* 0xc7a000009a037fae */ /* 0x0005e2000a921848 */
[----:B-1----:R-:W-:-:S03]  /*1f110*/  IADD3 R4, R14, 0x100000, RZ ;  /* 0x001000000e047810 */ /* 0x002fc60007ffe0ff */
[----:B------:R1:W-:Y:S04]  /*1f120*/  STL [R1+0x394], RZ ;  /* 0x000394ff01007387 */ /* 0x0003e80000100800 */
[----:B------:R1:W-:Y:S01]  /*1f130*/  STL [R1+0x398], RZ ;  /* 0x000398ff01007387 */ /* 0x0003e20000100800 */
[----:B--2---:R-:W-:-:S03]  /*1f140*/  IADD3 R3, R14, 0x100000, RZ ;  /* 0x001000000e037810 */ /* 0x004fc60007ffe0ff */
[----:B------:R1:W-:Y:S04]  /*1f150*/  STL [R1+0x39c], RZ ;  /* 0x00039cff01007387 */ /* 0x0003e80000100800 */
[----:B------:R1:W-:Y:S04]  /*1f160*/  STL [R1+0x220], RZ ;  /* 0x000220ff01007387 */ /* 0x0003e80000100800 */
[----:B----4-:R2:W-:Y:S04]  /*1f170*/  LDGSTS.E [R0+-0x3fc00], [R122.64], P5 ;  /* 0xc04000007a007fae */ /* 0x0105e8000a921848 */
[----:B------:R1:W-:Y:S04]  /*1f180*/  STL [R1+0x224], RZ ;  /* 0x000224ff01007387 */ /* 0x0003e80000100800 */
[----:B---3--:R3:W-:Y:S04]  /*1f190*/  LDGSTS.E [R4+-0x3f400], [R216.64], P5 ;  /* 0xc0c00000d8047fae */ /* 0x0087e8000a921848 */
[----:B------:R1:W-:Y:S04]  /*1f1a0*/  STL [R1+0x228], RZ ;  /* 0x000228ff01007387 */ /* 0x0003e80000100800 */
[----:B------:R4:W-:Y:S04]  /*1f1b0*/  LDGSTS.E [R3+-0x3ec00], [R152.64], P5 ;  /* 0xc140000098037fae */ /* 0x0009e8000a921848 */
        /* <DEDUP_REMOVED lines=25> */
[----:B----4-:R-:W-:-:S03]  /*1f350*/  IADD3 R3, R15, 0x100000, RZ ;  /* 0x001000000f037810 */ /* 0x010fc60007ffe0ff */
[----:B------:R1:W-:Y:S01]  /*1f360*/  LDGSTS.E [R5+-0x38c00], [R46.64], P5 ;  /* 0xc74000002e057fae */ /* 0x0003e2000a921848 */
[----:B--2---:R-:W-:-:S03]  /*1f370*/  IADD3 R0, R15, 0x100000, RZ ;  /* 0x001000000f007810 */ /* 0x004fc60007ffe0ff */
[----:B------:R2:W-:Y:S04]  /*1f380*/  STL [R1+0x1dc], RZ ;  /* 0x0001dcff01007387 */ /* 0x0005e80000100800 */
[----:B------:R3:W-:Y:S01]  /*1f390*/  LDGSTS.E [R4+-0x38400], [R44.64], P5 ;  /* 0xc7c000002c047fae */ /* 0x0007e2000a921848 */
[----:B-1----:R-:W-:-:S03]  /*1f3a0*/  IADD3 R5, R15, 0x100000, RZ ;  /* 0x001000000f057810 */ /* 0x002fc60007ffe0ff */
[----:B------:R2:W-:Y:S04]  /*1f3b0*/  STL [R1+0x190], RZ ;  /* 0x000190ff01007387 */ /* 0x0005e80000100800 */
[----:B------:R2:W-:Y:S01]  /*1f3c0*/  STL [R1+0x194], RZ ;  /* 0x000194ff01007387 */ /* 0x0005e20000100800 */
[----:B---3--:R-:W-:-:S03]  /*1f3d0*/  IADD3 R4, R15, 0x100000, RZ ;  /* 0x001000000f047810 */ /* 0x008fc60007ffe0ff */
[----:B------:R2:W-:Y:S04]  /*1f3e0*/  STL [R1+0x198], RZ ;  /* 0x000198ff01007387 */ /* 0x0005e80000100800 */
[----:B------:R2:W-:Y:S04]  /*1f3f0*/  STL [R1+0x19c], RZ ;  /* 0x00019cff01007387 */ /* 0x0005e80000100800 */
[----:B------:R1:W-:Y:S01]  /*1f400*/  LDGSTS.E [R0+-0x3fa00], [R42.64], P5 ;  /* 0xc06000002a007fae */ /* 0x0003e2000a921848 */
[----:B------:R-:W-:-:S03]  /*1f410*/  ISETP.GE.AND P0, PT, R17, 0x40, PT ;  /* 0x000000401100780c */ /* 0x000fc60003f06270 */
        /* <DEDUP_REMOVED lines=15> */
[----:B------:R-:W-:-:S03]  /*1f510*/  CS2R R14, SRZ ;  /* 0x00000000000e7805 */ /* 0x000fc6000001ff00 */
[----:B------:R-:W0:Y:S01]  /*1f520*/  LDGDEPBAR ;  /* 0x00000000000079af */ /* 0x000e220000000000 */
[----:B-1----:R-:W-:Y:S01]  /*1f530*/  CS2R R12, SRZ ;  /* 0x00000000000c7805 */ /* 0x002fe2000001ff00 */
[----:B------:R-:W-:Y:S01]  /*1f540*/  CS2R R6, SRZ ;  /* 0x0000000000067805 */ /* 0x000fe2000001ff00 */
[----:B------:R-:W-:Y:S01]  /*1f550*/  CS2R R248, SRZ ;  /* 0x0000000000f87805 */ /* 0x000fe2000001ff00 */
[----:B--2---:R-:W-:Y:S01]  /*1f560*/  CS2R R10, SRZ ;  /* 0x00000000000a7805 */ /* 0x004fe2000001ff00 */
[----:B------:R-:W-:Y:S01]  /*1f570*/  CS2R R250, SRZ ;  /* 0x0000000000fa7805 */ /* 0x000fe2000001ff00 */
[----:B------:R-:W-:Y:S01]  /*1f580*/  CS2R R240, SRZ ;  /* 0x0000000000f07805 */ /* 0x000fe2000001ff00 */
[----:B------:R-:W-:Y:S01]  /*1f590*/  CS2R R242, SRZ ;  /* 0x0000000000f27805 */ /* 0x000fe2000001ff00 */
[----:B---3--:R-:W-:Y:S01]  /*1f5a0*/  CS2R R8, SRZ ;  /* 0x0000000000087805 */ /* 0x008fe2000001ff00 */
[----:B------:R-:W-:Y:S01]  /*1f5b0*/  CS2R R4, SRZ ;  /* 0x0000000000047805 */ /* 0x000fe2000001ff00 */
        /* <DEDUP_REMOVED lines=74> */
[----:B----4-:R-:W-:Y:S01]  /*1fa60*/  CS2R R36, SRZ ;  /* 0x0000000000247805 */ /* 0x010fe2000001ff00 */
        /* <DEDUP_REMOVED lines=11> */
[----:B------:R-:W-:Y:S05]  /*1fb20*/  @!P0 BRA `(.L_x_0) ;  /* 0x0002c44000008947 */ /* 0x000fea0003800000 */
[----:B------:R-:W2:Y:S04]  /*1fb30*/  LDL.LU.64 R42, [R1+0x4d0] ;  /* 0x0004d000012a7983 */ /* 0x000ea80000300a00 */
[----:B------:R-:W3:Y:S04]  /*1fb40*/  LDL.LU.64 R52, [R1+0x4e0] ;  /* 0x0004e00001347983 */ /* 0x000ee80000300a00 */
[----:B------:R-:W4:Y:S04]  /*1fb50*/  LDL.LU.64 R38, [R1+0x4f0] ;  /* 0x0004f00001267983 */ /* 0x000f280000300a00 */
[----:B------:R-:W5:Y:S04]  /*1fb60*/  LDL.LU.64 R54, [R1+0x510] ;  /* 0x0005100001367983 */ /* 0x000f680000300a00 */
[----:B------:R-:W3:Y:S04]  /*1fb70*/  LDL.LU.64 R56, [R1+0x378] ;  /* 0x0003780001387983 */ /* 0x000ee80000300a00 */
[----:B------:R-:W3:Y:S04]  /*1fb80*/  LDL.LU.64 R40, [R1+0x3d8] ;  /* 0x0003d80001287983 */ /* 0x000ee80000300a00 */
[----:B------:R-:W4:Y:S04]  /*1fb90*/  LDL.LU.64 R58, [R1+0x408] ;  /* 0x00040800013a7983 */ /* 0x000f280000300a00 */
[----:B------:R-:W4:Y:S04]  /*1fba0*/  LDL.LU.64 R60, [R1+0x420] ;  /* 0x00042000013c7983 */ /* 0x000f280000300a00 */
[----:B------:R-:W4:Y:S04]  /*1fbb0*/  LDL.LU.64 R62, [R1+0x238] ;  /* 0x00023800013e7983 */ /* 0x000f280000300a00 */
[----:B------:R-:W4:Y:S04]  /*1fbc0*/  LDL.LU.64 R64, [R1+0x230] ;  /* 0x0002300001407983 */ /* 0x000f280000300a00 */
[----:B------:R-:W4:Y:S04]  /*1fbd0*/  LDL.LU.64 R66, [R1+0x290] ;  /* 0x0002900001427983 */ /* 0x000f280000300a00 */
[----:B--2---:R1:W-:Y:S01]  /*1fbe0*/  STL [R1+0x1314], R42 ;  /* 0x0013142a01007387 */ /* 0x0043e20000100800 */
[----:B------:R-:W-:-:S03]  /*1fbf0*/  IMAD.MOV.U32 R0, RZ, RZ, R43 ;  /* 0x000000ffff007224 */ /* 0x000fc600078e002b */
[----:B-1----:R-:W2:Y:S04]  /*1fc00*/  LDL.LU.64 R42, [R1+0x298] ;  /* 0x00029800012a7983 */ /* 0x002ea80000300a00 */
[----:B------:R1:W-:Y:S04]  /*1fc10*/  STL [R1+0x1310], R0 ;  /* 0x0013100001007387 */ /* 0x0003e80000100800 */
[----:B---3--:R3:W-:Y:S01]  /*1fc20*/  STL [R1+0x131c], R52 ;  /* 0x00131c3401007387 */ /* 0x0087e20000100800 */
[----:B-1----:R-:W-:-:S03]  /*1fc30*/  MOV R0, R53 ;  /* 0x0000003500007202 */ /* 0x002fc60000000f00 */
[----:B---3--:R-:W3:Y:S04]  /*1fc40*/  LDL.LU.64 R52, [R1+0x1a8] ;  /* 0x0001a80001347983 */ /* 0x008ee80000300a00 */
[----:B------:R1:W-:Y:S04]  /*1fc50*/  STL [R1+0x1318], R0 ;  /* 0x0013180001007387 */ /* 0x0003e80000100800 */
[----:B----4-:R4:W-:Y:S01]  /*1fc60*/  STL [R1+0x1324], R38 ;  /* 0x0013242601007387 */ /* 0x0109e20000100800 */
[----:B-1----:R-:W-:-:S03]  /*1fc70*/  IMAD.MOV.U32 R0, RZ, RZ, R39 ;  /* 0x000000ffff007224 */ /* 0x002fc600078e0027 */
[----:B----4-:R-:W4:Y:S04]  /*1fc80*/  LDL.LU.64 R38, [R1+0x1a0] ;  /* 0x0001a00001267983 */ /* 0x010f280000300a00 */
[----:B------:R1:W-:Y:S04]  /*1fc90*/  STL [R1+0x1320], R0 ;  /* 0x0013200001007387 */ /* 0x0003e80000100800 */
[----:B-----5:R5:W-:Y:S01]  /*1fca0*/  STL [R1+0x132c], R54 ;  /* 0x00132c3601007387 */ /* 0x020be20000100800 */
[----:B-1----:R-:W-:-:S03]  /*1fcb0*/  IMAD.MOV.U32 R0, RZ, RZ, R55 ;  /* 0x000000ffff007224 */ /* 0x002fc600078e0037 */
[----:B-----5:R-:W5:Y:S04]  /*1fcc0*/  LDL.LU.64 R54, [R1+0x188] ;  /* 0x0001880001367983 */ /* 0x020f680000300a00 */
[----:B------:R1:W-:Y:S04]  /*1fcd0*/  STL [R1+0x1328], R0 ;  /* 0x0013280001007387 */ /* 0x0003e80000100800 */
[----:B------:R1:W-:Y:S02]  /*1fce0*/  STL [R1+0x1334], R56 ;  /* 0x0013343801007387 */ /* 0x0003e40000100800 */
[----:B-1----:R-:W-:-:S02]  /*1fcf0*/  IMAD.MOV.U32 R0, RZ, RZ, R57 ;  /* 0x000000ffff007224 */ /* 0x002fc400078e0039 */
[----:B------:R-:W5:Y:S04]  /*1fd00*/  LDL.LU.64 R56, [R1+0x180] ;  /* 0x0001800001387983 */ /* 0x000f680000300a00 */
[----:B------:R1:W-:Y:S04]  /*1fd10*/  STL [R1+0x1330], R0 ;  /* 0x0013300001007387 */ /* 0x0003e80000100800 */
[----:B------:R1:W-:Y:S02]  /*1fd20*/  STL [R1+0x133c], R40 ;  /* 0x00133c2801007387 */ /* 0x0003e40000100800 */
[----:B-1----:R-:W-:-:S02]  /*1fd30*/  MOV R0, R41 ;  /* 0x0000002900007202 */ /* 0x002fc40000000f00 */
[----:B------:R-:W5:Y:S04]  /*1fd40*/  LDL.LU.64 R40, [R1+0x520] ;  /* 0x0005200001287983 */ /* 0x000f680000300a00 */
[----:B------:R1:W-:Y:S04]  /*1fd50*/  STL [R1+0x1338], R0 ;  /* 0x0013380001007387 */ /* 0x0003e80000100800 */
[----:B------:R1:W-:Y:S02]  /*1fd60*/  STL [R1+0x1344], R58 ;  /* 0x0013443a01007387 */ /* 0x0003e40000100800 */
[----:B-1----:R-:W-:-:S02]  /*1fd70*/  IMAD.MOV.U32 R0, RZ, RZ, R59 ;  /* 0x000000ffff007224 */ /* 0x002fc400078e003b */
        /* <DEDUP_REMOVED lines=18> */
[----:B--2---:R2:W-:Y:S01]  /*1fea0*/  STL [R1+0x1300], R42 ;  /* 0x0013002a01007387 */ /* 0x0045e20000100800 */
[----:B-1----:R-:W-:-:S03]  /*1feb0*/  IMAD.MOV.U32 R0, RZ, RZ, R43 ;  /* 0x000000ffff007224 */ /* 0x002fc600078e002b */
[----:B--2---:R-:W2:Y:S04]  /*1fec0*/  LDL.LU.64 R42, [R1+0x470] ;  /* 0x00047000012a7983 */ /* 0x004ea80000300a00 */
[----:B------:R1:W-:Y:S04]  /*1fed0*/  STL [R1+0x12fc], R0 ;  /* 0x0012fc0001007387 */ /* 0x0003e80000100800 */
[----:B---3--:R3:W-:Y:S01]  /*1fee0*/  STL [R1+0x1304], R52 ;  /* 0x0013043401007387 */ /* 0x0087e20000100800 */
[----:B-1----:R-:W-:-:S03]  /*1fef0*/  IMAD.MOV.U32 R0, RZ, RZ, R53 ;  /* 0x000000ffff007224 */ /* 0x002fc600078e0035 */
[----:B---3--:R-:W3:Y:S04]  /*1ff00*/  LDL.LU.64 R52, [R1+0x428] ;  /* 0x0004280001347983 */ /* 0x008ee80000300a00 */
[----:B------:R1:W-:Y:S04]  /*1ff10*/  STL [R1+0x12e8], R0 ;  /* 0x0012e80001007387 */ /* 0x0003e80000100800 */
[----:B----4-:R4:W-:Y:S01]  /*1ff20*/  STL [R1+0x12ec], R38 ;  /* 0x0012ec2601007387 */ /* 0x0109e20000100800 */
[----:B-1----:R-:W-:-:S03]  /*1ff30*/  MOV R0, R39 ;  /* 0x0000002700007202 */ /* 0x002fc60000000f00 */
        /* <DEDUP_REMOVED lines=43> */
[----:B-1----:R-:W-:-:S03]  /*201f0*/  IMAD.MOV.U32 R0, RZ, RZ, R39 ;  /* 0x000000ffff007224 */ /* 0x002fc600078e0027 */
[----:B----4-:R-:W4:Y:S04]  /*20200*/  LDL.LU.64 R38, [R1+0x630] ;  /* 0x0006300001267983 */ /* 0x010f280000300a00 */
[----:B------:R1:W-:Y:S04]  /*20210*/  STL [R1+0x12b4], R0 ;  /* 0x0012b40001007387 */ /* 0x0003e80000100800 */
[----:B-----5:R5:W-:Y:S01]  /*20220*/  STL [R1+0x12c0], R54 ;  /* 0x0012c03601007387 */ /* 0x020be20000100800 */
[----:B-1----:R-:W-:-:S03]  /*20230*/  MOV R0, R55 ;  /* 0x0000003700007202 */ /* 0x002fc60000000f00 */
        /* <DEDUP_REMOVED lines=30> */
[----:B--2---:R2:W-:Y:S01]  /*20420*/  STL [R1+0x1200], R42 ;  /* 0x0012002a01007387 */ /* 0x0045e20000100800 */
[----:B-1----:R-:W-:-:S03]  /*20430*/  MOV R0, R43 ;  /* 0x0000002b00007202 */ /* 0x002fc60000000f00 */
        /* <DEDUP_REMOVED lines=314> */
[----:B----4-:R-:W-:Y:S04]  /*217e0*/  STL [R1+0xb64], R38 ;  /* 0x000b642601007387 */ /* 0x010fe80000100800 */
[----:B------:R-:W4:Y:S01]  /*217f0*/  LDL.LU.64 R36, [R1+0x4f8] ;  /* 0x0004f80001247983 */ /* 0x000f220000300a00 */
[----:B-1----:R-:W-:-:S05]  /*21800*/  IMAD.MOV.U32 R0, RZ, RZ, R39 ;  /* 0x000000ffff007224 */ /* 0x002fca00078e0027 */
        /* <DEDUP_REMOVED lines=9> */
[----:B------:R1:W-:Y:S04]  /*218a0*/  STL [R1+0xb7c], R40 ;  /* 0x000b7c2801007387 */ /* 0x0003e80000100800 */
[----:B------:R-:W5:Y:S01]  /*218b0*/  LDL.LU.64 R38, [R1+0x320] ;  /* 0x0003200001267983 */ /* 0x000f620000300a00 */
[----:B-1----:R-:W-:-:S03]  /*218c0*/  IMAD.MOV.U32 R0, RZ, RZ, R41 ;  /* 0x000000ffff007224 */ /* 0x002fc600078e0029 */
[----:B------:R-:W-:Y:S04]  /*218d0*/  STL [R1+0xb84], R58 ;  /* 0x000b843a01007387 */ /* 0x000fe80000100800 */
[----:B------:R1:W-:Y:S04]  /*218e0*/  STL [R1+0xb78], R0 ;  /* 0x000b780001007387 */ /* 0x0003e80000100800 */
[----:B------:R-:W5:Y:S01]  /*218f0*/  LDL.LU.64 R40, [R1+0x330] ;  /* 0x0003300001287983 */ /* 0x000f620000300a00 */
[----:B-1----:R-:W-:-:S03]  /*21900*/  IMAD.MOV.U32 R0, RZ, RZ, R59 ;  /* 0x000000ffff007224 */ /* 0x002fc600078e003b */
[----:B------:R-:W-:Y:S04]  /*21910*/  STL [R1+0xb8c], R60 ;  /* 0x000b8c3c01007387 */ /* 0x000fe80000100800 */
[----:B------:R1:W-:Y:S04]  /*21920*/  STL [R1+0xb80], R0 ;  /* 0x000b800001007387 */ /* 0x0003e80000100800 */
[----:B------:R-:W5:Y:S01]  /*21930*/  LDL.LU.64 R58, [R1+0xbe8] ;  /* 0x000be800013a7983 */ /* 0x000f620000300a00 */
[----:B-1----:R-:W-:-:S03]  /*21940*/  MOV R0, R61 ;  /* 0x0000003d00007202 */ /* 0x002fc60000000f00 */
[----:B------:R-:W-:Y:S04]  /*21950*/  STL [R1+0xb94], R62 ;  /* 0x000b943e01007387 */ /* 0x000fe80000100800 */
        /* <DEDUP_REMOVED lines=11> */
[----:B--2---:R-:W-:Y:S04]  /*21a10*/  STL [R1+0xbac], R42 ;  /* 0x000bac2a01007387 */ /* 0x004fe80000100800 */
[----:B------:R1:W-:Y:S04]  /*21a20*/  STL [R1+0xba0], R0 ;  /* 0x000ba00001007387 */ /* 0x0003e80000100800 */
[----:B------:R-:W2:Y:S01]  /*21a30*/  LDL.LU.64 R66, [R1+0xc08] ;  /* 0x000c080001427983 */ /* 0x000ea20000300a00 */
[----:B-1----:R-:W-:-:S03]  /*21a40*/  IMAD.MOV.U32 R0, RZ, RZ, R43 ;  /* 0x000000ffff007224 */ /* 0x002fc600078e002b */
[----:B---3--:R-:W-:Y:S04]  /*21a50*/  STL [R1+0xbb4], R52 ;  /* 0x000bb43401007387 */ /* 0x008fe80000100800 */
[----:B------:R1:W-:Y:S04]  /*21a60*/  STL [R1+0xba8], R0 ;  /* 0x000ba80001007387 */ /* 0x0003e80000100800 */
[----:B------:R-:W3:Y:S01]  /*21a70*/  LDL.LU.64 R42, [R1+0xc10] ;  /* 0x000c1000012a7983 */ /* 0x000ee20000300a00 */
[----:B-1----:R-:W-:-:S03]  /*21a80*/  IMAD.MOV.U32 R0, RZ, RZ, R53 ;  /* 0x000000ffff007224 */ /* 0x002fc600078e0035 */
[----:B----4-:R-:W-:Y:S04]  /*21a90*/  STL [R1+0xbbc], R36 ;  /* 0x000bbc2401007387 */ /* 0x010fe80000100800 */
[----:B------:R1:W-:Y:S04]  /*21aa0*/  STL [R1+0xbb0], R0 ;  /* 0x000bb00001007387 */ /* 0x0003e80000100800 */
[----:B------:R-:W4:Y:S01]  /*21ab0*/  LDL.LU.64 R52, [R1+0xc18] ;  /* 0x000c180001347983 */ /* 0x000f220000300a00 */
[----:B-1----:R-:W-:-:S03]  /*21ac0*/  MOV R0, R37 ;  /* 0x0000002500007202 */ /* 0x002fc60000000f00 */
[----:B-----5:R-:W-:Y:S04]  /*21ad0*/  STL [R1+0xbc4], R54 ;  /* 0x000bc43601007387 */ /* 0x020fe80000100800 */
[----:B------:R1:W-:Y:S02]  /*21ae0*/  STL [R1+0xbb8], R0 ;  /* 0x000bb80001007387 */ /* 0x0003e40000100800 */
[----:B-1----:R-:W-:Y:S02]  /*21af0*/  IMAD.MOV.U32 R0, RZ, RZ, R55 ;  /* 0x000000ffff007224 */ /* 0x002fe400078e0037 */
[----:B------:R-:W5:Y:S04]  /*21b00*/  LDL.LU.64 R54, [R1+0xc20] ;  /* 0x000c200001367983 */ /* 0x000f680000300a00 */
[----:B------:R1:W-:Y:S04]  /*21b10*/  STL [R1+0xbc0], R0 ;  /* 0x000bc00001007387 */ /* 0x0003e80000100800 */
[----:B------:R1:W-:Y:S02]  /*21b20*/  STL [R1+0xbcc], R56 ;  /* 0x000bcc3801007387 */ /* 0x0003e40000100800 */
[----:B-1----:R-:W-:-:S02]  /*21b30*/  IMAD.MOV.U32 R0, RZ, RZ, R57 ;  /* 0x000000ffff007224 */ /* 0x002fc400078e0039 */
[----:B------:R-:W-:Y:S04]  /*21b40*/  STL [R1+0xbd4], R38 ;  /* 0x000bd42601007387 */ /* 0x000fe80000100800 */
[----:B------:R1:W-:Y:S04]  /*21b50*/  STL [R1+0xbc8], R0 ;  /* 0x000bc80001007387 */ /* 0x0003e80000100800 */
[----:B------:R-:W5:Y:S01]  /*21b60*/  LDL.LU.64 R56, [R1+0x528] ;  /* 0x0005280001387983 */ /* 0x000f620000300a00 */
[----:B-1----:R-:W-:-:S03]  /*21b70*/  MOV R0, R39 ;  /* 0x0000002700007202 */ /* 0x002fc60000000f00 */
[----:B------:R-:W-:Y:S04]  /*21b80*/  STL [R1+0xbdc], R40 ;  /* 0x000bdc2801007387 */ /* 0x000fe80000100800 */
[----:B------:R1:W-:Y:S04]  /*21b90*/  STL [R1+0xbd0], R0 ;  /* 0x000bd00001007387 */ /* 0x0003e80000100800 */
[----:B------:R-:W5:Y:S01]  /*21ba0*/  LDL.LU.64 R32, [R1+0x548] ;  /* 0x0005480001207983 */ /* 0x000f620000300a00 */
[----:B-1----:R-:W-:-:S05]  /*21bb0*/  IMAD.MOV.U32 R0, RZ, RZ, R41 ;  /* 0x000000ffff007224 */ /* 0x002fca00078e0029 */
[----:B------:R1:W-:Y:S04]  /*21bc0*/  STL [R1+0xbd8], R0 ;  /* 0x000bd80001007387 */ /* 0x0003e80000100800 */
[----:B------:R1:W-:Y:S02]  /*21bd0*/  STL [R1+0xbe4], R58 ;  /* 0x000be43a01007387 */ /* 0x0003e40000100800 */
[----:B-1----:R-:W-:Y:S02]  /*21be0*/  IMAD.MOV.U32 R0, RZ, RZ, R59 ;  /* 0x000000ffff007224 */ /* 0x002fe400078e003b */
[----:B------:R-:W5:Y:S04]  /*21bf0*/  LDL.LU.64 R58, [R1+0x570] ;  /* 0x00057000013a7983 */ /* 0x000f680000300a00 */
        /* <DEDUP_REMOVED lines=12> */
[----:B--2---:R-:W-:Y:S04]  /*21cc0*/  STL [R1+0xc04], R66 ;  /* 0x000c044201007387 */ /* 0x004fe80000100800 */
[----:B------:R1:W-:Y:S04]  /*21cd0*/  STL [R1+0xbf8], R0 ;  /* 0x000bf80001007387 */ /* 0x0003e80000100800 */
[----:B------:R-:W2:Y:S01]  /*21ce0*/  LDL.LU.64 R64, [R1+0x360] ;  /* 0x0003600001407983 */ /* 0x000ea20000300a00 */
[----:B-1----:R-:W-:-:S03]  /*21cf0*/  MOV R0, R67 ;  /* 0x0000004300007202 */ /* 0x002fc60000000f00 */
[----:B---3--:R-:W-:Y:S04]  /*21d00*/  STL [R1+0xc0c], R42 ;  /* 0x000c0c2a01007387 */ /* 0x008fe80000100800 */
[----:B------:R1:W-:Y:S04]  /*21d10*/  STL [R1+0xc00], R0 ;  /* 0x000c000001007387 */ /* 0x0003e80000100800 */
[----:B------:R-:W3:Y:S01]  /*21d20*/  LDL.LU.64 R66, [R1+0x370] ;  /* 0x0003700001427983 */ /* 0x000ee20000300a00 */
[----:B-1----:R-:W-:-:S03]  /*21d30*/  IMAD.MOV.U32 R0, RZ, RZ, R43 ;  /* 0x000000ffff007224 */ /* 0x002fc600078e002b */
[----:B----4-:R-:W-:Y:S04]  /*21d40*/  STL [R1+0xc14], R52 ;  /* 0x000c143401007387 */ /* 0x010fe80000100800 */
[----:B------:R1:W-:Y:S04]  /*21d50*/  STL [R1+0xc08], R0 ;  /* 0x000c080001007387 */ /* 0x0003e80000100800 */
[----:B------:R-:W4:Y:S04]  /*21d60*/  LDL.LU.64 R36, [R1+0xc68] ;  /* 0x000c680001247983 */ /* 0x000f280000300a00 */
[----:B------:R-:W4:Y:S01]  /*21d70*/  LDL.LU.64 R38, [R1+0xc70] ;  /* 0x000c700001267983 */ /* 0x000f220000300a00 */
[----:B-1----:R-:W-:-:S05]  /*21d80*/  IMAD.MOV.U32 R0, RZ, RZ, R53 ;  /* 0x000000ffff007224 */ /* 0x002fca00078e0035 */
[----:B------:R1:W-:Y:S04]  /*21d90*/  STL [R1+0xc10], R0 ;  /* 0x000c100001007387 */ /* 0x0003e80000100800 */
[----:B-----5:R-:W-:Y:S04]  /*21da0*/  STL [R1+0xc1c], R54 ;  /* 0x000c1c3601007387 */ /* 0x020fe80000100800 */
[----:B------:R-:W5:Y:S01]  /*21db0*/  LDL.LU.64 R40, [R1+0xc78] ;  /* 0x000c780001287983 */ /* 0x000f620000300a00 */
[----:B-1----:R-:W-:-:S03]  /*21dc0*/  MOV R0, R55 ;  /* 0x0000003700007202 */ /* 0x002fc60000000f00 */
[----:B------:R-:W5:Y:S04]  /*21dd0*/  LDL.LU.64 R42, [R1+0xc80] ;  /* 0x000c8000012a7983 */ /* 0x000f680000300a00 */
[----:B------:R1:W-:Y:S04]  /*21de0*/  STL [R1+0xc18], R0 ;  /* 0x000c180001007387 */ /* 0x0003e80000100800 */
[----:B------:R1:W-:Y:S04]  /*21df0*/  STL [R1+0xc24], R56 ;  /* 0x000c243801007387 */ /* 0x0003e80000100800 */
[----:B------:R-:W5:Y:S01]  /*21e00*/  LDL.LU.64 R52, [R1+0xc88] ;  /* 0x000c880001347983 */ /* 0x000f620000300a00 */
[----:B-1----:R-:W-:-:S03]  /*21e10*/  IMAD.MOV.U32 R0, RZ, RZ, R57 ;  /* 0x000000ffff007224 */ /* 0x002fc600078e0039 */
[----:B------:R-:W5:Y:S04]  /*21e20*/  LDL.LU.64 R54, [R1+0xc90] ;  /* 0x000c900001367983 */ /* 0x000f680000300a00 */
[----:B------:R1:W-:Y:S04]  /*21e30*/  STL [R1+0xc20], R0 ;  /* 0x000c200001007387 */ /* 0x0003e80000100800 */
[----:B------:R-:W-:Y:S04]  /*21e40*/  STL [R1+0xc2c], R32 ;  /* 0x000c2c2001007387 */ /* 0x000fe80000100800 */
[----:B------:R-:W5:Y:S01]  /*21e50*/  LDL.LU.64 R56, [R1+0xc98] ;  /* 0x000c980001387983 */ /* 0x000f620000300a00 */
[----:B-1----:R-:W-:-:S03]  /*21e60*/  IMAD.MOV.U32 R0, RZ, RZ, R33 ;  /* 0x000000ffff007224 */ /* 0x002fc600078e0021 */
[----:B------:R-:W-:Y:S04]  /*21e70*/  STL [R1+0xc34], R58 ;  /* 0x000c343a01007387 */ /* 0x000fe80000100800 */
[----:B------:R1:W-:Y:S02]  /*21e80*/  STL [R1+0xc28], R0 ;  /* 0x000c280001007387 */ /* 0x0003e40000100800 */
[----:B-1----:R-:W-:Y:S02]  /*21e90*/  MOV R0, R59 ;  /* 0x0000003b00007202 */ /* 0x002fe40000000f00 */
[----:B------:R-:W5:Y:S04]  /*21ea0*/  LDL.LU.64 R58, [R1+0xca0] ;  /* 0x000ca000013a7983 */ /* 0x000f680000300a00 */
[----:B------:R1:W-:Y:S04]  /*21eb0*/  STL [R1+0xc30], R0 ;  /* 0x000c300001007387 */ /* 0x0003e80000100800 */
[----:B------:R1:W-:Y:S02]  /*21ec0*/  STL [R1+0xc3c], R60 ;  /* 0x000c3c3c01007387 */ /* 0x0003e40000100800 */
[----:B-1----:R-:W-:-:S02]  /*21ed0*/  IMAD.MOV.U32 R0, RZ, RZ, R61 ;  /* 0x000000ffff007224 */ /* 0x002fc400078e003d */
[----:B------:R-:W-:Y:S04]  /*21ee0*/  STL [R1+0xc44], R34 ;  /* 0x000c442201007387 */ /* 0x000fe80000100800 */
[----:B------:R1:W-:Y:S04]  /*21ef0*/  STL [R1+0xc38], R0 ;  /* 0x000c380001007387 */ /* 0x0003e80000100800 */
[----:B------:R-:W5:Y:S01]  /*21f00*/  LDL.LU.64 R60, [R1+0x5b0] ;  /* 0x0005b000013c7983 */ /* 0x000f620000300a00 */
[----:B-1----:R-:W-:-:S03]  /*21f10*/  IMAD.MOV.U32 R0, RZ, RZ, R35 ;  /* 0x000000ffff007224 */ /* 0x002fc600078e0023 */
[----:B------:R-:W-:Y:S04]  /*21f20*/  STL [R1+0xc4c], R62 ;  /* 0x000c4c3e01007387 */ /* 0x000fe80000100800 */
[----:B------:R1:W-:Y:S02]  /*21f30*/  STL [R1+0xc40], R0 ;  /* 0x000c400001007387 */ /* 0x0003e40000100800 */
[----:B-1----:R-:W-:Y:S02]  /*21f40*/  MOV R0, R63 ;  /* 0x0000003f00007202 */ /* 0x002fe40000000f00 */
        /* <DEDUP_REMOVED lines=10> */
[----:B----4-:R-:W-:Y:S01]  /*21ff0*/  STL [R1+0xc64], R36 ;  /* 0x000c642401007387 */ /* 0x010fe20000100800 */
[----:B-1----:R-:W-:-:S03]  /*22000*/  MOV R0, R37 ;  /* 0x0000002500007202 */ /* 0x002fc60000000f00 */
[----:B------:R-:W-:Y:S04]  /*22010*/  STL [R1+0xc6c], R38 ;  /* 0x000c6c2601007387 */ /* 0x000fe80000100800 */
[----:B------:R1:W-:Y:S02]  /*22020*/  STL [R1+0xc60], R0 ;  /* 0x000c600001007387 */ /* 0x0003e40000100800 */
[----:B-1----:R-:W-:Y:S02]  /*22030*/  IMAD.MOV.U32 R0, RZ, RZ, R39 ;  /* 0x000000ffff007224 */ /* 0x002fe400078e0027 */
[----:B-----5:R-:W-:Y:S04]  /*22040*/  STL [R1+0xc74], R40 ;  /* 0x000c742801007387 */ /* 0x020fe80000100800 */
[----:B------:R1:W-:Y:S04]  /*22050*/  STL [R1+0xc68], R0 ;  /* 0x000c680001007387 */ /* 0x0003e80000100800 */
[----:B------:R-:W-:Y:S01]  /*22060*/  STL [R1+0xc7c], R42 ;  /* 0x000c7c2a01007387 */ /* 0x000fe20000100800 */
[----:B-1----:R-:W-:-:S05]  /*22070*/  IMAD.MOV.U32 R0, RZ, RZ, R41 ;  /* 0x000000ffff007224 */ /* 0x002fca00078e0029 */
[----:B------:R1:W-:Y:S04]  /*22080*/  STL [R1+0xc70], R0 ;  /* 0x000c700001007387 */ /* 0x0003e80000100800 */
[----:B------:R-:W-:Y:S01]  /*22090*/  STL [R1+0xc84], R52 ;  /* 0x000c843401007387 */ /* 0x000fe20000100800 */
[----:B-1----:R-:W-:-:S05]  /*220a0*/  MOV R0, R43 ;  /* 0x0000002b00007202 */ /* 0x002fca0000000f00 */
[----:B------:R1:W-:Y:S04]  /*220b0*/  STL [R1+0xc78], R0 ;  /* 0x000c780001007387 */ /* 0x0003e80000100800 */
[----:B------:R-:W-:Y:S01]  /*220c0*/  STL [R1+0xc8c], R54 ;  /* 0x000c8c3601007387 */ /* 0x000fe20000100800 */
[----:B-1----:R-:W-:-:S05]  /*220d0*/  IMAD.MOV.U32 R0, RZ, RZ, R53 ;  /* 0x000000ffff007224 */ /* 0x002fca00078e0035 */
[----:B------:R1:W-:Y:S04]  /*220e0*/  STL [R1+0xc80], R0 ;  /* 0x000c800001007387 */ /* 0x0003e80000100800 */
[----:B------:R-:W-:Y:S01]  /*220f0*/  STL [R1+0xc94], R56 ;  /* 0x000c943801007387 */ /* 0x000fe20000100800 */
[----:B-1----:R-:W-:-:S05]  /*22100*/  IMAD.MOV.U32 R0, RZ, RZ, R55 ;  /* 0x000000ffff007224 */ /* 0x002fca00078e0037 */
[----:B------:R1:W-:Y:S04]  /*22110*/  STL [R1+0xc88], R0 ;  /* 0x000c880001007387 */ /* 0x0003e80000100800 */
[----:B------:R-:W4:Y:S04]  /*22120*/  LDL.LU.64 R36, [R1+0xce8] ;  /* 0x000ce80001247983 */ /* 0x000f280000300a00 */
[----:B------:R-:W5:Y:S01]  /*22130*/  LDL.LU.64 R38, [R1+0xcf0] ;  /* 0x000cf00001267983 */ /* 0x000f620000300a00 */
[----:B-1----:R-:W-:-:S05]  /*22140*/  MOV R0, R57 ;  /* 0x0000003900007202 */ /* 0x002fca0000000f00 */
[----:B------:R1:W-:Y:S04]  /*22150*/  STL [R1+0xc90], R0 ;  /* 0x000c900001007387 */ /* 0x0003e80000100800 */
[----:B------:R-:W-:Y:S04]  /*22160*/  STL [R1+0xc9c], R58 ;  /* 0x000c9c3a01007387 */ /* 0x000fe80000100800 */
[----:B------:R-:W5:Y:S01]  /*22170*/  LDL.LU.64 R40, [R1+0xcf8] ;  /* 0x000cf80001287983 */ /* 0x000f620000300a00 */
[----:B-1----:R-:W-:-:S03]  /*22180*/  IMAD.MOV.U32 R0, RZ, RZ, R59 ;  /* 0x000000ffff007224 */ /* 0x002fc600078e003b */
[----:B------:R-:W5:Y:S04]  /*22190*/  LDL.LU.64 R42, [R1+0xd00] ;  /* 0x000d0000012a7983 */ /* 0x000f680000300a00 */
        /* <DEDUP_REMOVED lines=8> */
[----:B-1----:R-:W-:-:S03]  /*22220*/  MOV R0, R63 ;  /* 0x0000003f00007202 */ /* 0x002fc60000000f00 */
[----:B--2---:R-:W-:Y:S04]  /*22230*/  STL [R1+0xcb4], R64 ;  /* 0x000cb44001007387 */ /* 0x004fe80000100800 */
[----:B------:R1:W-:Y:S04]  /*22240*/  STL [R1+0xca8], R0 ;  /* 0x000ca80001007387 */ /* 0x0003e80000100800 */
[----:B------:R-:W2:Y:S01]  /*22250*/  LDL.LU.64 R58, [R1+0xd20] ;  /* 0x000d2000013a7983 */ /* 0x000ea20000300a00 */
[----:B-1----:R-:W-:-:S05]  /*22260*/  IMAD.MOV.U32 R0, RZ, RZ, R65 ;  /* 0x000000ffff007224 */ /* 0x002fca00078e0041 */
[----:B------:R1:W-:Y:S04]  /*22270*/  STL [R1+0xcb0], R0 ;  /* 0x000cb00001007387 */ /* 0x0003e80000100800 */
[----:B---3--:R3:W-:Y:S01]  /*22280*/  STL [R1+0xcbc], R66 ;  /* 0x000cbc4201007387 */ /* 0x0087e20000100800 */
[----:B-1----:R-:W-:-:S03]  /*22290*/  IMAD.MOV.U32 R0, RZ, RZ, R67 ;  /* 0x000000ffff007224 */ /* 0x002fc600078e0043 */
[----:B------:R-:W-:Y:S04]  /*222a0*/  STL [R1+0xcc4], R124 ;  /* 0x000cc47c01007387 */ /* 0x000fe80000100800 */
[----:B------:R4:W-:Y:S04]  /*222b0*/  STL [R1+0xcb8], R0 ;  /* 0x000cb80001007387 */ /* 0x0009e80000100800 */
[----:B------:R-:W2:Y:S04]  /*222c0*/  LDL.LU.64 R60, [R1+0x928] ;  /* 0x00092800013c7983 */ /* 0x000ea80000300a00 */
[----:B------:R-:W-:Y:S04]  /*222d0*/  STL [R1+0xcc0], R125 ;  /* 0x000cc07d01007387 */ /* 0x000fe80000100800 */
[----:B------:R-:W-:Y:S04]  /*222e0*/  STL [R1+0xccc], R126 ;  /* 0x000ccc7e01007387 */ /* 0x000fe80000100800 */
[----:B------:R-:W-:Y:S04]  /*222f0*/  STL [R1+0xcc8], R127 ;  /* 0x000cc87f01007387 */ /* 0x000fe80000100800 */
[----:B------:R-:W2:Y:S04]  /*22300*/  LDL.LU.64 R62, [R1+0xd30] ;  /* 0x000d3000013e7983 */ /* 0x000ea80000300a00 */
[----:B------:R-:W-:Y:S04]  /*22310*/  STL [R1+0xcd4], R128 ;  /* 0x000cd48001007387 */ /* 0x000fe80000100800 */
[----:B------:R-:W-:Y:S04]  /*22320*/  STL [R1+0xcd0], R129 ;  /* 0x000cd08101007387 */ /* 0x000fe80000100800 */
[----:B------:R-:W2:Y:S04]  /*22330*/  LDL.LU.64 R64, [R1+0xd38] ;  /* 0x000d380001407983 */ /* 0x000ea80000300a00 */
[----:B------:R-:W-:Y:S04]  /*22340*/  STL [R1+0xcdc], R130 ;  /* 0x000cdc8201007387 */ /* 0x000fe80000100800 */
[----:B------:R-:W-:Y:S04]  /*22350*/  STL [R1+0xcd8], R131 ;  /* 0x000cd88301007387 */ /* 0x000fe80000100800 */
[----:B---3--:R-:W3:Y:S01]  /*22360*/  LDL.LU.64 R66, [R1+0xd40] ;  /* 0x000d400001427983 */ /* 0x008ee20000300a00 */
[----:B----4-:R-:W-:-:S03]  /*22370*/  MOV R0, R37 ;  /* 0x0000002500007202 */ /* 0x010fc60000000f00 */
[----:B------:R-:W-:Y:S04]  /*22380*/  STL [R1+0xce4], R36 ;  /* 0x000ce42401007387 */ /* 0x000fe80000100800 */
[----:B-----5:R-:W-:Y:S04]  /*22390*/  STL [R1+0xcec], R38 ;  /* 0x000cec2601007387 */ /* 0x020fe80000100800 */
[----:B------:R1:W-:Y:S02]  /*223a0*/  STL [R1+0xce0], R0 ;  /* 0x000ce00001007387 */ /* 0x0003e40000100800 */
[----:B-1----:R-:W-:-:S02]  /*223b0*/  IMAD.MOV.U32 R0, RZ, RZ, R39 ;  /* 0x000000ffff007224 */ /* 0x002fc400078e0027 */
[----:B------:R-:W-:Y:S04]  /*223c0*/  STL [R1+0xcf4], R40 ;  /* 0x000cf42801007387 */ /* 0x000fe80000100800 */
        /* <DEDUP_REMOVED lines=17> */
[----:B--2---:R-:W-:Y:S04]  /*224e0*/  STL [R1+0xd1c], R58 ;  /* 0x000d1c3a01007387 */ /* 0x004fe80000100800 */
[----:B------:R-:W2:Y:S01]  /*224f0*/  LDL.LU.64 R40, [R1+0xd78] ;  /* 0x000d780001287983 */ /* 0x000ea20000300a00 */
[----:B-1----:R-:W-:-:S03]  /*22500*/  IMAD.MOV.U32 R0, RZ, RZ, R59 ;  /* 0x000000ffff007224 */ /* 0x002fc600078e003b */
[----:B------:R-:W2:Y:S04]  /*22510*/  LDL.LU.64 R42, [R1+0xd80] ;  /* 0x000d8000012a7983 */ /* 0x000ea80000300a00 */
[----:B------:R1:W-:Y:S04]  /*22520*/  STL [R1+0xd18], R0 ;  /* 0x000d180001007387 */ /* 0x0003e80000100800 */
[----:B------:R-:W-:Y:S04]  /*22530*/  STL [R1+0xd24], R60 ;  /* 0x000d243c01007387 */ /* 0x000fe80000100800 */
[----:B------:R-:W2:Y:S01]  /*22540*/  LDL.LU.64 R52, [R1+0xd88] ;  /* 0x000d880001347983 */ /* 0x000ea20000300a00 */
[----:B-1----:R-:W-:-:S03]  /*22550*/  IMAD.MOV.U32 R0, RZ, RZ, R61 ;  /* 0x000000ffff007224 */ /* 0x002fc600078e003d */
[----:B------:R-:W2:Y:S04]  /*22560*/  LDL.LU.64 R54, [R1+0xd90] ;  /* 0x000d900001367983 */ /* 0x000ea80000300a00 */
[----:B------:R1:W-:Y:S04]  /*22570*/  STL [R1+0xd20], R0 ;  /* 0x000d200001007387 */ /* 0x0003e80000100800 */
[----:B------:R-:W-:Y:S04]  /*22580*/  STL [R1+0xd2c], R62 ;  /* 0x000d2c3e01007387 */ /* 0x000fe80000100800 */
[----:B------:R-:W2:Y:S01]  /*22590*/  LDL.LU.64 R56, [R1+0xd98] ;  /* 0x000d980001387983 */ /* 0x000ea20000300a00 */
[----:B-1----:R-:W-:-:S03]  /*225a0*/  MOV R0, R63 ;  /* 0x0000003f00007202 */ /* 0x002fc60000000f00 */
[----:B------:R-:W-:Y:S04]  /*225b0*/  STL [R1+0xd34], R64 ;  /* 0x000d344001007387 */ /* 0x000fe80000100800 */
        /* <DEDUP_REMOVED lines=24> */
[----:B--2---:R-:W-:Y:S04]  /*22740*/  STL [R1+0xd74], R40 ;  /* 0x000d742801007387 */ /* 0x004fe80000100800 */
[----:B------:R1:W-:Y:S04]  /*22750*/  STL [R1+0xd68], R0 ;  /* 0x000d680001007387 */ /* 0x0003e80000100800 */
[----:B------:R-:W-:Y:S01]  /*22760*/  STL [R1+0xd7c], R42 ;  /* 0x000d7c2a01007387 */ /* 0x000fe20000100800 */
[----:B-1----:R-:W-:-:S05]  /*22770*/  IMAD.MOV.U32 R0, RZ, RZ, R41 ;  /* 0x000000ffff007224 */ /* 0x002fca00078e0029 */
[----:B------:R1:W-:Y:S02]  /*22780*/  STL [R1+0xd70], R0 ;  /* 0x000d700001007387 */ /* 0x0003e40000100800 */
[----:B-1----:R-:W-:Y:S02]  /*22790*/  MOV R0, R43 ;  /* 0x0000002b00007202 */ /* 0x002fe40000000f00 */
[----:B------:R-:W-:Y:S04]  /*227a0*/  STL [R1+0xd84], R52 ;  /* 0x000d843401007387 */ /* 0x000fe80000100800 */
[----:B------:R1:W-:Y:S04]  /*227b0*/  STL [R1+0xd78], R0 ;  /* 0x000d780001007387 */ /* 0x0003e80000100800 */
[----:B------:R-:W-:Y:S01]  /*227c0*/  STL [R1+0xd8c], R54 ;  /* 0x000d8c3601007387 */ /* 0x000fe20000100800 */
[----:B-1----:R-:W-:-:S05]  /*227d0*/  IMAD.MOV.U32 R0, RZ, RZ, R53 ;  /* 0x000000ffff007224 */ /* 0x002fca00078e0035 */
[----:B------:R1:W-:Y:S04]  /*227e0*/  STL [R1+0xd80], R0 ;  /* 0x000d800001007387 */ /* 0x0003e80000100800 */
[----:B------:R-:W-:Y:S01]  /*227f0*/  STL [R1+0xd94], R56 ;  /* 0x000d943801007387 */ /* 0x000fe20000100800 */
[----:B-1----:R-:W-:-:S05]  /*22800*/  IMAD.MOV.U32 R0, RZ, RZ, R55 ;  /* 0x000000ffff007224 */ /* 0x002fca00078e0037 */
[----:B------:R1:W-:Y:S04]  /*22810*/  STL [R1+0xd88], R0 ;  /* 0x000d880001007387 */ /* 0x0003e80000100800 */
[----:B------:R-:W2:Y:S04]  /*22820*/  LDL.LU.64 R36, [R1+0xde8] ;  /* 0x000de80001247983 */ /* 0x000ea80000300a00 */
[----:B------:R-:W4:Y:S01]  /*22830*/  LDL.LU.64 R38, [R1+0xdf0] ;  /* 0x000df00001267983 */ /* 0x000f220000300a00 */
        /* <DEDUP_REMOVED lines=15> */
[----:B------:R-:W-:Y:S04]  /*22930*/  STL [R1+0xdb4], R64 ;  /* 0x000db44001007387 */ /* 0x000fe80000100800 */
[----:B------:R1:W-:Y:S04]  /*22940*/  STL [R1+0xda8], R0 ;  /* 0x000da80001007387 */ /* 0x0003e80000100800 */
[----:B------:R-:W5:Y:S01]  /*22950*/  LDL.LU.64 R58, [R1+0xe20] ;  /* 0x000e2000013a7983 */ /* 0x000f620000300a00 */
[----:B-1----:R-:W-:-:S05]  /*22960*/  IMAD.MOV.U32 R0, RZ, RZ, R65 ;  /* 0x000000ffff007224 */ /* 0x002fca00078e0041 */
[----:B------:R1:W-:Y:S04]  /*22970*/  STL [R1+0xdb0], R0 ;  /* 0x000db00001007387 */ /* 0x0003e80000100800 */
[----:B---3--:R3:W-:Y:S01]  /*22980*/  STL [R1+0xdbc], R66 ;  /* 0x000dbc4201007387 */ /* 0x0087e20000100800 */
[----:B-1----:R-:W-:-:S03]  /*22990*/  IMAD.MOV.U32 R0, RZ, RZ, R67 ;  /* 0x000000ffff007224 */ /* 0x002fc600078e0043 */
[----:B------:R-:W-:Y:S04]  /*229a0*/  STL [R1+0xdc4], R140 ;  /* 0x000dc48c01007387 */ /* 0x000fe80000100800 */
[----:B------:R2:W-:Y:S04]  /*229b0*/  STL [R1+0xdb8], R0 ;  /* 0x000db80001007387 */ /* 0x0005e80000100800 */
[----:B------:R-:W5:Y:S04]  /*229c0*/  LDL.LU.64 R60, [R1+0xe28] ;  /* 0x000e2800013c7983 */ /* 0x000f680000300a00 */
[----:B------:R-:W-:Y:S04]  /*229d0*/  STL [R1+0xdc0], R141 ;  /* 0x000dc08d01007387 */ /* 0x000fe80000100800 */
[----:B------:R-:W-:Y:S04]  /*229e0*/  STL [R1+0xdcc], R142 ;  /* 0x000dcc8e01007387 */ /* 0x000fe80000100800 */
[----:B------:R-:W-:Y:S04]  /*229f0*/  STL [R1+0xdc8], R143 ;  /* 0x000dc88f01007387 */ /* 0x000fe80000100800 */
[----:B------:R-:W5:Y:S04]  /*22a00*/  LDL.LU.64 R62, [R1+0xe30] ;  /* 0x000e3000013e7983 */ /* 0x000f680000300a00 */
[----:B------:R-:W-:Y:S04]  /*22a10*/  STL [R1+0xdd4], R176 ;  /* 0x000dd4b001007387 */ /* 0x000fe80000100800 */
[----:B------:R-:W-:Y:S04]  /*22a20*/  STL [R1+0xdd0], R177 ;  /* 0x000dd0b101007387 */ /* 0x000fe80000100800 */
[----:B------:R-:W5:Y:S04]  /*22a30*/  LDL.LU.64 R64, [R1+0xe38] ;  /* 0x000e380001407983 */ /* 0x000f680000300a00 */
[----:B------:R-:W-:Y:S04]  /*22a40*/  STL [R1+0xddc], R178 ;  /* 0x000ddcb201007387 */ /* 0x000fe80000100800 */
[----:B------:R-:W-:Y:S04]  /*22a50*/  STL [R1+0xdd8], R179 ;  /* 0x000dd8b301007387 */ /* 0x000fe80000100800 */
[----:B---3--:R-:W3:Y:S01]  /*22a60*/  LDL.LU.64 R66, [R1+0xe40] ;  /* 0x000e400001427983 */ /* 0x008ee20000300a00 */
[----:B--2---:R-:W-:-:S03]  /*22a70*/  MOV R0, R37 ;  /* 0x0000002500007202 */ /* 0x004fc60000000f00 */
[----:B------:R-:W-:Y:S04]  /*22a80*/  STL [R1+0xde4], R36 ;  /* 0x000de42401007387 */ /* 0x000fe80000100800 */
[----:B----4-:R-:W-:Y:S04]  /*22a90*/  STL [R1+0xdec], R38 ;  /* 0x000dec2601007387 */ /* 0x010fe80000100800 */
[----:B------:R1:W-:Y:S02]  /*22aa0*/  STL [R1+0xde0], R0 ;  /* 0x000de00001007387 */ /* 0x0003e40000100800 */
[----:B-1----:R-:W-:-:S02]  /*22ab0*/  IMAD.MOV.U32 R0, RZ, RZ, R39 ;  /* 0x000000ffff007224 */ /* 0x002fc400078e0027 */
        /* <DEDUP_REMOVED lines=135> */
[----:B------:R3:W-:Y:S04]  /*23330*/  STL [R1+0xf24], R60 ;  /* 0x000f243c01007387 */ /* 0x0007e80000100800 */
[----:B------:R-:W5:Y:S01]  /*23340*/  LDL.LU.64 R52, [R1+0xf88] ;  /* 0x000f880001347983 */ /* 0x000f620000300a00 */
[----:B-1----:R-:W-:-:S03]  /*23350*/  IMAD.MOV.U32 R0, RZ, RZ, R61 ;  /* 0x000000ffff007224 */ /* 0x002fc600078e003d */
[----:B------:R-:W5:Y:S04]  /*23360*/  LDL.LU.64 R58, [R1+0xf90] ;  /* 0x000f9000013a7983 */ /* 0x000f680000300a00 */
[----:B------:R1:W-:Y:S04]  /*23370*/  STL [R1+0xf20], R0 ;  /* 0x000f200001007387 */ /* 0x0003e80000100800 */
[----:B------:R1:W-:Y:S04]  /*23380*/  STL [R1+0xf2c], R62 ;  /* 0x000f2c3e01007387 */ /* 0x0003e80000100800 */
[----:B---3--:R-:W3:Y:S01]  /*23390*/  LDL.LU.64 R60, [R1+0xf98] ;  /* 0x000f9800013c7983 */ /* 0x008ee20000300a00 */
[----:B-1----:R-:W-:-:S05]  /*233a0*/  MOV R0, R63 ;  /* 0x0000003f00007202 */ /* 0x002fca0000000f00 */
[----:B------:R1:W-:Y:S04]  /*233b0*/  STL [R1+0xf28], R0 ;  /* 0x000f280001007387 */ /* 0x0003e80000100800 */
[----:B------:R-:W-:Y:S04]  /*233c0*/  STL [R1+0xf34], R64 ;  /* 0x000f344001007387 */ /* 0x000fe80000100800 */
[----:B------:R-:W3:Y:S01]  /*233d0*/  LDL.LU.64 R62, [R1+0xfa0] ;  /* 0x000fa000013e7983 */ /* 0x000ee20000300a00 */
[----:B-1----:R-:W-:-:S05]  /*233e0*/  IMAD.MOV.U32 R0, RZ, RZ, R65 ;  /* 0x000000ffff007224 */ /* 0x002fca00078e0041 */
[----:B------:R1:W-:Y:S04]  /*233f0*/  STL [R1+0xf30], R0 ;  /* 0x000f300001007387 */ /* 0x0003e80000100800 */
[----:B------:R1:W-:Y:S02]  /*23400*/  STL [R1+0xf3c], R66 ;  /* 0x000f3c4201007387 */ /* 0x0003e40000100800 */
[----:B-1----:R-:W-:Y:S02]  /*23410*/  IMAD.MOV.U32 R0, RZ, RZ, R67 ;  /* 0x000000ffff007224 */ /* 0x002fe400078e0043 */
[----:B------:R-:W3:Y:S04]  /*23420*/  LDL.LU.64 R66, [R1+0xfa8] ;  /* 0x000fa80001427983 */ /* 0x000ee80000300a00 */
[----:B------:R2:W-:Y:S04]  /*23430*/  STL [R1+0xf38], R0 ;  /* 0x000f380001007387 */ /* 0x0005e80000100800 */
[----:B------:R-:W-:Y:S04]  /*23440*/  STL [R1+0xf44], R196 ;  /* 0x000f44c401007387 */ /* 0x000fe80000100800 */
[----:B------:R-:W-:Y:S04]  /*23450*/  STL [R1+0xf40], R197 ;  /* 0x000f40c501007387 */ /* 0x000fe80000100800 */
[----:B------:R-:W3:Y:S04]  /*23460*/  LDL.LU.64 R64, [R1+0xfb0] ;  /* 0x000fb00001407983 */ /* 0x000ee80000300a00 */
[----:B------:R-:W-:Y:S04]  /*23470*/  STL [R1+0xf4c], R198 ;  /* 0x000f4cc601007387 */ /* 0x000fe80000100800 */
[----:B------:R-:W-:Y:S04]  /*23480*/  STL [R1+0xf48], R199 ;  /* 0x000f48c701007387 */ /* 0x000fe80000100800 */
[----:B------:R-:W3:Y:S04]  /*23490*/  LDL.LU.64 R54, [R1+0xfb8] ;  /* 0x000fb80001367983 */ /* 0x000ee80000300a00 */
[----:B------:R-:W-:Y:S04]  /*234a0*/  STL [R1+0xf54], R228 ;  /* 0x000f54e401007387 */ /* 0x000fe80000100800 */
[----:B------:R-:W-:Y:S04]  /*234b0*/  STL [R1+0xf50], R229 ;  /* 0x000f50e501007387 */ /* 0x000fe80000100800 */
[----:B------:R-:W3:Y:S04]  /*234c0*/  LDL.LU.64 R56, [R1+0xfc0] ;  /* 0x000fc00001387983 */ /* 0x000ee80000300a00 */
[----:B------:R-:W-:Y:S04]  /*234d0*/  STL [R1+0xf5c], R230 ;  /* 0x000f5ce601007387 */ /* 0x000fe80000100800 */
[----:B------:R-:W-:Y:S01]  /*234e0*/  STL [R1+0xf58], R231 ;  /* 0x000f58e701007387 */ /* 0x000fe20000100800 */
        /* <DEDUP_REMOVED lines=15> */
[----:B------:R1:W-:Y:S02]  /*235e0*/  STL [R1+0xf80], R0 ;  /* 0x000f800001007387 */ /* 0x0003e40000100800 */
[----:B-1----:R-:W-:Y:S02]  /*235f0*/  IMAD.MOV.U32 R0, RZ, RZ, R59 ;  /* 0x000000ffff007224 */ /* 0x002fe400078e003b */
[----:B------:R-:W2:Y:S04]  /*23600*/  LDL.LU.64 R58, [R1+0xfe8] ;  /* 0x000fe800013a7983 */ /* 0x000ea80000300a00 */
[----:B------:R1:W-:Y:S04]  /*23610*/  STL [R1+0xf88], R0 ;  /* 0x000f880001007387 */ /* 0x0003e80000100800 */
[----:B---3--:R3:W-:Y:S01]  /*23620*/  STL [R1+0xf94], R60 ;  /* 0x000f943c01007387 */ /* 0x0087e20000100800 */
[----:B-1----:R-:W-:-:S03]  /*23630*/  MOV R0, R61 ;  /* 0x0000003d00007202 */ /* 0x002fc60000000f00 */
[----:B---3--:R-:W3:Y:S04]  /*23640*/  LDL.LU.64 R60, [R1+0xff0] ;  /* 0x000ff000013c7983 */ /* 0x008ee80000300a00 */
[----:B------:R1:W-:Y:S04]  /*23650*/  STL [R1+0xf90], R0 ;  /* 0x000f900001007387 */ /* 0x0003e80000100800 */
[----:B------:R4:W-:Y:S01]  /*23660*/  STL [R1+0xf9c], R62 ;  /* 0x000f9c3e01007387 */ /* 0x0009e20000100800 */
[----:B-1----:R-:W-:-:S03]  /*23670*/  IMAD.MOV.U32 R0, RZ, RZ, R63 ;  /* 0x000000ffff007224 */ /* 0x002fc600078e003f */
[----:B----4-:R-:W4:Y:S04]  /*23680*/  LDL.LU.64 R62, [R1+0xff8] ;  /* 0x000ff800013e7983 */ /* 0x010f280000300a00 */
[----:B------:R1:W-:Y:S04]  /*23690*/  STL [R1+0xf98], R0 ;  /* 0x000f980001007387 */ /* 0x0003e80000100800 */
[----:B------:R5:W-:Y:S01]  /*236a0*/  STL [R1+0xfa4], R66 ;  /* 0x000fa44201007387 */ /* 0x000be20000100800 */
[----:B-1----:R-:W-:-:S03]  /*236b0*/  IMAD.MOV.U32 R0, RZ, RZ, R67 ;  /* 0x000000ffff007224 */ /* 0x002fc600078e0043 */
[----:B-----5:R-:W5:Y:S04]  /*236c0*/  LDL.LU.64 R66, [R1+0x1000] ;  /* 0x0010000001427983 */ /* 0x020f680000300a00 */
[----:B------:R1:W-:Y:S04]  /*236d0*/  STL [R1+0xfa0], R0 ;  /* 0x000fa00001007387 */ /* 0x0003e80000100800 */
[----:B------:R1:W-:Y:S02]  /*236e0*/  STL [R1+0xfac], R64 ;  /* 0x000fac4001007387 */ /* 0x0003e40000100800 */
[----:B-1----:R-:W-:-:S02]  /*236f0*/  MOV R0, R65 ;  /* 0x0000004100007202 */ /* 0x002fc40000000f00 */
[----:B------:R-:W5:Y:S04]  /*23700*/  LDL.LU.64 R64, [R1+0x1008] ;  /* 0x0010080001407983 */ /* 0x000f680000300a00 */
[----:B------:R1:W-:Y:S04]  /*23710*/  STL [R1+0xfa8], R0 ;  /* 0x000fa80001007387 */ /* 0x0003e80000100800 */
[----:B------:R-:W-:Y:S04]  /*23720*/  STL [R1+0xfb4], R54 ;  /* 0x000fb43601007387 */ /* 0x000fe80000100800 */
[----:B------:R-:W5:Y:S01]  /*23730*/  LDL.LU.64 R42, [R1+0x1010] ;  /* 0x00101000012a7983 */ /* 0x000f620000300a00 */
[----:B-1----:R-:W-:-:S05]  /*23740*/  IMAD.MOV.U32 R0, RZ, RZ, R55 ;  /* 0x000000ffff007224 */ /* 0x002fca00078e0037 */
[----:B------:R1:W-:Y:S04]  /*23750*/  STL [R1+0xfb0], R0 ;  /* 0x000fb00001007387 */ /* 0x0003e80000100800 */
[----:B------:R1:W-:Y:S04]  /*23760*/  STL [R1+0xfbc], R56 ;  /* 0x000fbc3801007387 */ /* 0x0003e80000100800 */
[----:B------:R-:W5:Y:S01]  /*23770*/  LDL.LU.64 R52, [R1+0x1018] ;  /* 0x0010180001347983 */ /* 0x000f620000300a00 */
[----:B-1----:R-:W-:-:S05]  /*23780*/  IMAD.MOV.U32 R0, RZ, RZ, R57 ;  /* 0x000000ffff007224 */ /* 0x002fca00078e0039 */
[----:B------:R1:W-:Y:S04]  /*23790*/  STL [R1+0xfb8], R0 ;  /* 0x000fb80001007387 */ /* 0x0003e80000100800 */
        /* <DEDUP_REMOVED lines=28> */
[----:B------:R1:W-:Y:S04]  /*23960*/  STL [R1+0x1004], R64 ;  /* 0x0010044001007387 */ /* 0x0003e80000100800 */
[----:B------:R-:W5:Y:S01]  /*23970*/  LDL.LU.64 R40, [R1+0x1060] ;  /* 0x0010600001287983 */ /* 0x000f620000300a00 */
[----:B-1----:R-:W-:-:S05]  /*23980*/  IMAD.MOV.U32 R0, RZ, RZ, R65 ;  /* 0x000000ffff007224 */ /* 0x002fca00078e0041 */
[----:B------:R1:W-:Y:S04]  /*23990*/  STL [R1+0x1000], R0 ;  /* 0x0010000001007387 */ /* 0x0003e80000100800 */
        /* <DEDUP_REMOVED lines=20> */
[----:B------:R1:W-:Y:S02]  /*23ae0*/  STL [R1+0x1028], R0 ;  /* 0x0010280001007387 */ /* 0x0003e40000100800 */
[----:B-1----:R-:W-:Y:S02]  /*23af0*/  IMAD.MOV.U32 R0, RZ, RZ, R57 ;  /* 0x000000ffff007224 */ /* 0x002fe400078e0039 */
        /* <DEDUP_REMOVED lines=38> */
[----:B------:R-:W5:Y:S04]  /*23d60*/  LDL.LU.64 R54, [R1+0x10d8] ;  /* 0x0010d80001367983 */ /* 0x000f680000300a00 */
[----:B------:R-:W5:Y:S01]  /*23d70*/  LDL.LU.64 R36, [R1+0x10e0] ;  /* 0x0010e00001247983 */ /* 0x000f620000300a00 */
[----:B-1----:R-:W-:-:S05]  /*23d80*/  IMAD.MOV.U32 R0, RZ, RZ, R39 ;  /* 0x000000ffff007224 */ /* 0x002fca00078e0027 */
[----:B------:R1:W-:Y:S04]  /*23d90*/  STL [R1+0x1080], R0 ;  /* 0x0010800001007387 */ /* 0x0003e80000100800 */
[----:B------:R1:W-:Y:S02]  /*23da0*/  STL [R1+0x108c], R56 ;  /* 0x00108c3801007387 */ /* 0x0003e40000100800 */
[----:B-1----:R-:W-:Y:S02]  /*23db0*/  MOV R0, R57 ;  /* 0x0000003900007202 */ /* 0x002fe40000000f00 */
[----:B------:R-:W5:Y:S04]  /*23dc0*/  LDL.LU.64 R56, [R1+0x10e8] ;  /* 0x0010e80001387983 */ /* 0x000f680000300a00 */
[----:B------:R2:W-:Y:S02]  /*23dd0*/  STL [R1+0x1088], R0 ;  /* 0x0010880001007387 */ /* 0x0005e40000100800 */
[----:B--2---:R-:W-:-:S02]  /*23de0*/  IMAD.MOV.U32 R0, RZ, RZ, R59 ;  /* 0x000000ffff007224 */ /* 0x004fc400078e003b */
[----:B------:R1:W-:Y:S04]  /*23df0*/  STL [R1+0x1094], R58 ;  /* 0x0010943a01007387 */ /* 0x0003e80000100800 */
[----:B-1----:R-:W2:Y:S04]  /*23e00*/  LDL.LU.64 R58, [R1+0x10f0] ;  /* 0x0010f000013a7983 */ /* 0x002ea80000300a00 */
[----:B------:R1:W-:Y:S04]  /*23e10*/  STL [R1+0x1090], R0 ;  /* 0x0010900001007387 */ /* 0x0003e80000100800 */
[----:B---3--:R3:W-:Y:S04]  /*23e20*/  STL [R1+0x109c], R60 ;  /* 0x00109c3c01007387 */ /* 0x0087e80000100800 */
[----:B------:R-:W2:Y:S01]  /*23e30*/  LDL.LU.64 R38, [R1+0x10f8] ;  /* 0x0010f80001267983 */ /* 0x000ea20000300a00 */
[----:B-1----:R-:W-:-:S03]  /*23e40*/  IMAD.MOV.U32 R0, RZ, RZ, R61 ;  /* 0x000000ffff007224 */ /* 0x002fc600078e003d */
[----:B----4-:R-:W-:Y:S04]  /*23e50*/  STL [R1+0x10a4], R62 ;  /* 0x0010a43e01007387 */ /* 0x010fe80000100800 */
[----:B------:R1:W-:Y:S04]  /*23e60*/  STL [R1+0x1098], R0 ;  /* 0x0010980001007387 */ /* 0x0003e80000100800 */
[----:B---3--:R-:W3:Y:S01]  /*23e70*/  LDL.LU.64 R60, [R1+0x1100] ;  /* 0x00110000013c7983 */ /* 0x008ee20000300a00 */
[----:B-1----:R-:W-:-:S03]  /*23e80*/  MOV R0, R63 ;  /* 0x0000003f00007202 */ /* 0x002fc60000000f00 */
[----:B-----5:R-:W-:Y:S04]  /*23e90*/  STL [R1+0x10ac], R66 ;  /* 0x0010ac4201007387 */ /* 0x020fe80000100800 */
[----:B------:R1:W-:Y:S04]  /*23ea0*/  STL [R1+0x10a0], R0 ;  /* 0x0010a00001007387 */ /* 0x0003e80000100800 */
[----:B------:R-:W4:Y:S01]  /*23eb0*/  LDL.LU.64 R62, [R1+0x1108] ;  /* 0x00110800013e7983 */ /* 0x000f220000300a00 */
[----:B-1----:R-:W-:-:S03]  /*23ec0*/  IMAD.MOV.U32 R0, RZ, RZ, R67 ;  /* 0x000000ffff007224 */ /* 0x002fc600078e0043 */
[----:B------:R-:W4:Y:S04]  /*23ed0*/  LDL.LU.64 R66, [R1+0x1110] ;  /* 0x0011100001427983 */ /* 0x000f280000300a00 */
[----:B------:R1:W-:Y:S04]  /*23ee0*/  STL [R1+0x10a8], R0 ;  /* 0x0010a80001007387 */ /* 0x0003e80000100800 */
[----:B------:R1:W-:Y:S02]  /*23ef0*/  STL [R1+0x10b4], R40 ;  /* 0x0010b42801007387 */ /* 0x0003e40000100800 */
[----:B-1----:R-:W-:-:S02]  /*23f00*/  IMAD.MOV.U32 R0, RZ, RZ, R41 ;  /* 0x000000ffff007224 */ /* 0x002fc400078e0029 */
[----:B------:R-:W4:Y:S04]  /*23f10*/  LDL.LU.64 R40, [R1+0x1118] ;  /* 0x0011180001287983 */ /* 0x000f280000300a00 */
[----:B------:R1:W-:Y:S04]  /*23f20*/  STL [R1+0x10b0], R0 ;  /* 0x0010b00001007387 */ /* 0x0003e80000100800 */
[----:B------:R1:W-:Y:S02]  /*23f30*/  STL [R1+0x10bc], R64 ;  /* 0x0010bc4001007387 */ /* 0x0003e40000100800 */
[----:B-1----:R-:W-:-:S02]  /*23f40*/  MOV R0, R65 ;  /* 0x0000004100007202 */ /* 0x002fc40000000f00 */
[----:B------:R-:W4:Y:S04]  /*23f50*/  LDL.LU.64 R64, [R1+0x1120] ;  /* 0x0011200001407983 */ /* 0x000f280000300a00 */
[----:B------:R1:W-:Y:S04]  /*23f60*/  STL [R1+0x10b8], R0 ;  /* 0x0010b80001007387 */ /* 0x0003e80000100800 */
[----:B------:R1:W-:Y:S02]  /*23f70*/  STL [R1+0x10c4], R42 ;  /* 0x0010c42a01007387 */ /* 0x0003e40000100800 */
[----:B-1----:R-:W-:-:S02]  /*23f80*/  IMAD.MOV.U32 R0, RZ, RZ, R43 ;  /* 0x000000ffff007224 */ /* 0x002fc400078e002b */
        /* <DEDUP_REMOVED lines=8> */
[----:B------:R-:W-:Y:S04]  /*24010*/  STL [R1+0x10dc], R36 ;  /* 0x0010dc2401007387 */ /* 0x000fe80000100800 */
[----:B------:R1:W-:Y:S04]  /*24020*/  STL [R1+0x10d0], R0 ;  /* 0x0010d00001007387 */ /* 0x0003e80000100800 */
[----:B------:R-:W4:Y:S01]  /*24030*/  LDL.LU.64 R54, [R1+0x1138] ;  /* 0x0011380001367983 */ /* 0x000f220000300a00 */
[----:B-1----:R-:W-:-:S03]  /*24040*/  IMAD.MOV.U32 R0, RZ, RZ, R37 ;  /* 0x000000ffff007224 */ /* 0x002fc600078e0025 */
[----:B------:R-:W-:Y:S04]  /*24050*/  STL [R1+0x10e4], R56 ;  /* 0x0010e43801007387 */ /* 0x000fe80000100800 */
[----:B------:R1:W-:Y:S02]  /*24060*/  STL [R1+0x10d8], R0 ;  /* 0x0010d80001007387 */ /* 0x0003e40000100800 */
[----:B-1----:R-:W-:Y:S02]  /*24070*/  IMAD.MOV.U32 R0, RZ, RZ, R57 ;  /* 0x000000ffff007224 */ /* 0x002fe400078e0039 */
[----:B------:R-:W4:Y:S04]  /*24080*/  LDL.LU.64 R56, [R1+0x1140] ;  /* 0x0011400001387983 */ /* 0x000f280000300a00 */
[----:B------:R2:W-:Y:S02]  /*24090*/  STL [R1+0x10e0], R0 ;  /* 0x0010e00001007387 */ /* 0x0005e40000100800 */
[----:B--2---:R-:W-:-:S02]  /*240a0*/  MOV R0, R59 ;  /* 0x0000003b00007202 */ /* 0x004fc40000000f00 */
[----:B------:R1:W-:Y:S04]  /*240b0*/  STL [R1+0x10ec], R58 ;  /* 0x0010ec3a01007387 */ /* 0x0003e80000100800 */
[----:B------:R-:W-:Y:S04]  /*240c0*/  STL [R1+0x10f4], R38 ;  /* 0x0010f42601007387 */ /* 0x000fe80000100800 */
[----:B------:R2:W-:Y:S04]  /*240d0*/  STL [R1+0x10e8], R0 ;  /* 0x0010e80001007387 */ /* 0x0005e80000100800 */
[----:B-1----:R-:W5:Y:S01]  /*240e0*/  LDL.LU.64 R58, [R1+0x1148] ;  /* 0x00114800013a7983 */ /* 0x002f620000300a00 */
[----:B--2---:R-:W-:-:S03]  /*240f0*/  IMAD.MOV.U32 R0, RZ, RZ, R39 ;  /* 0x000000ffff007224 */ /* 0x004fc600078e0027 */
[----:B---3--:R-:W-:Y:S04]  /*24100*/  STL [R1+0x10fc], R60 ;  /* 0x0010fc3c01007387 */ /* 0x008fe80000100800 */
[----:B------:R1:W-:Y:S02]  /*24110*/  STL [R1+0x10f0], R0 ;  /* 0x0010f00001007387 */ /* 0x0003e40000100800 */
[----:B-1----:R-:W-:Y:S02]  /*24120*/  IMAD.MOV.U32 R0, RZ, RZ, R61 ;  /* 0x000000ffff007224 */ /* 0x002fe400078e003d */
[----:B------:R-:W2:Y:S04]  /*24130*/  LDL.LU.64 R60, [R1+0x1150] ;  /* 0x00115000013c7983 */ /* 0x000ea80000300a00 */
[----:B------:R1:W-:Y:S04]  /*24140*/  STL [R1+0x10f8], R0 ;  /* 0x0010f80001007387 */ /* 0x0003e80000100800 */
[----:B----4-:R3:W-:Y:S01]  /*24150*/  STL [R1+0x1104], R62 ;  /* 0x0011043e01007387 */ /* 0x0107e20000100800 */
[----:B-1----:R-:W-:-:S03]  /*24160*/  MOV R0, R63 ;  /* 0x0000003f00007202 */ /* 0x002fc60000000f00 */
[----:B------:R-:W-:Y:S04]  /*24170*/  STL [R1+0x110c], R66 ;  /* 0x00110c4201007387 */ /* 0x000fe80000100800 */
[----:B------:R1:W-:Y:S04]  /*24180*/  STL [R1+0x1100], R0 ;  /* 0x0011000001007387 */ /* 0x0003e80000100800 */
[----:B---3--:R-:W3:Y:S01]  /*24190*/  LDL.LU.64 R62, [R1+0x1158] ;  /* 0x00115800013e7983 */ /* 0x008ee20000300a00 */
[----:B-1----:R-:W-:-:S03]  /*241a0*/  IMAD.MOV.U32 R0, RZ, RZ, R67 ;  /* 0x000000ffff007224 */ /* 0x002fc600078e0043 */
[----:B------:R-:W-:Y:S04]  /*241b0*/  STL [R1+0x1114], R40 ;  /* 0x0011142801007387 */ /* 0x000fe80000100800 */
[----:B------:R1:W-:Y:S04]  /*241c0*/  STL [R1+0x1108], R0 ;  /* 0x0011080001007387 */ /* 0x0003e80000100800 */
[----:B------:R-:W4:Y:S01]  /*241d0*/  LDL.LU.64 R66, [R1+0x1160] ;  /* 0x0011600001427983 */ /* 0x000f220000300a00 */
[----:B-1----:R-:W-:-:S03]  /*241e0*/  IMAD.MOV.U32 R0, RZ, RZ, R41 ;  /* 0x000000ffff007224 */ /* 0x002fc600078e0029 */
[----:B------:R-:W-:Y:S04]  /*241f0*/  STL [R1+0x111c], R64 ;  /* 0x00111c4001007387 */ /* 0x000fe80000100800 */
[----:B------:R1:W-:Y:S02]  /*24200*/  STL [R1+0x1110], R0 ;  /* 0x0011100001007387 */ /* 0x0003e40000100800 */
[----:B-1----:R-:W-:Y:S02]  /*24210*/  MOV R0, R65 ;  /* 0x0000004100007202 */ /* 0x002fe40000000f00 */
[----:B------:R-:W4:Y:S04]  /*24220*/  LDL.LU.64 R64, [R1+0x1168] ;  /* 0x0011680001407983 */ /* 0x000f280000300a00 */
[----:B------:R1:W-:Y:S04]  /*24230*/  STL [R1+0x1118], R0 ;  /* 0x0011180001007387 */ /* 0x0003e80000100800 */
[----:B------:R-:W-:Y:S04]  /*24240*/  STL [R1+0x1124], R42 ;  /* 0x0011242a01007387 */ /* 0x000fe80000100800 */
[----:B------:R-:W4:Y:S01]  /*24250*/  LDL.LU.64 R30, [R1+0x1170] ;  /* 0x00117000011e7983 */ /* 0x000f220000300a00 */
[----:B-1----:R-:W-:-:S03]  /*24260*/  IMAD.MOV.U32 R0, RZ, RZ, R43 ;  /* 0x000000ffff007224 */ /* 0x002fc600078e002b */
[----:B------:R-:W-:Y:S04]  /*24270*/  STL [R1+0x112c], R52 ;  /* 0x00112c3401007387 */ /* 0x000fe80000100800 */
[----:B------:R1:W-:Y:S04]  /*24280*/  STL [R1+0x1120], R0 ;  /* 0x0011200001007387 */ /* 0x0003e80000100800 */
[----:B------:R-:W4:Y:S04]  /*24290*/  LDL.LU.64 R32, [R1+0x1178] ;  /* 0x0011780001207983 */ /* 0x000f280000300a00 */
[----:B------:R-:W4:Y:S01]  /*242a0*/  LDL.LU.64 R34, [R1+0x1180] ;  /* 0x0011800001227983 */ /* 0x000f220000300a00 */
[----:B-1----:R-:W-:-:S05]  /*242b0*/  IMAD.MOV.U32 R0, RZ, RZ, R53 ;  /* 0x000000ffff007224 */ /* 0x002fca00078e0035 */
[----:B------:R1:W-:Y:S04]  /*242c0*/  STL [R1+0x1128], R0 ;  /* 0x0011280001007387 */ /* 0x0003e80000100800 */
[----:B------:R-:W-:Y:S04]  /*242d0*/  STL [R1+0x1134], R54 ;  /* 0x0011343601007387 */ /* 0x000fe80000100800 */
[----:B------:R-:W4:Y:S01]  /*242e0*/  LDL.LU.64 R36, [R1+0x1188] ;  /* 0x0011880001247983 */ /* 0x000f220000300a00 */
[----:B-1----:R-:W-:-:S03]  /*242f0*/  MOV R0, R55 ;  /* 0x0000003700007202 */ /* 0x002fc60000000f00 */
[----:B------:R-:W4:Y:S04]  /*24300*/  LDL.LU.64 R38, [R1+0x1190] ;  /* 0x0011900001267983 */ /* 0x000f280000300a00 */
[----:B------:R1:W-:Y:S04]  /*24310*/  STL [R1+0x1130], R0 ;  /* 0x0011300001007387 */ /* 0x0003e80000100800 */
[----:B------:R-:W-:Y:S04]  /*24320*/  STL [R1+0x113c], R56 ;  /* 0x00113c3801007387 */ /* 0x000fe80000100800 */
[----:B------:R-:W4:Y:S01]  /*24330*/  LDL.LU.64 R40, [R1+0x1198] ;  /* 0x0011980001287983 */ /* 0x000f220000300a00 */
[----:B-1----:R-:W-:-:S03]  /*24340*/  IMAD.MOV.U32 R0, RZ, RZ, R57 ;  /* 0x000000ffff007224 */ /* 0x002fc600078e0039 */
[----:B------:R-:W4:Y:S04]  /*24350*/  LDL.LU.64 R42, [R1+0x11a0] ;  /* 0x0011a000012a7983 */ /* 0x000f280000300a00 */
[----:B------:R1:W-:Y:S04]  /*24360*/  STL [R1+0x1138], R0 ;  /* 0x0011380001007387 */ /* 0x0003e80000100800 */
[----:B-----5:R-:W-:Y:S04]  /*24370*/  STL [R1+0x1144], R58 ;  /* 0x0011443a01007387 */ /* 0x020fe80000100800 */
[----:B------:R-:W5:Y:S01]  /*24380*/  LDL.LU.64 R52, [R1+0x11a8] ;  /* 0x0011a80001347983 */ /* 0x000f620000300a00 */
[----:B-1----:R-:W-:-:S03]  /*24390*/  IMAD.MOV.U32 R0, RZ, RZ, R59 ;  /* 0x000000ffff007224 */ /* 0x002fc600078e003b */
[----:B------:R-:W5:Y:S04]  /*243a0*/  LDL.LU.64 R54, [R1+0x11b0] ;  /* 0x0011b00001367983 */ /* 0x000f680000300a00 */
[----:B------:R1:W-:Y:S04]  /*243b0*/  STL [R1+0x1140], R0 ;  /* 0x0011400001007387 */ /* 0x0003e80000100800 */
[----:B--2---:R-:W-:Y:S01]  /*243c0*/  STL [R1+0x114c], R60 ;  /* 0x00114c3c01007387 */ /* 0x004fe20000100800 */
[----:B-1----:R-:W-:-:S03]  /*243d0*/  MOV R0, R61 ;  /* 0x0000003d00007202 */ /* 0x002fc60000000f00 */
[----:B------:R-:W2:Y:S04]  /*243e0*/  LDL.LU.64 R56, [R1+0x11b8] ;  /* 0x0011b80001387983 */ /* 0x000ea80000300a00 */
[----:B------:R-:W2:Y:S04]  /*243f0*/  LDL.LU.64 R58, [R1+0x11c0] ;  /* 0x0011c000013a7983 */ /* 0x000ea80000300a00 */
[----:B------:R3:W-:Y:S02]  /*24400*/  STL [R1+0x1148], R0 ;  /* 0x0011480001007387 */ /* 0x0007e40000100800 */
[----:B---3--:R-:W-:-:S02]  /*24410*/  IMAD.MOV.U32 R0, RZ, RZ, R63 ;  /* 0x000000ffff007224 */ /* 0x008fc400078e003f */
[----:B------:R-:W-:Y:S04]  /*24420*/  STL [R1+0x1154], R62 ;  /* 0x0011543e01007387 */ /* 0x000fe80000100800 */
[----:B------:R-:W3:Y:S04]  /*24430*/  LDL.LU.64 R60, [R1+0x11c8] ;  /* 0x0011c800013c7983 */ /* 0x000ee80000300a00 */
[----:B----4-:R-:W-:Y:S04]  /*24440*/  STL [R1+0x115c], R66 ;  /* 0x00115c4201007387 */ /* 0x010fe80000100800 */
[----:B------:R1:W-:Y:S02]  /*24450*/  STL [R1+0x1150], R0 ;  /* 0x0011500001007387 */ /* 0x0003e40000100800 */
[----:B-1----:R-:W-:-:S02]  /*24460*/  IMAD.MOV.U32 R0, RZ, RZ, R67 ;  /* 0x000000ffff007224 */ /* 0x002fc400078e0043 */
[----:B------:R-:W4:Y:S04]  /*24470*/  LDL.LU.64 R66, [R1+0x11d0] ;  /* 0x0011d00001427983 */ /* 0x000f280000300a00 */
[----:B------:R-:W4:Y:S04]  /*24480*/  LDL.LU.64 R62, [R1+0x11d8] ;  /* 0x0011d800013e7983 */ /* 0x000f280000300a00 */
[----:B------:R1:W-:Y:S04]  /*24490*/  STL [R1+0x1158], R0 ;  /* 0x0011580001007387 */ /* 0x0003e80000100800 */
[----:B------:R1:W-:Y:S02]  /*244a0*/  STL [R1+0x1164], R64 ;  /* 0x0011644001007387 */ /* 0x0003e40000100800 */
[----:B-1----:R-:W-:-:S02]  /*244b0*/  MOV R0, R65 ;  /* 0x0000004100007202 */ /* 0x002fc40000000f00 */
[----:B------:R-:W-:Y:S04]  /*244c0*/  STL [R1+0x116c], R30 ;  /* 0x00116c1e01007387 */ /* 0x000fe80000100800 */
[----:B------:R1:W-:Y:S04]  /*244d0*/  STL [R1+0x1160], R0 ;  /* 0x0011600001007387 */ /* 0x0003e80000100800 */
[----:B------:R-:W4:Y:S01]  /*244e0*/  LDL.64 R64, [R1+0x1360] ;  /* 0x0013600001407983 */ /* 0x000f220000100a00 */
[----:B-1----:R-:W-:-:S03]  /*244f0*/  IMAD.MOV.U32 R0, RZ, RZ, R31 ;  /* 0x000000ffff007224 */ /* 0x002fc600078e001f */
        /* <DEDUP_REMOVED lines=14> */
[----:B------:R-:W-:Y:S01]  /*245e0*/  STL [R1+0x119c], R42 ;  /* 0x00119c2a01007387 */ /* 0x000fe20000100800 */
[----:B-1----:R-:W-:-:S05]  /*245f0*/  MOV R0, R41 ;  /* 0x0000002900007202 */ /* 0x002fca0000000f00 */
[----:B------:R1:W-:Y:S02]  /*24600*/  STL [R1+0x1190], R0 ;  /* 0x0011900001007387 */ /* 0x0003e40000100800 */
[----:B-1----:R-:W-:Y:S02]  /*24610*/  IMAD.MOV.U32 R0, RZ, RZ, R43 ;  /* 0x000000ffff007224 */ /* 0x002fe400078e002b */
[----:B-----5:R-:W-:Y:S04]  /*24620*/  STL [R1+0x11a4], R52 ;  /* 0x0011a43401007387 */ /* 0x020fe80000100800 */
[----:B------:R1:W-:Y:S04]  /*24630*/  STL [R1+0x1198], R0 ;  /* 0x0011980001007387 */ /* 0x0003e80000100800 */
[----:B------:R-:W-:Y:S01]  /*24640*/  STL [R1+0x11ac], R54 ;  /* 0x0011ac3601007387 */ /* 0x000fe20000100800 */
[----:B-1----:R-:W-:-:S05]  /*24650*/  IMAD.MOV.U32 R0, RZ, RZ, R53 ;  /* 0x000000ffff007224 */ /* 0x002fca00078e0035 */
[----:B------:R1:W-:Y:S02]  /*24660*/  STL [R1+0x11a0], R0 ;  /* 0x0011a00001007387 */ /* 0x0003e40000100800 */
[----:B-1----:R-:W-:Y:S02]  /*24670*/  MOV R0, R55 ;  /* 0x0000003700007202 */ /* 0x002fe40000000f00 */
[----:B--2---:R-:W-:Y:S04]  /*24680*/  STL [R1+0x11b4], R56 ;  /* 0x0011b43801007387 */ /* 0x004fe80000100800 */
[----:B------:R1:W-:Y:S04]  /*24690*/  STL [R1+0x11a8], R0 ;  /* 0x0011a80001007387 */ /* 0x0003e80000100800 */
[----:B------:R-:W-:Y:S01]  /*246a0*/  STL [R1+0x11bc], R58 ;  /* 0x0011bc3a01007387 */ /* 0x000fe20000100800 */
[----:B-1----:R-:W-:-:S05]  /*246b0*/  IMAD.MOV.U32 R0, RZ, RZ, R57 ;  /* 0x000000ffff007224 */ /* 0x002fca00078e0039 */
[----:B------:R1:W-:Y:S04]  /*246c0*/  STL [R1+0x11b0], R0 ;  /* 0x0011b00001007387 */ /* 0x0003e80000100800 */
[----:B---3--:R-:W-:Y:S01]  /*246d0*/  STL [R1+0x11c4], R60 ;  /* 0x0011c43c01007387 */ /* 0x008fe20000100800 */
[----:B-1----:R-:W-:-:S05]  /*246e0*/  IMAD.MOV.U32 R0, RZ, RZ, R59 ;  /* 0x000000ffff007224 */ /* 0x002fca00078e003b */
[----:B------:R1:W-:Y:S02]  /*246f0*/  STL [R1+0x11b8], R0 ;  /* 0x0011b80001007387 */ /* 0x0003e40000100800 */
[----:B-1----:R-:W-:-:S05]  /*24700*/  MOV R0, R61 ;  /* 0x0000003d00007202 */ /* 0x002fca0000000f00 */
[----:B------:R1:W-:Y:S04]  /*24710*/  STL [R1+0x11c0], R0 ;  /* 0x0011c00001007387 */ /* 0x0003e80000100800 */
[----:B----4-:R-:W-:Y:S01]  /*24720*/  STL [R1+0x11cc], R66 ;  /* 0x0011cc4201007387 */ /* 0x010fe20000100800 */
[----:B-1----:R-:W-:-:S03]  /*24730*/  IMAD.MOV.U32 R0, RZ, RZ, R67 ;  /* 0x000000ffff007224 */ /* 0x002fc600078e0043 */
[----:B------:R-:W-:Y:S04]  /*24740*/  STL [R1+0x11d4], R62 ;  /* 0x0011d43e01007387 */ /* 0x000fe80000100800 */
[----:B------:R1:W-:Y:S02]  /*24750*/  STL [R1+0x11c8], R0 ;  /* 0x0011c80001007387 */ /* 0x0003e40000100800 */
[----:B-1----:R-:W-:Y:S01]  /*24760*/  MOV R0, R63 ;  /* 0x0000003f00007202 */ /* 0x002fe20000000f00 */
[----:B------:R-:W-:Y:S01]  /*24770*/  IMAD.MOV.U32 R7, RZ, RZ, R65 ;  /* 0x000000ffff077224 */ /* 0x000fe200078e0041 */
[----:B------:R-:W-:Y:S04]  /*24780*/  STL [R1+0x11dc], R64 ;  /* 0x0011dc4001007387 */ /* 0x000fe80000100800 */
[----:B------:R1:W-:Y:S04]  /*24790*/  STL [R1+0x11d0], R0 ;  /* 0x0011d00001007387 */ /* 0x0003e80000100800 */
[----:B------:R2:W-:Y:S04]  /*247a0*/  STL [R1+0x11d8], R7 ;  /* 0x0011d80701007387 */ /* 0x0005e80000100800 */
        /* <DEDUP_REMOVED lines=269> */
[----:B------:R-:W4:Y:S04]  /*25880*/  S2R R252, SR_TID.X ;  /* 0x0000000000fc7919 */ /* 0x000f280000002100 */
        /* <DEDUP_REMOVED lines=21> */
[----:B----4-:R-:W-:-:S03]  /*259e0*/  LOP3.LUT R4, R252, 0x7, RZ, 0xc0, !PT ;  /* 0x00000007fc047812 */ /* 0x010fc600078ec0ff */
[----:B------:R3:W-:Y:S01]  /*259f0*/  STL [R1+0x274], RZ ;  /* 0x000274ff01007387 */ /* 0x0007e20000100800 */
[----:B------:R-:W-:-:S03]  /*25a00*/  IMAD.MOV.U32 R3, RZ, RZ, 0x3f ;  /* 0x0000003fff037424 */ /* 0x000fc600078e00ff */
[----:B------:R3:W-:Y:S04]  /*25a10*/  STL [R1+0x278], RZ ;  /* 0x000278ff01007387 */ /* 0x0007e80000100800 */
[----:B------:R3:W-:Y:S01]  /*25a20*/  STL [R1+0x27c], RZ ;  /* 0x00027cff01007387 */ /* 0x0007e20000100800 */
[----:B-1----:R-:W-:-:S03]  /*25a30*/  IMAD.SHL.U32 R0, R252, 0x2, RZ ;  /* 0x00000002fc007824 */ /* 0x002fc600078e00ff */
[----:B------:R3:W-:Y:S04]  /*25a40*/  STL [R1+0x3c0], RZ ;  /* 0x0003c0ff01007387 */ /* 0x0007e80000100800 */
[----:B------:R3:W-:Y:S01]  /*25a50*/  STL [R1+0x3c4], RZ ;  /* 0x0003c4ff01007387 */ /* 0x0007e20000100800 */
[----:B------:R-:W-:-:S03]  /*25a60*/  IMAD R4, R4, 0x110, RZ ;  /* 0x0000011004047824 */ /* 0x000fc600078e02ff */
[----:B------:R3:W-:Y:S01]  /*25a70*/  STL [R1+0x3c8], RZ ;  /* 0x0003c8ff01007387 */ /* 0x0007e20000100800 */
[----:B------:R-:W-:-:S03]  /*25a80*/  IADD3 R67, R3, c[0x0][0x180], RZ ;  /* 0x0000600003437a10 */ /* 0x000fc60007ffe0ff */
[----:B------:R3:W-:Y:S01]  /*25a90*/  STL [R1+0x3cc], RZ ;  /* 0x0003ccff01007387 */ /* 0x0007e20000100800 */
[----:B------:R-:W-:-:S03]  /*25aa0*/  LOP3.LUT R6, R252, 0x3, RZ, 0xc0, !PT ;  /* 0x00000003fc067812 */ /* 0x000fc600078ec0ff */
[----:B------:R3:W-:Y:S01]  /*25ab0*/  STL [R1+0x390], RZ ;  /* 0x000390ff01007387 */ /* 0x0007e20000100800 */
[----:B------:R-:W-:-:S03]  /*25ac0*/  LOP3.LUT R5, R0, 0xc0, RZ, 0xc0, !PT ;  /* 0x000000c000057812 */ /* 0x000fc600078ec0ff */
[----:B------:R3:W-:Y:S04]  /*25ad0*/  STL [R1+0x394], RZ ;  /* 0x000394ff01007387 */ /* 0x0007e80000100800 */
[----:B------:R3:W-:Y:S01]  /*25ae0*/  STL [R1+0x398], RZ ;  /* 0x000398ff01007387 */ /* 0x0007e20000100800 */
[----:B------:R-:W-:-:S03]  /*25af0*/  SHF.R.S32.HI R3, RZ, 0x1f, R67 ;  /* 0x0000001fff037819 */ /* 0x000fc60000011443 */
[----:B------:R3:W-:Y:S01]  /*25b00*/  STL [R1+0x39c], RZ ;  /* 0x00039cff01007387 */ /* 0x0007e20000100800 */
[----:B------:R-:W-:-:S03]  /*25b10*/  LOP3.LUT R125, R4, 0x30, R0, 0x78, !PT ;  /* 0x00000030047d7812 */ /* 0x000fc600078e7800 */
[----:B------:R3:W-:Y:S01]  /*25b20*/  STL [R1+0x220], RZ ;  /* 0x000220ff01007387 */ /* 0x0007e20000100800 */
[----:B------:R-:W-:-:S03]  /*25b30*/  IMAD R4, R6, 0x820, RZ ;  /* 0x0000082006047824 */ /* 0x000fc600078e02ff */
[----:B------:R3:W-:Y:S01]  /*25b40*/  STL [R1+0x224], RZ ;  /* 0x000224ff01007387 */ /* 0x0007e20000100800 */
[----:B------:R-:W-:-:S03]  /*25b50*/  LOP3.LUT R0, R5, 0x1c, R252, 0xf8, !PT ;  /* 0x0000001c05007812 */ /* 0x000fc600078ef8fc */
[----:B------:R3:W-:Y:S01]  /*25b60*/  STL [R1+0x228], RZ ;  /* 0x000228ff01007387 */ /* 0x0007e20000100800 */
[----:B------:R-:W-:-:S03]  /*25b70*/  SHF.R.S32.HI R5, RZ, 0x1f, R2 ;  /* 0x0000001fff057819 */ /* 0x000fc60000011402 */
[----:B------:R3:W-:Y:S01]  /*25b80*/  STL [R1+0x22c], RZ ;  /* 0x00022cff01007387 */ /* 0x0007e20000100800 */
[----:B------:R-:W-:-:S03]  /*25b90*/  LEA.HI R3, R3, R67, RZ, 0x6 ;  /* 0x0000004303037211 */ /* 0x000fc600078f30ff */
[----:B------:R3:W-:Y:S01]  /*25ba0*/  STL [R1+0x210], RZ ;  /* 0x000210ff01007387 */ /* 0x0007e20000100800 */
[----:B------:R-:W-:-:S03]  /*25bb0*/  LOP3.LUT R124, R4, R0, RZ, 0x3c, !PT ;  /* 0x00000000047c7212 */ /* 0x000fc600078e3cff */
[----:B------:R3:W-:Y:S01]  /*25bc0*/  STL [R1+0x214], RZ ;  /* 0x000214ff01007387 */ /* 0x0007e20000100800 */
[----:B------:R-:W-:-:S03]  /*25bd0*/  SHF.L.U64.HI R0, R2, 0x2, R5 ;  /* 0x0000000202007819 */ /* 0x000fc60000010205 */
[----:B------:R3:W-:Y:S01]  /*25be0*/  STL [R1+0x218], RZ ;  /* 0x000218ff01007387 */ /* 0x0007e20000100800 */
[----:B------:R-:W-:-:S03]  /*25bf0*/  SHF.R.S32.HI R2, RZ, 0x6, R3 ;  /* 0x00000006ff027819 */ /* 0x000fc60000011403 */
[----:B------:R3:W-:Y:S04]  /*25c00*/  STL [R1+0x21c], RZ ;  /* 0x00021cff01007387 */ /* 0x0007e80000100800 */
[----:B------:R3:W-:Y:S04]  /*25c10*/  STL [R1+0x200], RZ ;  /* 0x000200ff01007387 */ /* 0x0007e80000100800 */
[----:B------:R3:W-:Y:S04]  /*25c20*/  STL [R1+0x204], RZ ;  /* 0x000204ff01007387 */ /* 0x0007e80000100800 */
[----:B------:R3:W-:Y:S01]  /*25c30*/  STL [R1+0x208], RZ ;  /* 0x000208ff01007387 */ /* 0x0007e20000100800 */
[----:B------:R-:W-:-:S03]  /*25c40*/  IADD3 R126, R2, -0x5, RZ ;  /* 0xfffffffb027e7810 */ /* 0x000fc60007ffe0ff */
[----:B------:R3:W-:Y:S01]  /*25c50*/  STL [R1+0x20c], RZ ;  /* 0x00020cff01007387 */ /* 0x0007e20000100800 */
[----:B------:R-:W-:-:S03]  /*25c60*/  LOP3.LUT R2, R124, 0x20, RZ, 0x3c, !PT ;  /* 0x000000207c027812 */ /* 0x000fc600078e3cff */
        /* <DEDUP_REMOVED lines=8> */
[----:B------:R3:W-:Y:S01]  /*25cf0*/  STL [R1+0x1370], R2 ;  /* 0x0013700201007387 */ /* 0x0007e20000100800 */
[----:B------:R-:W-:Y:S01]  /*25d00*/  USHF.R.S32.HI UR6, URZ, 0x1f, UR4 ;  /* 0x0000001f3f067899 */ /* 0x000fe20008011404 */
[----:B------:R-:W-:Y:S01]  /*25d10*/  CS2R R12, SRZ ;  /* 0x00000000000c7805 */ /* 0x000fe2000001ff00 */
[----:B------:R-:W-:Y:S01]  /*25d20*/  CS2R R14, SRZ ;  /* 0x00000000000e7805 */ /* 0x000fe2000001ff00 */
[----:B------:R-:W-:Y:S01]  /*25d30*/  CS2R R8, SRZ ;  /* 0x0000000000087805 */ /* 0x000fe2000001ff00 */
[----:B------:R-:W-:Y:S01]  /*25d40*/  CS2R R10, SRZ ;  /* 0x00000000000a7805 */ /* 0x000fe2000001ff00 */
[----:B------:R-:W-:Y:S01]  /*25d50*/  CS2R R4, SRZ ;  /* 0x0000000000047805 */ /* 0x000fe2000001ff00 */
[----:B--2---:R-:W-:Y:S01]  /*25d60*/  CS2R R6, SRZ ;  /* 0x0000000000067805 */ /* 0x004fe2000001ff00 */
        /* <DEDUP_REMOVED lines=90> */
[----:B------:R-:W-:Y:S01]  /*26310*/  LOP3.LUT R3, R125, 0x40, RZ, 0x3c, !PT ;  /* 0x000000407d037812 */ /* 0x000fe200078e3cff */
[----:B------:R-:W-:-:S02]  /*26320*/  USHF.L.U32 UR7, UR4, 0x2, URZ ;  /* 0x0000000204077899 */ /* 0x000fc4000800063f */
[----:B------:R-:W-:Y:S02]  /*26330*/  USHF.L.U64.HI UR6, UR4, 0x2, UR6 ;  /* 0x0000000204067899 */ /* 0x000fe40008010206 */
[----:B------:R-:W-:Y:S02]  /*26340*/  UMOV UR5, 0x4 ;  /* 0x0000000400057882 */ /* 0x000fe40000000000 */
[----:B---3--:R-:W-:Y:S02]  /*26350*/  UMOV UR4, 0xffffffff ;  /* 0xffffffff00047882 */ /* 0x008fe40000000000 */
.L_x_1:
[----:B------:R-:W2:Y:S01]  /*26360*/  LDL R126, [R1+0x1370] ;  /* 0x00137000017e7983 */ /* 0x000ea20000100800 */
[----:B------:R-:W-:Y:S01]  /*26370*/  UIADD3 UR4, UR4, 0x1, URZ ;  /* 0x0000000104047890 */ /* 0x000fe2000fffe03f */
[----:B------:R-:W-:-:S04]  /*26380*/  DEPBAR.LE SB0, 0x8 ;  /* 0x000082000000791a */ /* 0x000fc80000000000 */
[----:B------:R-:W-:Y:S01]  /*26390*/  STL.64 [R1+0x1bd0], R226 ;  /* 0x001bd0e201007387 */ /* 0x000fe20000100a00 */
[----:B------:R-:W-:-:S03]  /*263a0*/  UISETP.GT.AND UP0, UPT, UR4, 0x4, UPT ;  /* 0x000000040400788c */ /* 0x000fc6000bf04270 */
[----:B------:R1:W-:Y:S01]  /*263b0*/  STL.64 [R1+0x1bc8], R224 ;  /* 0x001bc8e001007387 */ /* 0x0003e20000100a00 */
[----:B------:R-:W-:-:S03]  /*263c0*/  USEL UR4, UR4, URZ, !UP0 ;  /* 0x0000003f04047287 */ /* 0x000fc6000c000000 */
[----:B------:R-:W-:Y:S03]  /*263d0*/  STL.64 [R1+0x1bc0], R246 ;  /* 0x001bc0f601007387 */ /* 0x000fe60000100a00 */
[----:B------:R-:W-:Y:S01]  /*263e0*/  IMAD.U32 R252, RZ, RZ, UR4 ;  /* 0x00000004fffc7e24 */ /* 0x000fe2000f8e00ff */
[----:B------:R3:W-:Y:S04]  /*263f0*/  STL.64 [R1+0x1bb8], R244 ;  /* 0x001bb8f401007387 */ /* 0x0007e80000100a00 */
[----:B------:R-:W-:Y:S04]  /*26400*/  STL [R1+0x1448], R0 ;  /* 0x0014480001007387 */ /* 0x000fe80000100800 */
[----:B------:R-:W4:Y:S04]  /*26410*/  LDL.LU.64 R232, [R1+0x3f0] ;  /* 0x0003f00001e87983 */ /* 0x000f280000300a00 */
[----:B------:R-:W4:Y:S04]  /*26420*/  LDL.LU.64 R234, [R1+0x3f8] ;  /* 0x0003f80001ea7983 */ /* 0x000f280000300a00 */
[----:B------:R-:W4:Y:S04]  /*26430*/  LDL.LU.64 R228, [R1+0x160] ;  /* 0x0001600001e47983 */ /* 0x000f280000300a00 */
[----:B------:R-:W4:Y:S04]  /*26440*/  LDL.LU.64 R230, [R1+0x168] ;  /* 0x0001680001e67983 */ /* 0x000f280000300a00 */
[----:B-1----:R-:W4:Y:S04]  /*26450*/  LDL.LU.64 R224, [R1+0x70] ;  /* 0x0000700001e07983 */ /* 0x002f280000300a00 */
[----:B------:R-:W4:Y:S04]  /*26460*/  LDL.LU.64 R226, [R1+0x78] ;  /* 0x0000780001e27983 */ /* 0x000f280000300a00 */
[----:B------:R-:W1:Y:S04]  /*26470*/  S2R R2, SR_TID.X ;  /* 0x0000000000027919 */ /* 0x000e680000002100 */
[----:B------:R-:W1:Y:S04]  /*26480*/  S2R R124, SR_TID.X ;  /* 0x00000000007c7919 */ /* 0x000e680000002100 */
[----:B---3--:R-:W2:Y:S04]  /*26490*/  LDL.LU.64 R244, [R1+0x60] ;  /* 0x0000600001f47983 */ /* 0x008ea80000300a00 */
[----:B------:R-:W2:Y:S01]  /*264a0*/  LDL.LU.64 R246, [R1+0x68] ;  /* 0x0000680001f67983 */ /* 0x000ea20000300a00 */
[----:B-1----:R-:W-:-:S02]  /*264b0*/  SHF.L.U32 R125, R2, 0x1, RZ ;  /* 0x00000001027d7819 */ /* 0x002fc400000006ff */
[----:B------:R-:W-:Y:S02]  /*264c0*/  LOP3.LUT R3, R2, 0x3, RZ, 0xc0, !PT ;  /* 0x0000000302037812 */ /* 0x000fe400078ec0ff */
[----:B------:R-:W-:-:S03]  /*264d0*/  LOP3.LUT R125, R125, 0xc0, RZ, 0xc0, !PT ;  /* 0x000000c07d7d7812 */ /* 0x000fc600078ec0ff */
[----:B------:R-:W-:Y:S01]  /*264e0*/  IMAD R3, R3, 0x820, RZ ;  /* 0x0000082003037824 */ /* 0x000fe200078e02ff */
[----:B------:R-:W-:Y:S01]  /*264f0*/  LOP3.LUT R125, R125, 0x1c, R2, 0xf8, !PT ;  /* 0x0000001c7d7d7812 */ /* 0x000fe200078ef802 */
[----:B------:R-:W-:-:S03]  /*26500*/  IMAD.U32 R2, RZ, RZ, UR4 ;  /* 0x00000004ff027e24 */ /* 0x000fc6000f8e00ff */
[----:B------:R-:W-:Y:S01]  /*26510*/  LOP3.LUT R3, R3, R125, RZ, 0x3c, !PT ;  /* 0x0000007d03037212 */ /* 0x000fe200078e3cff */
[C---:B------:R-:W-:Y:S01]  /*26520*/  IMAD.SHL.U32 R125, R124.reuse, 0x2, RZ ;  /* 0x000000027c7d7824 */ /* 0x040fe200078e00ff */
[----:B------:R-:W-:-:S03]  /*26530*/  LOP3.LUT R124, R124, 0x7, RZ, 0xc0, !PT ;  /* 0x000000077c7c7812 */ /* 0x000fc600078ec0ff */
[----:B------:R-:W-:Y:S01]  /*26540*/  IMAD R2, R2, 0x20000, R3 ;  /* 0x0002000002027824 */ /* 0x000fe200078e0203 */
[----:B------:R-:W-:Y:S01]  /*26550*/  BAR.SYNC.DEFER_BLOCKING 0x0 ;  /* 0x0000000000007b1d */ /* 0x000fe20000010000 */
[----:B------:R-:W-:Y:S01]  /*26560*/  IMAD R124, R124, 0x110, RZ ;  /* 0x000001107c7c7824 */ /* 0x000fe200078e02ff */
[----:B------:R-:W-:-:S04]  /*26570*/  MOV R3, UR4 ;  /* 0x0000000400037c02 */ /* 0x000fc80008000f00 */
[----:B------:R-:W-:-:S05]  /*26580*/  LOP3.LUT R124, R124, 0x30, R125, 0x78, !PT ;  /* 0x000000307c7c7812 */ /* 0x000fca00078e787d */
[----:B------:R-:W-:Y:S01]  /*26590*/  IMAD R252, R252, 0x8000, R124 ;  /* 0x00008000fcfc7824 */ /* 0x000fe200078e027c */
[----:B------:R-:W-:Y:S04]  /*265a0*/  LDS R176, [R2] ;  /* 0x0000000002b07984 */ /* 0x000fe80000000800 */
[----:B------:R-:W-:Y:S04]  /*265b0*/  LDS R178, [R2+0x2000] ;  /* 0x0020000002b27984 */ /* 0x000fe80000000800 */
[----:B------:R-:W1:Y:S04]  /*265c0*/  LDSM.16.M88.4 R132, [R252+0xa0000] ;  /* 0x0a000000fc84783b */ /* 0x000e680000000200 */
[----:B------:R-:W-:Y:S04]  /*265d0*/  LDS R180, [R2+0x100] ;  /* 0x0001000002b47984 */ /* 0x000fe80000000800 */
[----:B------:R-:W-:Y:S04]  /*265e0*/  LDS R182, [R2+0x2100] ;  /* 0x0021000002b67984 */ /* 0x000fe80000000800 */
[----:B------:R-:W-:Y:S04]  /*265f0*/  LDS R184, [R2+0x200] ;  /* 0x0002000002b87984 */ /* 0x000fe80000000800 */
[----:B------:R-:W-:Y:S04]  /*26600*/  LDS R186, [R2+0x2200] ;  /* 0x0022000002ba7984 */ /* 0x000fe80000000800 */
[----:B------:R-:W-:Y:S04]  /*26610*/  LDS R188, [R2+0x300] ;  /* 0x0003000002bc7984 */ /* 0x000fe80000000800 */
[----:B------:R-:W-:Y:S04]  /*26620*/  LDS R190, [R2+0x2300] ;  /* 0x0023000002be7984 */ /* 0x000fe80000000800 */
[----:B------:R-:W-:Y:S04]  /*26630*/  LDS R136, [R2+0x400] ;  /* 0x0004000002887984 */ /* 0x000fe80000000800 */
[----:B------:R-:W-:Y:S04]  /*26640*/  LDS R138, [R2+0x2400] ;  /* 0x00240000028a7984 */ /* 0x000fe80000000800 */
[----:B------:R-:W1:Y:S04]  /*26650*/  LDSM.16.M88.4 R128, [R252+0xa0800] ;  /* 0x0a080000fc80783b */ /* 0x000e680000000200 */
[----:B-1----:R-:W-:Y:S04]  /*26660*/  STL [R1+0x1b8c], R134 ;  /* 0x001b8c8601007387 */ /* 0x002fe80000100800 */
[----:B------:R-:W-:Y:S04]  /*26670*/  STL [R1+0x1b88], R135 ;  /* 0x001b888701007387 */ /* 0x000fe80000100800 */
[----:B------:R-:W-:Y:S04]  /*26680*/  LDS R196, [R2+0x500] ;  /* 0x0005000002c47984 */ /* 0x000fe80000000800 */
[----:B------:R-:W-:Y:S04]  /*26690*/  LDS R198, [R2+0x2500] ;  /* 0x0025000002c67984 */ /* 0x000fe80000000800 */
[----:B------:R-:W-:Y:S04]  /*266a0*/  LDS R140, [R2+0x600] ;  /* 0x00060000028c7984 */ /* 0x000fe80000000800 */
[----:B------:R-:W-:Y:S04]  /*266b0*/  LDS R142, [R2+0x2600] ;  /* 0x00260000028e7984 */ /* 0x000fe80000000800 */
[----:B------:R-:W-:Y:S04]  /*266c0*/  LDS R192, [R2+0x700] ;  /* 0x0007000002c07984 */ /* 0x000fe80000000800 */
[----:B------:R-:W-:Y:S04]  /*266d0*/  LDS R194, [R2+0x2700] ;  /* 0x0027000002c27984 */ /* 0x000fe80000000800 */
[----:B------:R-:W-:Y:S04]  /*266e0*/  STL [R1+0x1b94], R130 ;  /* 0x001b948201007387 */ /* 0x000fe80000100800 */
[----:B------:R-:W-:Y:S04]  /*266f0*/  STL [R1+0x1b90], R131 ;  /* 0x001b908301007387 */ /* 0x000fe80000100800 */
[----:B------:R-:W2:Y:S02]  /*26700*/  LDL.LU.64 R236, [R1+0x430] ;  /* 0x0004300001ec7983 */ /* 0x000ea40000300a00 */
[----:B--2---:R-:W-:-:S02]  /*26710*/  LEA R3, R3, R126, 0x11 ;  /* 0x0000007e03037211 */ /* 0x004fc400078e88ff */
[----:B------:R-:W-:Y:S04]  /*26720*/  LDSM.16.M88.4 R124, [R252+0xa1000] ;  /* 0x0a100000fc7c783b */ /* 0x000fe80000000200 */
[----:B------:R-:W-:Y:S04]  /*26730*/  LDS R177, [R3] ;  /* 0x0000000003b17984 */ /* 0x000fe80000000800 */
[----:B------:R-:W4:Y:S04]  /*26740*/  LDS R179, [R3+0x2000] ;  /* 0x0020000003b37984 */ /* 0x000f280000000800 */
[----:B------:R-:W-:Y:S04]  /*26750*/  LDS R181, [R3+0x100] ;  /* 0x0001000003b57984 */ /* 0x000fe80000000800 */
[----:B------:R-:W1:Y:S04]  /*26760*/  LDS R183, [R3+0x2100] ;  /* 0x0021000003b77984 */ /* 0x000e680000000800 */
[----:B------:R-:W-:Y:S04]  /*26770*/  LDS R185, [R3+0x200] ;  /* 0x0002000003b97984 */ /* 0x000fe80000000800 */
[----:B------:R-:W2:Y:S04]  /*26780*/  LDS R187, [R3+0x2200] ;  /* 0x0022000003bb7984 */ /* 0x000ea80000000800 */
[----:B------:R-:W-:Y:S04]  /*26790*/  LDS R189, [R3+0x300] ;  /* 0x0003000003bd7984 */ /* 0x000fe80000000800 */
[----:B------:R-:W2:Y:S04]  /*267a0*/  LDS R191, [R3+0x2300] ;  /* 0x0023000003bf7984 */ /* 0x000ea80000000800 */
[----:B------:R-:W-:Y:S04]  /*267b0*/  LDS R137, [R3+0x400] ;  /* 0x0004000003897984 */ /* 0x000fe80000000800 */
[----:B------:R-:W2:Y:S04]  /*267c0*/  LDS R139, [R3+0x2400] ;  /* 0x00240000038b7984 */ /* 0x000ea80000000800 */
[----:B------:R-:W-:Y:S01]  /*267d0*/  LDS R197, [R3+0x500] ;  /* 0x0005000003c57984 */ /* 0x000fe20000000800 */
[-C--:B----4-:R-:W-:Y:S03]  /*267e0*/  HMMA.1688.F32.TF32 R232, R176, R132.reuse, R232 ;  /* 0x00000084b0e8723c */ /* 0x090fe600000810e8 */
[----:B------:R-:W4:Y:S04]  /*267f0*/  LDS R199, [R3+0x2500] ;  /* 0x0025000003c77984 */ /* 0x000f280000000800 */
[----:B------:R-:W-:Y:S01]  /*26800*/  LDS R141, [R3+0x600] ;  /* 0x00060000038d7984 */ /* 0x000fe20000000800 */
[-C--:B-1----:R-:W-:Y:S03]  /*26810*/  HMMA.1688.F32.TF32 R228, R180, R132.reuse, R228 ;  /* 0x00000084b4e4723c */ /* 0x082fe600000810e4 */
[----:B------:R-:W1:Y:S04]  /*26820*/  LDS R143, [R3+0x2600] ;  /* 0x00260000038f7984 */ /* 0x000e680000000800 */
[----:B------:R-:W-:Y:S01]  /*26830*/  LDS R193, [R3+0x700] ;  /* 0x0007000003c17984 */ /* 0x000fe20000000800 */
[-C--:B--2---:R-:W-:Y:S03]  /*26840*/  HMMA.1688.F32.TF32 R224, R184, R132.reuse, R224 ;  /* 0x00000084b8e0723c */ /* 0x084fe600000810e0 */
[----:B------:R-:W2:Y:S05]  /*26850*/  LDS R195, [R3+0x2700] ;  /* 0x0027000003c37984 */ /* 0x000eaa0000000800 */
[-C--:B-----5:R-:W-:Y:S01]  /*26860*/  HMMA.1688.F32.TF32 R12, R188, R132.reuse, R12 ;  /* 0x00000084bc0c723c */ /* 0x0a0fe2000008100c */
[----:B------:R1:W-:Y:S07]  /*26870*/  STL.64 [R1+0x300], R232 ;  /* 0x000300e801007387 */ /* 0x0003ee0000100a00 */
[-C--:B------:R-:W-:Y:S01]  /*26880*/  HMMA.1688.F32.TF32 R84, R136, R132.reuse, R84 ;  /* 0x000000848854723c */ /* 0x080fe20000081054 */
[----:B------:R1:W-:Y:S04]  /*26890*/  STL.64 [R1+0x308], R234 ;  /* 0x000308ea01007387 */ /* 0x0003e80000100a00 */
[----:B------:R-:W3:Y:S04]  /*268a0*/  LDL.LU.64 R238, [R1+0x438] ;  /* 0x0004380001ee7983 */ /* 0x000ee80000300a00 */
[----:B------:R4:W-:Y:S04]  /*268b0*/  STL.64 [R1+0x2f0], R228 ;  /* 0x0002f0e401007387 */ /* 0x0009e80000100a00 */
[----:B------:R4:W-:Y:S04]  /*268c0*/  STL.64 [R1+0x2f8], R230 ;  /* 0x0002f8e601007387 */ /* 0x0009e80000100a00 */
[----:B-1----:R-:W3:Y:S04]  /*268d0*/  LDL.LU.64 R232, [R1+0x120] ;  /* 0x0001200001e87983 */ /* 0x002ee80000300a00 */
[----:B------:R-:W3:Y:S04]  /*268e0*/  LDL.LU.64 R234, [R1+0x128] ;  /* 0x0001280001ea7983 */ /* 0x000ee80000300a00 */
[----:B----4-:R-:W4:Y:S04]  /*268f0*/  LDL.LU.64 R228, [R1+0x30] ;  /* 0x0000300001e47983 */ /* 0x010f280000300a00 */
[----:B------:R-:W4:Y:S04]  /*26900*/  LDL.LU.64 R230, [R1+0x38] ;  /* 0x0000380001e67983 */ /* 0x000f280000300a00 */
[----:B------:R-:W-:Y:S04]  /*26910*/  STL.64 [R1+0x350], R224 ;  /* 0x000350e001007387 */ /* 0x000fe80000100a00 */
[----:B------:R1:W-:Y:S04]  /*26920*/  STL.64 [R1+0x358], R226 ;  /* 0x000358e201007387 */ /* 0x0003e80000100a00 */
[----:B-1----:R-:W3:Y:S04]  /*26930*/  LDL.LU.64 R226, [R1+0x1bd0] ;  /* 0x001bd00001e27983 */ /* 0x002ee80000300a00 */
[----:B------:R-:W3:Y:S04]  /*26940*/  LDL.LU.64 R224, [R1+0x1bc8] ;  /* 0x001bc80001e07983 */ /* 0x000ee80000300a00 */
[----:B------:R1:W-:Y:S04]  /*26950*/  STL.64 [R1+0x400], R12 ;  /* 0x0004000c01007387 */ /* 0x0003e80000100a00 */
[----:B------:R1:W-:Y:S04]  /*26960*/  STL.64 [R1+0x408], R14 ;  /* 0x0004080e01007387 */ /* 0x0003e80000100a00 */
[----:B-1----:R-:W3:Y:S04]  /*26970*/  LDL.LU.64 R12, [R1+0x150] ;  /* 0x00015000010c7983 */ /* 0x002ee80000300a00 */
[----:B------:R-:W3:Y:S04]  /*26980*/  LDL.LU.64 R14, [R1+0x158] ;  /* 0x00015800010e7983 */ /* 0x000ee80000300a00 */
[----:B------:R1:W-:Y:S04]  /*26990*/  STL.64 [R1+0x470], R84 ;  /* 0x0004705401007387 */ /* 0x0003e80000100a00 */
[----:B------:R1:W-:Y:S04]  /*269a0*/  STL.64 [R1+0x478], R86 ;  /* 0x0004785601007387 */ /* 0x0003e80000100a00 */
[----:B-1----:R-:W3:Y:S04]  /*269b0*/  LDL.LU.64 R84, [R1+0x310] ;  /* 0x0003100001547983 */ /* 0x002ee80000300a00 */
[----:B------:R-:W3:Y:S01]  /*269c0*/  LDL.LU.64 R86, [R1+0x318] ;  /* 0x0003180001567983 */ /* 0x000ee20000300a00 */
[-C--:B------:R-:W-:Y:S08]  /*269d0*/  HMMA.1688.F32.TF32 R164, R196, R132.reuse, R164 ;  /* 0x00000084c4a4723c */ /* 0x080ff000000810a4 */
[-C--:B------:R-:W-:Y:S08]  /*269e0*/  HMMA.1688.F32.TF32 R160, R140, R132.reuse, R160 ;  /* 0x000000848ca0723c */ /* 0x080ff000000810a0 */
[----:B--2---:R-:W-:Y:S07]  /*269f0*/  HMMA.1688.F32.TF32 R16, R192, R132, R16 ;  /* 0x00000084c010723c */ /* 0x004fee0000081010 */
[----:B------:R-:W-:Y:S04]  /*26a00*/  STL.64 [R1+0x520], R164 ;  /* 0x000520a401007387 */ /* 0x000fe80000100a00 */
[----:B------:R-:W-:Y:S04]  /*26a10*/  STL.64 [R1+0x528], R166 ;  /* 0x000528a601007387 */ /* 0x000fe80000100a00 */
[----:B------:R-:W-:Y:S04]  /*26a20*/  STL.64 [R1+0x5c0], R160 ;  /* 0x0005c0a001007387 */ /* 0x000fe80000100a00 */
[----:B------:R-:W-:Y:S04]  /*26a30*/  STL.64 [R1+0x5c8], R162 ;  /* 0x0005c8a201007387 */ /* 0x000fe80000100a00 */
[----:B------:R-:W-:Y:S04]  /*26a40*/  STL.64 [R1+0x680], R16 ;  /* 0x0006801001007387 */ /* 0x000fe80000100a00 */
[----:B------:R1:W-:Y:S02]  /*26a50*/  STL.64 [R1+0x688], R18 ;  /* 0x0006881201007387 */ /* 0x0003e40000100a00 */
[----:B-1----:R-:W-:Y:S08]  /*26a60*/  HMMA.1688.F32.TF32 R16, R184, R128, R244 ;  /* 0x00000080b810723c */ /* 0x002ff000000810f4 */
[----:B------:R-:W-:Y:S08]  /*26a70*/  HMMA.1688.F32.TF32 R4, R188, R124, R4 ;  /* 0x0000007cbc04723c */ /* 0x000ff00000081004 */
[-C--:B---3--:R-:W-:Y:S08]  /*26a80*/  HMMA.1688.F32.TF32 R132, R176, R128.reuse, R84 ;  /* 0x00000080b084723c */ /* 0x088ff00000081054 */
[-C--:B------:R-:W-:Y:S08]  /*26a90*/  HMMA.1688.F32.TF32 R84, R180, R128.reuse, R12 ;  /* 0x00000080b454723c */ /* 0x080ff0000008100c */
[-C--:B------:R-:W-:Y:S07]  /*26aa0*/  HMMA.1688.F32.TF32 R12, R188, R128.reuse, R8 ;  /* 0x00000080bc0c723c */ /* 0x080fee0000081008 */
[----:B------:R-:W-:Y:S01]  /*26ab0*/  STL.64 [R1+0x2c0], R132 ;  /* 0x0002c08401007387 */ /* 0x000fe20000100a00 */
[-C--:B------:R-:W-:Y:S03]  /*26ac0*/  HMMA.1688.F32.TF32 R8, R136, R128.reuse, R80 ;  /* 0x000000808808723c */ /* 0x080fe60000081050 */
[----:B------:R-:W-:Y:S04]  /*26ad0*/  STL.64 [R1+0x2c8], R134 ;  /* 0x0002c88601007387 */ /* 0x000fe80000100a00 */
[----:B------:R-:W-:Y:S04]  /*26ae0*/  STL.64 [R1+0x2b0], R84 ;  /* 0x0002b05401007387 */ /* 0x000fe80000100a00 */
[----:B------:R-:W-:Y:S04]  /*26af0*/  STL.64 [R1+0x2b8], R86 ;  /* 0x0002b85601007387 */ /* 0x000fe80000100a00 */
[----:B------:R-:W-:Y:S04]  /*26b00*/  STL.64 [R1+0x2e0], R16 ;  /* 0x0002e01001007387 */ /* 0x000fe80000100a00 */
[----:B------:R1:W-:Y:S04]  /*26b10*/  STL.64 [R1+0x2e8], R18 ;  /* 0x0002e81201007387 */ /* 0x0003e80000100a00 */
[----:B------:R-:W-:Y:S04]  /*26b20*/  STL.64 [R1+0x340], R12 ;  /* 0x0003400c01007387 */ /* 0x000fe80000100a00 */
[----:B------:R2:W-:Y:S01]  /*26b30*/  STL.64 [R1+0x348], R14 ;  /* 0x0003480e01007387 */ /* 0x0005e20000100a00 */
[-C--:B-1----:R-:W-:Y:S08]  /*26b40*/  HMMA.1688.F32.TF32 R16, R196, R128.reuse, R152 ;  /* 0x00000080c410723c */ /* 0x082ff00000081098 */
[-C--:B--2---:R-:W-:Y:S01]  /*26b50*/  HMMA.1688.F32.TF32 R12, R140, R128.reuse, R172 ;  /* 0x000000808c0c723c */ /* 0x084fe200000810ac */
[----:B------:R-:W-:Y:S04]  /*26b60*/  STL.64 [R1+0x420], R8 ;  /* 0x0004200801007387 */ /* 0x000fe80000100a00 */
[----:B------:R1:W-:Y:S10]  /*26b70*/  STL.64 [R1+0x428], R10 ;  /* 0x0004280a01007387 */ /* 0x0003f40000100a00 */
[----:B------:R-:W-:Y:S01]  /*26b80*/  STL.64 [R1+0x4f0], R16 ;  /* 0x0004f01001007387 */ /* 0x000fe20000100a00 */
[----:B-1----:R-:W-:Y:S03]  /*26b90*/  HMMA.1688.F32.TF32 R8, R192, R128, R20 ;  /* 0x00000080c008723c */ /* 0x002fe60000081014 */
[----:B------:R1:W-:Y:S04]  /*26ba0*/  STL.64 [R1+0x4f8], R18 ;  /* 0x0004f81201007387 */ /* 0x0003e80000100a00 */
[----:B------:R-:W-:Y:S04]  /*26bb0*/  STL.64 [R1+0x580], R12 ;  /* 0x0005800c01007387 */ /* 0x000fe80000100a00 */
[----:B------:R2:W-:Y:S01]  /*26bc0*/  STL.64 [R1+0x588], R14 ;  /* 0x0005880e01007387 */ /* 0x0005e20000100a00 */
[-C--:B-1----:R-:W-:Y:S08]  /*26bd0*/  HMMA.1688.F32.TF32 R16, R176, R124.reuse, R236 ;  /* 0x0000007cb010723c */ /* 0x082ff000000810ec */
[-C--:B--2---:R-:W-:Y:S03]  /*26be0*/  HMMA.1688.F32.TF32 R12, R180, R124.reuse, R232 ;  /* 0x0000007cb40c723c */ /* 0x084fe600000810e8 */
[----:B------:R-:W-:Y:S04]  /*26bf0*/  STL.64 [R1+0x640], R8 ;  /* 0x0006400801007387 */ /* 0x000fe80000100a00 */
[----:B------:R4:W-:Y:S08]  /*26c00*/  STL.64 [R1+0x648], R10 ;  /* 0x0006480a01007387 */ /* 0x0009f00000100a00 */
[----:B------:R-:W-:Y:S04]  /*26c10*/  STL.64 [R1+0x1a0], R16 ;  /* 0x0001a01001007387 */ /* 0x000fe80000100a00 */
[----:B------:R-:W-:Y:S01]  /*26c20*/  STL.64 [R1+0x1a8], R18 ;  /* 0x0001a81201007387 */ /* 0x000fe20000100a00 */
[-C--:B----4-:R-:W-:Y:S03]  /*26c30*/  HMMA.1688.F32.TF32 R8, R184, R124.reuse, R228 ;  /* 0x0000007cb808723c */ /* 0x090fe600000810e4 */
[----:B------:R-:W2:Y:S04]  /*26c40*/  LDL.LU.64 R84, [R1+0x590] ;  /* 0x0005900001547983 */ /* 0x000ea80000300a00 */
[----:B------:R-:W-:Y:S04]  /*26c50*/  STL.64 [R1+0x180], R12 ;  /* 0x0001800c01007387 */ /* 0x000fe80000100a00 */
[----:B------:R-:W-:Y:S04]  /*26c60*/  STL.64 [R1+0x188], R14 ;  /* 0x0001880e01007387 */ /* 0x000fe80000100a00 */
[----:B------:R-:W2:Y:S04]  /*26c70*/  LDL.LU.64 R86, [R1+0x598] ;  /* 0x0005980001567983 */ /* 0x000ea80000300a00 */
[----:B------:R-:W2:Y:S04]  /*26c80*/  LDSM.16.M88.4 R16, [R252+0xa1800] ;  /* 0x0a180000fc10783b */ /* 0x000ea80000000200 */
[----:B------:R-:W-:Y:S04]  /*26c90*/  STL.64 [R1+0x1f0], R8 ;  /* 0x0001f00801007387 */ /* 0x000fe80000100a00 */
[----:B------:R-:W-:Y:S04]  /*26ca0*/  STL.64 [R1+0x1f8], R10 ;  /* 0x0001f80a01007387 */ /* 0x000fe80000100a00 */
[----:B------:R-:W3:Y:S04]  /*26cb0*/  LDL.LU.64 R152, [R1+0x260] ;  /* 0x0002600001987983 */ /* 0x000ee80000300a00 */
[----:B------:R-:W3:Y:S04]  /*26cc0*/  LDL.LU.64 R154, [R1+0x268] ;  /* 0x00026800019a7983 */ /* 0x000ee80000300a00 */
[----:B------:R-:W4:Y:S04]  /*26cd0*/  LDL.LU.64 R80, [R1+0x80] ;  /* 0x0000800001507983 */ /* 0x000f280000300a00 */
[----:B------:R-:W4:Y:S04]  /*26ce0*/  LDL.LU.64 R82, [R1+0x88] ;  /* 0x0000880001527983 */ /* 0x000f280000300a00 */
[----:B------:R-:W-:Y:S04]  /*26cf0*/  STL.64 [R1+0x2d0], R4 ;  /* 0x0002d00401007387 */ /* 0x000fe80000100a00 */
[----:B------:R1:W-:Y:S04]  /*26d00*/  STL.64 [R1+0x2d8], R6 ;  /* 0x0002d80601007387 */ /* 0x0003e80000100a00 */
[----:B------:R-:W3:Y:S04]  /*26d10*/  LDL.LU.64 R20, [R1+0x10] ;  /* 0x0000100001147983 */ /* 0x000ee80000300a00 */
[----:B------:R-:W3:Y:S01]  /*26d20*/  LDL.LU.64 R22, [R1+0x18] ;  /* 0x0000180001167983 */ /* 0x000ee20000300a00 */
[-C--:B-1----:R-:W-:Y:S08]  /*26d30*/  HMMA.1688.F32.TF32 R4, R136, R124.reuse, R76 ;  /* 0x0000007c8804723c */ /* 0x082ff0000008104c */
[-C--:B------:R-:W-:Y:S01]  /*26d40*/  HMMA.1688.F32.TF32 R12, R196, R124.reuse, R148 ;  /* 0x0000007cc40c723c */ /* 0x080fe20000081094 */
[----:B------:R-:W-:Y:S07]  /*26d50*/  LDSM.16.M88.4 R148, [R252+0xa5800] ;  /* 0x0a580000fc94783b */ /* 0x000fee0000000200 */
[-C--:B------:R-:W-:Y:S07]  /*26d60*/  HMMA.1688.F32.TF32 R8, R140, R124.reuse, R156 ;  /* 0x0000007c8c08723c */ /* 0x080fee000008109c */
[----:B------:R-:W-:Y:S04]  /*26d70*/  STL.64 [R1+0x380], R4 ;  /* 0x0003800401007387 */ /* 0x000fe80000100a00 */
[----:B------:R1:W-:Y:S02]  /*26d80*/  STL.64 [R1+0x388], R6 ;  /* 0x0003880601007387 */ /* 0x0003e40000100a00 */
[----:B-1----:R-:W-:Y:S02]  /*26d90*/  HMMA.1688.F32.TF32 R4, R192, R124, R24 ;  /* 0x0000007cc004723c */ /* 0x002fe40000081018 */
[----:B------:R-:W-:Y:S04]  /*26da0*/  STL.64 [R1+0x490], R12 ;  /* 0x0004900c01007387 */ /* 0x000fe80000100a00 */
[----:B------:R-:W-:Y:S04]  /*26db0*/  STL.64 [R1+0x498], R14 ;  /* 0x0004980e01007387 */ /* 0x000fe80000100a00 */
[----:B------:R-:W-:Y:S04]  /*26dc0*/  STL.64 [R1+0x1b80], R126 ;  /* 0x001b807e01007387 */ /* 0x000fe80000100a00 */
[----:B------:R-:W-:Y:S04]  /*26dd0*/  STL.64 [R1+0x510], R8 ;  /* 0x0005100801007387 */ /* 0x000fe80000100a00 */
[----:B------:R-:W-:Y:S04]  /*26de0*/  STL.64 [R1+0x518], R10 ;  /* 0x0005180a01007387 */ /* 0x000fe80000100a00 */
[----:B------:R-:W1:Y:S04]  /*26df0*/  LDSM.16.M88.4 R12, [R252+0xa2000] ;  /* 0x0a200000fc0c783b */ /* 0x000e680000000200 */
[----:B------:R-:W-:Y:S04]  /*26e00*/  STL.64 [R1+0x600], R4 ;  /* 0x0006000401007387 */ /* 0x000fe80000100a00 */
[----:B------:R-:W-:Y:S04]  /*26e10*/  STL.64 [R1+0x608], R6 ;  /* 0x0006080601007387 */ /* 0x000fe80000100a00 */
[----:B------:R-:W1:Y:S01]  /*26e20*/  LDSM.16.M88.4 R4, [R252+0xa3000] ;  /* 0x0a300000fc04783b */ /* 0x000e620000000200 */
[-C--:B--2---:R-:W-:Y:S03]  /*26e30*/  HMMA.1688.F32.TF32 R76, R176, R16.reuse, R84 ;  /* 0x00000010b04c723c */ /* 0x084fe60000081054 */
[----:B-1----:R-:W-:Y:S04]  /*26e40*/  STL [R1+0x1b9c], R14 ;  /* 0x001b9c0e01007387 */ /* 0x002fe80000100800 */
[----:B------:R-:W-:Y:S01]  /*26e50*/  STL [R1+0x1b98], R15 ;  /* 0x001b980f01007387 */ /* 0x000fe20000100800 */
[-C--:B----4-:R-:W-:Y:S11]  /*26e60*/  HMMA.1688.F32.TF32 R24, R184, R16.reuse, R80 ;  /* 0x00000010b818723c */ /* 0x090ff60000081050 */
[----:B------:R-:W-:Y:S05]  /*26e70*/  @!UPT UIADD3 URZ, URZ, URZ, URZ ;  /* 0x0000003f3f3ff290 */ /* 0x000fea000fffe03f */
[----:B------:R-:W-:Y:S01]  /*26e80*/  IMAD.MOV.U32 R130, RZ, RZ, R76 ;  /* 0x000000ffff827224 */ /* 0x000fe200078e004c */
[----:B------:R-:W-:Y:S01]  /*26e90*/  MOV R131, R77 ;  /* 0x0000004d00837202 */ /* 0x000fe20000000f00 */
[----:B------:R-:W-:Y:S01]  /*26ea0*/  IMAD.MOV.U32 R134, RZ, RZ, R78 ;  /* 0x000000ffff867224 */ /* 0x000fe200078e004e */
[----:B------:R-:W1:Y:S01]  /*26eb0*/  LDSM.16.M88.4 R8, [R252+0xa2800] ;  /* 0x0a280000fc08783b */ /* 0x000e620000000200 */
[----:B------:R-:W-:Y:S02]  /*26ec0*/  IMAD.MOV.U32 R135, RZ, RZ, R79 ;  /* 0x000000ffff877224 */ /* 0x000fe400078e004f */
[-C--:B---3--:R-:W-:Y:S01]  /*26ed0*/  HMMA.1688.F32.TF32 R76, R180, R16.reuse, R152 ;  /* 0x00000010b44c723c */ /* 0x088fe20000081098 */
[----:B------:R-:W-:Y:S04]  /*26ee0*/  STL [R1+0x1ba4], R6 ;  /* 0x001ba40601007387 */ /* 0x000fe80000100800 */
[----:B------:R-:W-:Y:S04]  /*26ef0*/  STL [R1+0x1ba0], R7 ;  /* 0x001ba00701007387 */ /* 0x000fe80000100800 */
[----:B------:R-:W2:Y:S04]  /*26f00*/  LDL.LU.64 R84, [R1+0x670] ;  /* 0x0006700001547983 */ /* 0x000ea80000300a00 */
[----:B------:R-:W2:Y:S04]  /*26f10*/  LDL.LU.64 R86, [R1+0x678] ;  /* 0x0006780001567983 */ /* 0x000ea80000300a00 */
[----:B------:R-:W-:Y:S04]  /*26f20*/  STL [R1+0x1bb0], R134 ;  /* 0x001bb08601007387 */ /* 0x000fe80000100800 */
[----:B------:R-:W-:Y:S04]  /*26f30*/  STL [R1+0x1bac], R131 ;  /* 0x001bac8301007387 */ /* 0x000fe80000100800 */
[----:B------:R-:W-:Y:S04]  /*26f40*/  STL [R1+0x1ba8], R130 ;  /* 0x001ba88201007387 */ /* 0x000fe80000100800 */
[----:B------:R-:W3:Y:S04]  /*26f50*/  LDL.LU.64 R80, [R1+0x3e0] ;  /* 0x0003e00001507983 */ /* 0x000ee80000300a00 */
[----:B------:R-:W-:Y:S04]  /*26f60*/  STL.64 [R1+0x130], R76 ;  /* 0x0001304c01007387 */ /* 0x000fe80000100a00 */
[----:B------:R-:W-:Y:S04]  /*26f70*/  STL.64 [R1+0x138], R78 ;  /* 0x0001384e01007387 */ /* 0x000fe80000100a00 */
[----:B------:R-:W3:Y:S01]  /*26f80*/  LDL.LU.64 R82, [R1+0x3e8] ;  /* 0x0003e80001527983 */ /* 0x000ee20000300a00 */
[-C--:B------:R-:W-:Y:S03]  /*26f90*/  HMMA.1688.F32.TF32 R20, R188, R16.reuse, R20 ;  /* 0x00000010bc14723c */ /* 0x080fe60000081014 */
[----:B------:R4:W-:Y:S04]  /*26fa0*/  STL.64 [R1+0x160], R24 ;  /* 0x0001601801007387 */ /* 0x0009e80000100a00 */
[----:B------:R1:W-:Y:S04]  /*26fb0*/  STL.64 [R1+0x168], R26 ;  /* 0x0001681a01007387 */ /* 0x0003e80000100a00 */
[----:B----4-:R-:W4:Y:S04]  /*26fc0*/  LDL.LU.64 R24, [R1+0x90] ;  /* 0x0000900001187983 */ /* 0x010f280000300a00 */
[----:B-1----:R-:W4:Y:S08]  /*26fd0*/  LDL.LU.64 R26, [R1+0x98] ;  /* 0x00009800011a7983 */ /* 0x002f300000300a00 */
[----:B------:R1:W-:Y:S04]  /*26fe0*/  STL.64 [R1+0x1e0], R20 ;  /* 0x0001e01401007387 */ /* 0x0003e80000100a00 */
[----:B------:R1:W-:Y:S04]  /*26ff0*/  STL.64 [R1+0x1e8], R22 ;  /* 0x0001e81601007387 */ /* 0x0003e80000100a00 */
[----:B-1----:R-:W4:Y:S04]  /*27000*/  LDL.LU.64 R20, [R1] ;  /* 0x0000000001147983 */ /* 0x002f280000300a00 */
[----:B------:R-:W4:Y:S01]  /*27010*/  LDL.LU.64 R22, [R1+0x8] ;  /* 0x0000080001167983 */ /* 0x000f220000300a00 */
[-C--:B------:R-:W-:Y:S03]  /*27020*/  HMMA.1688.F32.TF32 R124, R136, R16.reuse, R72 ;  /* 0x00000010887c723c */ /* 0x080fe60000081048 */
[----:B------:R-:W4:Y:S05]  /*27030*/  LDL.LU.64 R76, [R1+0x6a0] ;  /* 0x0006a000014c7983 */ /* 0x000f2a0000300a00 */
[-C--:B------:R-:W-:Y:S08]  /*27040*/  HMMA.1688.F32.TF32 R72, R196, R16.reuse, R108 ;  /* 0x00000010c448723c */ /* 0x080ff0000008106c */
[-C--:B------:R-:W-:Y:S08]  /*27050*/  HMMA.1688.F32.TF32 R104, R140, R16.reuse, R104 ;  /* 0x000000108c68723c */ /* 0x080ff00000081068 */
[----:B------:R-:W-:Y:S01]  /*27060*/  HMMA.1688.F32.TF32 R28, R192, R16, R28 ;  /* 0x00000010c01c723c */ /* 0x000fe2000008101c */
[----:B------:R-:W-:Y:S04]  /*27070*/  STL.64 [R1+0x320], R124 ;  /* 0x0003207c01007387 */ /* 0x000fe80000100a00 */
[----:B------:R-:W-:Y:S04]  /*27080*/  STL.64 [R1+0x328], R126 ;  /* 0x0003287e01007387 */ /* 0x000fe80000100a00 */
[----:B------:R-:W4:Y:S04]  /*27090*/  LDL.LU.64 R78, [R1+0x6a8] ;  /* 0x0006a800014e7983 */ /* 0x000f280000300a00 */
[----:B------:R-:W-:Y:S04]  /*270a0*/  STL.64 [R1+0x430], R72 ;  /* 0x0004304801007387 */ /* 0x000fe80000100a00 */
[----:B------:R2:W-:Y:S04]  /*270b0*/  STL.64 [R1+0x438], R74 ;  /* 0x0004384a01007387 */ /* 0x0005e80000100a00 */
[----:B------:R-:W-:Y:S04]  /*270c0*/  STL.64 [R1+0x4e0], R104 ;  /* 0x0004e06801007387 */ /* 0x000fe80000100a00 */
[----:B------:R-:W-:Y:S04]  /*270d0*/  STL.64 [R1+0x4e8], R106 ;  /* 0x0004e86a01007387 */ /* 0x000fe80000100a00 */
[----:B------:R-:W-:Y:S04]  /*270e0*/  STL.64 [R1+0x590], R28 ;  /* 0x0005901c01007387 */ /* 0x000fe80000100a00 */
[----:B------:R3:W-:Y:S01]  /*270f0*/  STL.64 [R1+0x598], R30 ;  /* 0x0005981e01007387 */ /* 0x0007e20000100a00 */
[-C--:B--2---:R-:W-:Y:S08]  /*27100*/  HMMA.1688.F32.TF32 R72, R176, R12.reuse, R84 ;  /* 0x0000000cb048723c */ /* 0x084ff00000081054 */
[----:B---3--:R-:W-:Y:S11]  /*27110*/  HMMA.1688.F32.TF32 R28, R180, R12, R80 ;  /* 0x0000000cb41c723c */ /* 0x008ff60000081050 */
[----:B------:R-:W-:Y:S05]  /*27120*/  @!UPT UIADD3 URZ, URZ, URZ, URZ ;  /* 0x0000003f3f3ff290 */ /* 0x000fea000fffe03f */
[----:B------:R-:W-:Y:S01]  /*27130*/  MOV R6, R72 ;  /* 0x0000004800067202 */ /* 0x000fe20000000f00 */
[----:B------:R-:W-:Y:S01]  /*27140*/  IMAD.MOV.U32 R7, RZ, RZ, R73 ;  /* 0x000000ffff077224 */ /* 0x000fe200078e0049 */
[----:B------:R-:W-:Y:S01]  /*27150*/  MOV R15, R75 ;  /* 0x0000004b000f7202 */ /* 0x000fe20000000f00 */
[----:B------:R-:W-:-:S05]  /*27160*/  IMAD.MOV.U32 R14, RZ, RZ, R74 ;  /* 0x000000ffff0e7224 */ /* 0x000fca00078e004a */
[----:B------:R-:W-:Y:S02]  /*27170*/  IMAD.MOV.U32 R17, RZ, RZ, R30 ;  /* 0x000000ffff117224 */ /* 0x000fe400078e001e */
[----:B------:R-:W-:Y:S01]  /*27180*/  IMAD.MOV.U32 R16, RZ, RZ, R31 ;  /* 0x000000ffff107224 */ /* 0x000fe200078e001f */
[----:B------:R-:W-:Y:S04]  /*27190*/  STL.64 [R1+0xe0], R28 ;  /* 0x0000e01c01007387 */ /* 0x000fe80000100a00 */
[----:B------:R-:W-:Y:S04]  /*271a0*/  STL [R1+0x1afc], R17 ;  /* 0x001afc1101007387 */ /* 0x000fe80000100800 */
[----:B------:R-:W-:Y:S04]  /*271b0*/  STL [R1+0x1af8], R16 ;  /* 0x001af81001007387 */ /* 0x000fe80000100800 */
[----:B------:R-:W2:Y:S04]  /*271c0*/  LDL.LU.64 R72, [R1+0x5a0] ;  /* 0x0005a00001487983 */ /* 0x000ea80000300a00 */
[----:B------:R-:W2:Y:S01]  /*271d0*/  LDL.LU.64 R74, [R1+0x5a8] ;  /* 0x0005a800014a7983 */ /* 0x000ea20000300a00 */
[-C--:B----4-:R-:W-:Y:S11]  /*271e0*/  HMMA.1688.F32.TF32 R24, R184, R12.reuse, R24 ;  /* 0x0000000cb818723c */ /* 0x090ff60000081018 */
[----:B------:R-:W-:Y:S11]  /*271f0*/  @!UPT UIADD3 URZ, URZ, URZ, URZ ;  /* 0x0000003f3f3ff290 */ /* 0x000ff6000fffe03f */
[----:B------:R-:W-:Y:S01]  /*27200*/  @!UPT UIADD3 URZ, URZ, URZ, URZ ;  /* 0x0000003f3f3ff290 */ /* 0x000fe2000fffe03f */
[----:B------:R-:W-:Y:S04]  /*27210*/  STL.64 [R1+0x110], R24 ;  /* 0x0001101801007387 */ /* 0x000fe80000100a00 */
[----:B------:R1:W-:Y:S02]  /*27220*/  STL.64 [R1+0x118], R26 ;  /* 0x0001181a01007387 */ /* 0x0003e40000100a00 */
[-C--:B-1----:R-:W-:Y:S02]  /*27230*/  HMMA.1688.F32.TF32 R24, R188, R12.reuse, R20 ;  /* 0x0000000cbc18723c */ /* 0x082fe40000081014 */
[----:B------:R-:W3:Y:S04]  /*27240*/  LDL.LU.64 R20, [R1+0x140] ;  /* 0x0001400001147983 */ /* 0x000ee80000300a00 */
[----:B------:R-:W3:Y:S02]  /*27250*/  LDL.LU.64 R22, [R1+0x148] ;  /* 0x0001480001167983 */ /* 0x000ee40000300a00 */
[-C--:B------:R-:W-:Y:S08]  /*27260*/  HMMA.1688.F32.TF32 R80, R136, R12.reuse, R44 ;  /* 0x0000000c8850723c */ /* 0x080ff0000008102c */
[-C--:B------:R-:W-:Y:S07]  /*27270*/  HMMA.1688.F32.TF32 R44, R196, R12.reuse, R88 ;  /* 0x0000000cc42c723c */ /* 0x080fee0000081058 */
[----:B------:R1:W-:Y:S04]  /*27280*/  STL.64 [R1+0x150], R24 ;  /* 0x0001501801007387 */ /* 0x0003e80000100a00 */
[----:B------:R4:W-:Y:S04]  /*27290*/  STL.64 [R1+0x158], R26 ;  /* 0x0001581a01007387 */ /* 0x0009e80000100a00 */
[----:B------:R-:W3:Y:S04]  /*272a0*/  LDL.LU.64 R28, [R1+0x720] ;  /* 0x00072000011c7983 */ /* 0x000ee80000300a00 */
[----:B------:R-:W3:Y:S04]  /*272b0*/  LDL.LU.64 R30, [R1+0x728] ;  /* 0x00072800011e7983 */ /* 0x000ee80000300a00 */
[----:B-1----:R-:W3:Y:S04]  /*272c0*/  LDL.LU.64 R24, [R1+0x650] ;  /* 0x0006500001187983 */ /* 0x002ee80000300a00 */
[----:B------:R-:W-:Y:S01]  /*272d0*/  STL.64 [R1+0x2a0], R80 ;  /* 0x0002a05001007387 */ /* 0x000fe20000100a00 */
[-C--:B------:R-:W-:Y:S03]  /*272e0*/  HMMA.1688.F32.TF32 R32, R192, R12.reuse, R32 ;  /* 0x0000000cc020723c */ /* 0x080fe60000081020 */
[----:B------:R1:W-:Y:S04]  /*272f0*/  STL.64 [R1+0x2a8], R82 ;  /* 0x0002a85201007387 */ /* 0x0003e80000100a00 */
[----:B----4-:R-:W4:Y:S01]  /*27300*/  LDL.LU.64 R26, [R1+0x658] ;  /* 0x00065800011a7983 */ /* 0x010f220000300a00 */
[----:B-1----:R-:W-:Y:S03]  /*27310*/  HMMA.1688.F32.TF32 R80, R140, R12, R168 ;  /* 0x0000000c8c50723c */ /* 0x002fe600000810a8 */
[----:B------:R-:W-:Y:S04]  /*27320*/  STL.64 [R1+0x3f0], R44 ;  /* 0x0003f02c01007387 */ /* 0x000fe80000100a00 */
[----:B------:R1:W-:Y:S11]  /*27330*/  STL.64 [R1+0x3f8], R46 ;  /* 0x0003f82e01007387 */ /* 0x0003f60000100a00 */
[----:B------:R-:W-:Y:S05]  /*27340*/  @!UPT UIADD3 URZ, URZ, URZ, URZ ;  /* 0x0000003f3f3ff290 */ /* 0x000fea000fffe03f */
[----:B------:R-:W-:Y:S04]  /*27350*/  STL.64 [R1+0x4b0], R80 ;  /* 0x0004b05001007387 */ /* 0x000fe80000100a00 */
[----:B------:R-:W-:Y:S04]  /*27360*/  STL.64 [R1+0x4b8], R82 ;  /* 0x0004b85201007387 */ /* 0x000fe80000100a00 */
[----:B------:R-:W-:Y:S04]  /*27370*/  STL.64 [R1+0x570], R32 ;  /* 0x0005702001007387 */ /* 0x000fe80000100a00 */
[----:B------:R2:W-:Y:S01]  /*27380*/  STL.64 [R1+0x578], R34 ;  /* 0x0005782201007387 */ /* 0x0005e20000100a00 */
[-C--:B-1----:R-:W-:Y:S11]  /*27390*/  HMMA.1688.F32.TF32 R44, R176, R8.reuse, R76 ;  /* 0x00000008b02c723c */ /* 0x082ff6000008104c */
[----:B------:R-:W-:Y:S11]  /*273a0*/  @!UPT UIADD3 URZ, URZ, URZ, URZ ;  /* 0x0000003f3f3ff290 */ /* 0x000ff6000fffe03f */
[----:B------:R-:W-:Y:S02]  /*273b0*/  @!UPT UIADD3 URZ, URZ, URZ, URZ ;  /* 0x0000003f3f3ff290 */ /* 0x000fe4000fffe03f */
[----:B------:R-:W-:Y:S01]  /*273c0*/  MOV R134, R44 ;  /* 0x0000002c00867202 */ /* 0x000fe20000000f00 */
[----:B------:R-:W-:Y:S01]  /*273d0*/  IMAD.MOV.U32 R131, RZ, RZ, R45 ;  /* 0x000000ffff837224 */ /* 0x000fe200078e002d */
[----:B------:R-:W-:Y:S01]  /*273e0*/  MOV R12, R47 ;  /* 0x0000002f000c7202 */ /* 0x000fe20000000f00 */
[----:B------:R-:W-:Y:S02]  /*273f0*/  IMAD.MOV.U32 R130, RZ, RZ, R46 ;  /* 0x000000ffff827224 */ /* 0x000fe400078e002e */
[-C--:B------:R-:W-:Y:S08]  /*27400*/  HMMA.1688.F32.TF32 R44, R136, R8.reuse, R48 ;  /* 0x00000008882c723c */ /* 0x080ff00000081030 */
[-C--:B------:R-:W-:Y:S08]  /*27410*/  HMMA.1688.F32.TF32 R48, R196, R8.reuse, R92 ;  /* 0x00000008c430723c */ /* 0x080ff0000008105c */
[-C--:B--2---:R-:W-:Y:S11]  /*27420*/  HMMA.1688.F32.TF32 R32, R180, R8.reuse, R72 ;  /* 0x00000008b420723c */ /* 0x084ff60000081048 */
[----:B------:R-:W-:Y:S11]  /*27430*/  @!UPT UIADD3 URZ, URZ, URZ, URZ ;  /* 0x0000003f3f3ff290 */ /* 0x000ff6000fffe03f */
[----:B------:R-:W-:Y:S02]  /*27440*/  @!UPT UIADD3 URZ, URZ, URZ, URZ ;  /* 0x0000003f3f3ff290 */ /* 0x000fe4000fffe03f */
[----:B------:R-:W-:Y:S01]  /*27450*/  MOV R13, R35 ;  /* 0x00000023000d7202 */ /* 0x000fe20000000f00 */
[----:B------:R-:W-:Y:S02]  /*27460*/  IMAD.MOV.U32 R17, RZ, RZ, R33 ;  /* 0x000000ffff117224 */ /* 0x000fe400078e0021 */
[----:B------:R-:W-:Y:S01]  /*27470*/  IMAD.MOV.U32 R16, RZ, RZ, R34 ;  /* 0x000000ffff107224 */ /* 0x000fe200078e0022 */
[----:B------:R3:W-:Y:S04]  /*27480*/  STL [R1+0xc0], R32 ;  /* 0x0000c02001007387 */ /* 0x0007e80000100800 */
[----:B------:R-:W-:Y:S04]  /*27490*/  STL [R1+0x1b08], R13 ;  /* 0x001b080d01007387 */ /* 0x000fe80000100800 */
[----:B------:R-:W-:Y:S04]  /*274a0*/  STL [R1+0x1b04], R17 ;  /* 0x001b041101007387 */ /* 0x000fe80000100800 */
[----:B------:R-:W-:Y:S01]  /*274b0*/  STL [R1+0x1b00], R16 ;  /* 0x001b001001007387 */ /* 0x000fe20000100800 */
[-C--:B---3--:R-:W-:Y:S03]  /*274c0*/  HMMA.1688.F32.TF32 R32, R184, R8.reuse, R20 ;  /* 0x00000008b820723c */ /* 0x088fe60000081014 */
[----:B------:R-:W2:Y:S04]  /*274d0*/  LDL.LU.64 R20, [R1+0x3a0] ;  /* 0x0003a00001147983 */ /* 0x000ea80000300a00 */
[----:B------:R-:W2:Y:S11]  /*274e0*/  LDL.LU.64 R22, [R1+0x3a8] ;  /* 0x0003a80001167983 */ /* 0x000eb60000300a00 */
[----:B------:R-:W-:Y:S05]  /*274f0*/  @!UPT UIADD3 URZ, URZ, URZ, URZ ;  /* 0x0000003f3f3ff290 */ /* 0x000fea000fffe03f */
[----:B------:R-:W-:Y:S04]  /*27500*/  STL.64 [R1+0xb0], R32 ;  /* 0x0000b02001007387 */ /* 0x000fe80000100a00 */
[----:B------:R1:W-:Y:S02]  /*27510*/  STL.64 [R1+0xb8], R34 ;  /* 0x0000b82201007387 */ /* 0x0003e40000100a00 */
[-C--:B-1----:R-:W-:Y:S11]  /*27520*/  HMMA.1688.F32.TF32 R32, R188, R8.reuse, R248 ;  /* 0x00000008bc20723c */ /* 0x082ff600000810f8 */
[----:B------:R-:W-:Y:S11]  /*27530*/  @!UPT UIADD3 URZ, URZ, URZ, URZ ;  /* 0x0000003f3f3ff290 */ /* 0x000ff6000fffe03f */
[----:B------:R-:W-:Y:S01]  /*27540*/  @!UPT UIADD3 URZ, URZ, URZ, URZ ;  /* 0x0000003f3f3ff290 */ /* 0x000fe2000fffe03f */
[----:B------:R-:W-:Y:S04]  /*27550*/  STL.64 [R1+0x100], R32 ;  /* 0x0001002001007387 */ /* 0x000fe80000100a00 */
[----:B------:R-:W-:Y:S04]  /*27560*/  STL.64 [R1+0x108], R34 ;  /* 0x0001082201007387 */ /* 0x000fe80000100a00 */
[----:B------:R1:W-:Y:S04]  /*27570*/  STL.64 [R1+0x1c0], R44 ;  /* 0x0001c02c01007387 */ /* 0x0003e80000100a00 */
[----:B------:R3:W-:Y:S04]  /*27580*/  STL.64 [R1+0x1c8], R46 ;  /* 0x0001c82e01007387 */ /* 0x0007e80000100a00 */
[----:B-1----:R-:W2:Y:S04]  /*27590*/  LDL.LU.64 R44, [R1+0x7a0] ;  /* 0x0007a000012c7983 */ /* 0x002ea80000300a00 */
[----:B------:R-:W-:Y:S04]  /*275a0*/  STL.64 [R1+0x370], R48 ;  /* 0x0003703001007387 */ /* 0x000fe80000100a00 */
[----:B------:R-:W-:Y:S04]  /*275b0*/  STL.64 [R1+0x378], R50 ;  /* 0x0003783201007387 */ /* 0x000fe80000100a00 */
[----:B---3--:R-:W3:Y:S01]  /*275c0*/  LDL.LU.64 R46, [R1+0x7a8] ;  /* 0x0007a800012e7983 */ /* 0x008ee20000300a00 */
[----:B------:R-:W-:Y:S03]  /*275d0*/  HMMA.1688.F32.TF32 R32, R140, R8, R112 ;  /* 0x000000088c20723c */ /* 0x000fe60000081070 */
[----:B------:R-:W-:Y:S05]  /*275e0*/  LDSM.16.M88.4 R112, [R252+0xa7800] ;  /* 0x0a780000fc70783b */ /* 0x000fea0000000200 */
[----:B----4-:R-:W-:Y:S11]  /*275f0*/  HMMA.1688.F32.TF32 R24, R180, R4, R24 ;  /* 0x00000004b418723c */ /* 0x010ff60000081018 */
[----:B------:R-:W-:Y:S04]  /*27600*/  @!UPT UIADD3 URZ, URZ, URZ, URZ ;  /* 0x0000003f3f3ff290 */ /* 0x000fe8000fffe03f */
[----:B------:R-:W-:Y:S04]  /*27610*/  STL.64 [R1+0x460], R32 ;  /* 0x0004602001007387 */ /* 0x000fe80000100a00 */
[----:B------:R1:W-:Y:S02]  /*27620*/  STL.64 [R1+0x468], R34 ;  /* 0x0004682201007387 */ /* 0x0003e40000100a00 */
[----:B-1----:R-:W-:Y:S02]  /*27630*/  HMMA.1688.F32.TF32 R32, R192, R8, R36 ;  /* 0x00000008c020723c */ /* 0x002fe40000081024 */
[----:B------:R-:W-:Y:S01]  /*27640*/  STL.64 [R1+0x1b78], R10 ;  /* 0x001b780a01007387 */ /* 0x000fe20000100a00 */
[----:B------:R-:W-:Y:S01]  /*27650*/  MOV R17, R26 ;  /* 0x0000001a00117202 */ /* 0x000fe20000000f00 */
[----:B------:R-:W-:Y:S11]  /*27660*/  IMAD.MOV.U32 R16, RZ, RZ, R27 ;  /* 0x000000ffff107224 */ /* 0x000ff600078e001b */
[----:B------:R-:W-:Y:S08]  /*27670*/  @!UPT UIADD3 URZ, URZ, URZ, URZ ;  /* 0x0000003f3f3ff290 */ /* 0x000ff0000fffe03f */
[----:B------:R-:W-:Y:S04]  /*27680*/  STL.64 [R1+0x540], R32 ;  /* 0x0005402001007387 */ /* 0x000fe80000100a00 */
[----:B------:R-:W-:Y:S04]  /*27690*/  STL.64 [R1+0x548], R34 ;  /* 0x0005482201007387 */ /* 0x000fe80000100a00 */
[----:B------:R-:W-:Y:S04]  /*276a0*/  STL [R1+0x60], R24 ;  /* 0x0000601801007387 */ /* 0x000fe80000100800 */
[----:B------:R-:W4:Y:S04]  /*276b0*/  LDL.LU.64 R36, [R1+0x6d0] ;  /* 0x0006d00001247983 */ /* 0x000f280000300a00 */
[----:B------:R-:W4:Y:S04]  /*276c0*/  LDL.LU.64 R38, [R1+0x6d8] ;  /* 0x0006d80001267983 */ /* 0x000f280000300a00 */
[----:B------:R-:W4:Y:S04]  /*276d0*/  LDL.LU.64 R76, [R1+0x5d0] ;  /* 0x0005d000014c7983 */ /* 0x000f280000300a00 */
[----:B------:R-:W4:Y:S04]  /*276e0*/  LDL.LU.64 R78, [R1+0x5d8] ;  /* 0x0005d800014e7983 */ /* 0x000f280000300a00 */
[----:B------:R-:W4:Y:S04]  /*276f0*/  LDL.LU.64 R72, [R1+0x240] ;  /* 0x0002400001487983 */ /* 0x000f280000300a00 */
[----:B------:R-:W4:Y:S04]  /*27700*/  LDL.LU.64 R74, [R1+0x248] ;  /* 0x00024800014a7983 */ /* 0x000f280000300a00 */
[----:B------:R-:W-:Y:S04]  /*27710*/  STL.64 [R1+0x1b50], R18 ;  /* 0x001b501201007387 */ /* 0x000fe80000100a00 */
[----:B------:R1:W-:Y:S04]  /*27720*/  STL.64 [R1+0x1b48], R16 ;  /* 0x001b481001007387 */ /* 0x0003e80000100a00 */
[----:B------:R-:W3:Y:S01]  /*27730*/  LDSM.16.M88.4 R32, [R252+0xa3800] ;  /* 0x0a380000fc20783b */ /* 0x000ee20000000200 */
[----:B-1----:R-:W-:Y:S01]  /*27740*/  HMMA.1688.F32.TF32 R16, R136, R4, R68 ;  /* 0x000000048810723c */ /* 0x002fe20000081044 */
[----:B------:R-:W-:-:S07]  /*27750*/  IMAD.MOV.U32 R13, RZ, RZ, R25 ;  /* 0x000000ffff0d7224 */ /* 0x000fce00078e0019 */
[-C--:B------:R-:W-:Y:S08]  /*27760*/  HMMA.1688.F32.TF32 R24, R196, R4.reuse, R96 ;  /* 0x00000004c418723c */ /* 0x080ff00000081060 */
[----:B--2---:R-:W-:Y:S11]  /*27770*/  HMMA.1688.F32.TF32 R20, R184, R4, R20 ;  /* 0x00000004b814723c */ /* 0x004ff60000081014 */
[----:B------:R-:W-:Y:S11]  /*27780*/  @!UPT UIADD3 URZ, URZ, URZ, URZ ;  /* 0x0000003f3f3ff290 */ /* 0x000ff6000fffe03f */
[----:B------:R-:W-:Y:S01]  /*27790*/  @!UPT UIADD3 URZ, URZ, URZ, URZ ;  /* 0x0000003f3f3ff290 */ /* 0x000fe2000fffe03f */
[----:B------:R-:W-:Y:S01]  /*277a0*/  STL.64 [R1+0x50], R20 ;  /* 0x0000501401007387 */ /* 0x000fe20000100a00 */
[----:B------:R-:W-:-:S03]  /*277b0*/  IMAD.MOV.U32 R0, RZ, RZ, R23 ;  /* 0x000000ffff007224 */ /* 0x000fc600078e0017 */
[----:B------:R1:W-:Y:S02]  /*277c0*/  STL [R1+0x58], R22 ;  /* 0x0000581601007387 */ /* 0x0003e40000100800 */
[-C--:B-1----:R-:W-:Y:S11]  /*277d0*/  HMMA.1688.F32.TF32 R20, R188, R4.reuse, R240 ;  /* 0x00000004bc14723c */ /* 0x082ff600000810f0 */
[----:B------:R-:W-:Y:S11]  /*277e0*/  @!UPT UIADD3 URZ, URZ, URZ, URZ ;  /* 0x0000003f3f3ff290 */ /* 0x000ff6000fffe03f */
[----:B------:R-:W-:Y:S01]  /*277f0*/  @!UPT UIADD3 URZ, URZ, URZ, URZ ;  /* 0x0000003f3f3ff290 */ /* 0x000fe2000fffe03f */
[----:B------:R-:W-:Y:S04]  /*27800*/  STL.64 [R1+0xa0], R20 ;  /* 0x0000a01401007387 */ /* 0x000fe80000100a00 */
[----:B------:R1:W-:Y:S04]  /*27810*/  STL.64 [R1+0xa8], R22 ;  /* 0x0000a81601007387 */ /* 0x0003e80000100a00 */
[----:B------:R-:W-:Y:S04]  /*27820*/  STL.64 [R1+0x140], R16 ;  /* 0x0001401001007387 */ /* 0x000fe80000100a00 */
[----:B------:R2:W-:Y:S01]  /*27830*/  STL.64 [R1+0x148], R18 ;  /* 0x0001481201007387 */ /* 0x0005e20000100a00 */
[-C--:B-1----:R-:W-:Y:S08]  /*27840*/  HMMA.1688.F32.TF32 R20, R140, R4.reuse, R116 ;  /* 0x000000048c14723c */ /* 0x082ff00000081074 */
[----:B--2---:R-:W-:Y:S01]  /*27850*/  HMMA.1688.F32.TF32 R16, R192, R4, R40 ;  /* 0x00000004c010723c */ /* 0x004fe20000081028 */
[----:B------:R-:W-:Y:S04]  /*27860*/  STL.64 [R1+0x310], R24 ;  /* 0x0003101801007387 */ /* 0x000fe80000100a00 */
[----:B------:R-:W-:Y:S03]  /*27870*/  STL.64 [R1+0x318], R26 ;  /* 0x0003181a01007387 */ /* 0x000fe60000100a00 */
[C---:B---3--:R-:W-:Y:S01]  /*27880*/  HMMA.1688.F32.TF32 R240, R176.reuse, R32, R44 ;  /* 0x00000020b0f0723c */ /* 0x048fe2000008102c */
[----:B------:R-:W-:Y:S04]  /*27890*/  LDSM.16.M88.4 R24, [R252+0xa4800] ;  /* 0x0a480000fc18783b */ /* 0x000fe80000000200 */
[----:B------:R-:W-:Y:S04]  /*278a0*/  LDSM.16.M88.4 R116, [R252+0xa7000] ;  /* 0x0a700000fc74783b */ /* 0x000fe80000000200 */
[----:B------:R-:W-:Y:S04]  /*278b0*/  STL.64 [R1+0x410], R20 ;  /* 0x0004101401007387 */ /* 0x000fe80000100a00 */
[----:B------:R-:W-:Y:S04]  /*278c0*/  STL.64 [R1+0x418], R22 ;  /* 0x0004181601007387 */ /* 0x000fe80000100a00 */
[----:B------:R1:W-:Y:S04]  /*278d0*/  STL.64 [R1+0x4d0], R16 ;  /* 0x0004d01001007387 */ /* 0x0003e80000100a00 */
[----:B------:R2:W-:Y:S04]  /*278e0*/  STL.64 [R1+0x4d8], R18 ;  /* 0x0004d81201007387 */ /* 0x0005e80000100a00 */
[----:B------:R-:W3:Y:S04]  /*278f0*/  LDL.LU.64 R48, [R1+0x7c0] ;  /* 0x0007c00001307983 */ /* 0x000ee80000300a00 */
[----:B------:R-:W3:Y:S04]  /*27900*/  LDL.LU.64 R50, [R1+0x7c8] ;  /* 0x0007c80001327983 */ /* 0x000ee80000300a00 */
[----:B------:R-:W3:Y:S04]  /*27910*/  LDL.LU.64 R92, [R1+0x730] ;  /* 0x00073000015c7983 */ /* 0x000ee80000300a00 */
[----:B------:R-:W3:Y:S04]  /*27920*/  LDL.LU.64 R94, [R1+0x738] ;  /* 0x00073800015e7983 */ /* 0x000ee80000300a00 */
[----:B------:R-:W3:Y:S04]  /*27930*/  LDL.LU.64 R68, [R1+0x660] ;  /* 0x0006600001447983 */ /* 0x000ee80000300a00 */
[----:B------:R-:W3:Y:S04]  /*27940*/  LDL.LU.64 R70, [R1+0x668] ;  /* 0x0006680001467983 */ /* 0x000ee80000300a00 */
[----:B------:R-:W3:Y:S04]  /*27950*/  LDL.LU.64 R44, [R1+0x440] ;  /* 0x00044000012c7983 */ /* 0x000ee80000300a00 */
[----:B------:R-:W3:Y:S04]  /*27960*/  LDL.LU.64 R46, [R1+0x448] ;  /* 0x00044800012e7983 */ /* 0x000ee80000300a00 */
[----:B-1----:R-:W3:Y:S04]  /*27970*/  LDL.LU.64 R16, [R1+0x20] ;  /* 0x0000200001107983 */ /* 0x002ee80000300a00 */
[----:B--2---:R-:W2:Y:S01]  /*27980*/  LDL.LU.64 R18, [R1+0x28] ;  /* 0x0000280001127983 */ /* 0x004ea20000300a00 */
[----:B------:R-:W-:Y:S08]  /*27990*/  HMMA.1688.F32.TF32 R28, R176, R4, R28 ;  /* 0x00000004b01c723c */ /* 0x000ff0000008101c */
[-C--:B----4-:R-:W-:Y:S08]  /*279a0*/  HMMA.1688.F32.TF32 R36, R180, R32.reuse, R36 ;  /* 0x00000020b424723c */ /* 0x090ff00000081024 */
[-C--:B------:R-:W-:Y:S01]  /*279b0*/  HMMA.1688.F32.TF32 R40, R184, R32.reuse, R76 ;  /* 0x00000020b828723c */ /* 0x080fe2000008104c */
[----:B------:R-:W-:Y:S04]  /*279c0*/  STL.64 [R1+0x1b18], R242 ;  /* 0x001b18f201007387 */ /* 0x000fe80000100a00 */
[----:B------:R-:W-:Y:S03]  /*279d0*/  STL.64 [R1+0x1b10], R240 ;  /* 0x001b10f001007387 */ /* 0x000fe60000100a00 */
[-C--:B------:R-:W-:Y:S01]  /*279e0*/  HMMA.1688.F32.TF32 R96, R196, R32.reuse, R100 ;  /* 0x00000020c460723c */ /* 0x080fe20000081064 */
[----:B------:R-:W1:Y:S06]  /*279f0*/  LDSM.16.M88.4 R20, [R252+0xa5000] ;  /* 0x0a500000fc14783b */ /* 0x000e6c0000000200 */
[----:B------:R-:W-:Y:S04]  /*27a00*/  STL.64 [R1+0x1b28], R38 ;  /* 0x001b282601007387 */ /* 0x000fe80000100a00 */
[----:B------:R4:W-:Y:S04]  /*27a10*/  STL.64 [R1+0x1b20], R36 ;  /* 0x001b202401007387 */ /* 0x0009e80000100a00 */
[----:B------:R-:W-:Y:S04]  /*27a20*/  STL.64 [R1+0x1b38], R42 ;  /* 0x001b382a01007387 */ /* 0x000fe80000100a00 */
[----:B------:R4:W-:Y:S01]  /*27a30*/  STL.64 [R1+0x1b30], R40 ;  /* 0x001b302801007387 */ /* 0x0009e20000100a00 */
[----:B------:R-:W-:Y:S01]  /*27a40*/  IMAD.MOV.U32 R11, RZ, RZ, R28 ;  /* 0x000000ffff0b7224 */ /* 0x000fe200078e001c */
[----:B----4-:R-:W-:Y:S01]  /*27a50*/  HMMA.1688.F32.TF32 R36, R136, R32, R204 ;  /* 0x000000208824723c */ /* 0x010fe200000810cc */
[----:B------:R-:W-:Y:S01]  /*27a60*/  IMAD.MOV.U32 R10, RZ, RZ, R29 ;  /* 0x000000ffff0a7224 */ /* 0x000fe200078e001d */
[----:B------:R-:W-:-:S06]  /*27a70*/  MOV R9, R30 ;  /* 0x0000001e00097202 */ /* 0x000fcc0000000f00 */
[-C--:B------:R-:W-:Y:S01]  /*27a80*/  HMMA.1688.F32.TF32 R40, R188, R32.reuse, R72 ;  /* 0x00000020bc28723c */ /* 0x080fe20000081048 */
[----:B------:R-:W-:Y:S01]  /*27a90*/  IMAD.MOV.U32 R8, RZ, RZ, R31 ;  /* 0x000000ffff087224 */ /* 0x000fe200078e001f */
[----:B------:R-:W4:Y:S04]  /*27aa0*/  LDL.LU.64 R72, [R1+0x820] ;  /* 0x0008200001487983 */ /* 0x000f280000300a00 */
[----:B------:R-:W3:Y:S11]  /*27ab0*/  LDSM.16.M88.4 R28, [R252+0xa4000] ;  /* 0x0a400000fc1c783b */ /* 0x000ef60000000200 */
[----:B------:R-:W-:Y:S06]  /*27ac0*/  @!UPT UIADD3 URZ, URZ, URZ, URZ ;  /* 0x0000003f3f3ff290 */ /* 0x000fec000fffe03f */
[----:B------:R-:W-:Y:S04]  /*27ad0*/  STL.64 [R1+0x40], R40 ;  /* 0x0000402801007387 */ /* 0x000fe80000100a00 */
[----:B------:R1:W-:Y:S04]  /*27ae0*/  STL.64 [R1+0x48], R42 ;  /* 0x0000482a01007387 */ /* 0x0003e80000100a00 */
[----:B------:R-:W4:Y:S04]  /*27af0*/  LDL.LU.64 R74, [R1+0x828] ;  /* 0x00082800014a7983 */ /* 0x000f280000300a00 */
[----:B------:R-:W-:Y:S04]  /*27b00*/  STL.64 [R1+0xf0], R36 ;  /* 0x0000f02401007387 */ /* 0x000fe80000100a00 */
[----:B------:R1:W-:Y:S04]  /*27b10*/  STL.64 [R1+0xf8], R38 ;  /* 0x0000f82601007387 */ /* 0x0003e80000100a00 */
        /* <DEDUP_REMOVED lines=8> */
[-C--:B-1----:R-:W-:Y:S08]  /*27ba0*/  HMMA.1688.F32.TF32 R40, R140, R32.reuse, R120 ;  /* 0x000000208c28723c */ /* 0x082ff00000081078 */
[C---:B------:R-:W-:Y:S01]  /*27bb0*/  HMMA.1688.F32.TF32 R36, R192.reuse, R32, R52 ;  /* 0x00000020c024723c */ /* 0x040fe20000081034 */
[----:B------:R-:W-:Y:S04]  /*27bc0*/  STL.64 [R1+0x290], R96 ;  /* 0x0002906001007387 */ /* 0x000fe80000100a00 */
[----:B------:R-:W-:Y:S04]  /*27bd0*/  STL.64 [R1+0x298], R98 ;  /* 0x0002986201007387 */ /* 0x000fe80000100a00 */
[----:B------:R-:W-:Y:S01]  /*27be0*/  STL.64 [R1+0x1b40], R34 ;  /* 0x001b402201007387 */ /* 0x000fe20000100a00 */
[----:B------:R-:W-:Y:S03]  /*27bf0*/  HMMA.1688.F32.TF32 R64, R192, R20, R64 ;  /* 0x00000014c040723c */ /* 0x000fe60000081040 */
[----:B------:R-:W1:Y:S04]  /*27c00*/  LDSM.16.M88.4 R120, [R252+0xa6800] ;  /* 0x0a680000fc78783b */ /* 0x000e680000000200 */
[----:B------:R-:W-:Y:S04]  /*27c10*/  STL.64 [R1+0x3e0], R40 ;  /* 0x0003e02801007387 */ /* 0x000fe80000100a00 */
[----:B------:R-:W-:Y:S04]  /*27c20*/  STL.64 [R1+0x3e8], R42 ;  /* 0x0003e82a01007387 */ /* 0x000fe80000100a00 */
[----:B------:R-:W-:Y:S04]  /*27c30*/  STL.64 [R1+0x4a0], R36 ;  /* 0x0004a02401007387 */ /* 0x000fe80000100a00 */
[----:B------:R-:W-:Y:S01]  /*27c40*/  STL.64 [R1+0x4a8], R38 ;  /* 0x0004a82601007387 */ /* 0x000fe20000100a00 */
[-C--:B---3--:R-:W-:Y:S08]  /*27c50*/  HMMA.1688.F32.TF32 R48, R176, R28.reuse, R48 ;  /* 0x0000001cb030723c */ /* 0x088ff00000081030 */
[-C--:B------:R-:W-:Y:S08]  /*27c60*/  HMMA.1688.F32.TF32 R52, R180, R28.reuse, R92 ;  /* 0x0000001cb434723c */ /* 0x080ff0000008105c */
[-C--:B--2---:R-:W-:Y:S07]  /*27c70*/  HMMA.1688.F32.TF32 R16, R136, R28.reuse, R16 ;  /* 0x0000001c8810723c */ /* 0x084fee0000081010 */
[----:B------:R-:W-:Y:S04]  /*27c80*/  STL.64 [R1+0x1b60], R50 ;  /* 0x001b603201007387 */ /* 0x000fe80000100a00 */
[----:B------:R2:W-:Y:S04]  /*27c90*/  STL.64 [R1+0x1b58], R48 ;  /* 0x001b583001007387 */ /* 0x0005e80000100a00 */
[----:B------:R-:W-:Y:S04]  /*27ca0*/  STL.64 [R1+0x1b70], R54 ;  /* 0x001b703601007387 */ /* 0x000fe80000100a00 */
[----:B------:R-:W-:Y:S04]  /*27cb0*/  STL.64 [R1+0x1b68], R52 ;  /* 0x001b683401007387 */ /* 0x000fe80000100a00 */
[----:B--2---:R-:W2:Y:S04]  /*27cc0*/  LDL.LU.64 R48, [R1+0x880] ;  /* 0x0008800001307983 */ /* 0x004ea80000300a00 */
[----:B------:R-:W2:Y:S04]  /*27cd0*/  LDL.LU.64 R50, [R1+0x888] ;  /* 0x0008880001327983 */ /* 0x000ea80000300a00 */
[----:B------:R3:W-:Y:S04]  /*27ce0*/  STL.64 [R1+0x90], R16 ;  /* 0x0000901001007387 */ /* 0x0007e80000100a00 */
[----:B------:R1:W-:Y:S04]  /*27cf0*/  STL.64 [R1+0x98], R18 ;  /* 0x0000981201007387 */ /* 0x0003e80000100a00 */
[----:B------:R-:W2:Y:S04]  /*27d00*/  LDL.LU.64 R40, [R1+0x7b0] ;  /* 0x0007b00001287983 */ /* 0x000ea80000300a00 */
[----:B------:R-:W2:Y:S04]  /*27d10*/  LDL.LU.64 R42, [R1+0x7b8] ;  /* 0x0007b800012a7983 */ /* 0x000ea80000300a00 */
[----:B------:R-:W2:Y:S04]  /*27d20*/  LDL.LU.64 R36, [R1+0x710] ;  /* 0x0007100001247983 */ /* 0x000ea80000300a00 */
[----:B------:R-:W2:Y:S04]  /*27d30*/  LDL.LU.64 R38, [R1+0x718] ;  /* 0x0007180001267983 */ /* 0x000ea80000300a00 */
[----:B------:R-:W2:Y:S04]  /*27d40*/  LDL.LU.64 R32, [R1+0x610] ;  /* 0x0006100001207983 */ /* 0x000ea80000300a00 */
[----:B------:R-:W2:Y:S04]  /*27d50*/  LDL.LU.64 R34, [R1+0x618] ;  /* 0x0006180001227983 */ /* 0x000ea80000300a00 */
[----:B---3--:R-:W3:Y:S04]  /*27d60*/  LDL.LU.64 R16, [R1+0x280] ;  /* 0x0002800001107983 */ /* 0x008ee80000300a00 */
[----:B-1----:R-:W3:Y:S01]  /*27d70*/  LDL.LU.64 R18, [R1+0x288] ;  /* 0x0002880001127983 */ /* 0x002ee20000300a00 */
[-C--:B------:R-:W-:Y:S08]  /*27d80*/  HMMA.1688.F32.TF32 R96, R196, R28.reuse, R200 ;  /* 0x0000001cc460723c */ /* 0x080ff000000810c8 */
[-C--:B------:R-:W-:Y:S01]  /*27d90*/  HMMA.1688.F32.TF32 R92, R140, R28.reuse, R144 ;  /* 0x0000001c8c5c723c */ /* 0x080fe20000081090 */
[----:B------:R-:W1:Y:S07]  /*27da0*/  LDSM.16.M88.4 R144, [R252+0xa6000] ;  /* 0x0a600000fc90783b */ /* 0x000e6e0000000200 */
[----:B------:R-:W-:Y:S07]  /*27db0*/  HMMA.1688.F32.TF32 R52, R192, R28, R56 ;  /* 0x0000001cc034723c */ /* 0x000fee0000081038 */
[----:B------:R-:W-:Y:S04]  /*27dc0*/  STL.64 [R1+0x230], R96 ;  /* 0x0002306001007387 */ /* 0x000fe80000100a00 */
[----:B------:R-:W-:Y:S04]  /*27dd0*/  STL.64 [R1+0x238], R98 ;  /* 0x0002386201007387 */ /* 0x000fe80000100a00 */
[----:B------:R-:W-:Y:S04]  /*27de0*/  STL.64 [R1+0x3d0], R92 ;  /* 0x0003d05c01007387 */ /* 0x000fe80000100a00 */
[----:B------:R-:W-:Y:S04]  /*27df0*/  STL.64 [R1+0x3d8], R94 ;  /* 0x0003d85e01007387 */ /* 0x000fe80000100a00 */
[----:B------:R-:W-:Y:S04]  /*27e00*/  STL.64 [R1+0x480], R52 ;  /* 0x0004803401007387 */ /* 0x000fe80000100a00 */
[----:B------:R1:W-:Y:S04]  /*27e10*/  STL.64 [R1+0x488], R54 ;  /* 0x0004883601007387 */ /* 0x0003e80000100a00 */
[----:B------:R-:W3:Y:S01]  /*27e20*/  LDL.LU.64 R100, [R1+0x8d0] ;  /* 0x0008d00001647983 */ /* 0x000ee20000300a00 */
[-C--:B-1----:R-:W-:Y:S08]  /*27e30*/  HMMA.1688.F32.TF32 R52, R196, R24.reuse, R212 ;  /* 0x00000018c434723c */ /* 0x082ff000000810d4 */
[-C--:B----4-:R-:W-:Y:S11]  /*27e40*/  HMMA.1688.F32.TF32 R84, R136, R24.reuse, R84 ;  /* 0x000000188854723c */ /* 0x090ff60000081054 */
[----:B------:R-:W-:Y:S11]  /*27e50*/  @!UPT UIADD3 URZ, URZ, URZ, URZ ;  /* 0x0000003f3f3ff290 */ /* 0x000ff6000fffe03f */
[----:B------:R-:W-:Y:S01]  /*27e60*/  @!UPT UIADD3 URZ, URZ, URZ, URZ ;  /* 0x0000003f3f3ff290 */ /* 0x000fe2000fffe03f */
[----:B------:R-:W-:Y:S04]  /*27e70*/  STL.64 [R1+0x30], R84 ;  /* 0x0000305401007387 */ /* 0x000fe80000100a00 */
[----:B------:R1:W-:Y:S04]  /*27e80*/  STL.64 [R1+0x38], R86 ;  /* 0x0000385601007387 */ /* 0x0003e80000100a00 */
[----:B------:R-:W4:Y:S01]  /*27e90*/  LDL.LU.64 R102, [R1+0x8d8] ;  /* 0x0008d80001667983 */ /* 0x000f220000300a00 */
[-C--:B-1----:R-:W-:Y:S03]  /*27ea0*/  HMMA.1688.F32.TF32 R84, R140, R24.reuse, R208 ;  /* 0x000000188c54723c */ /* 0x082fe600000810d0 */
[----:B------:R-:W-:Y:S04]  /*27eb0*/  STL.64 [R1+0x1b0], R52 ;  /* 0x0001b03401007387 */ /* 0x000fe80000100a00 */
[----:B------:R1:W-:Y:S04]  /*27ec0*/  STL.64 [R1+0x1b8], R54 ;  /* 0x0001b83601007387 */ /* 0x0003e80000100a00 */
[----:B------:R-:W4:Y:S04]  /*27ed0*/  LDL.LU.64 R104, [R1+0x8c0] ;  /* 0x0008c00001687983 */ /* 0x000f280000300a00 */
[----:B------:R-:W4:Y:S01]  /*27ee0*/  LDL.LU.64 R106, [R1+0x8c8] ;  /* 0x0008c800016a7983 */ /* 0x000f220000300a00 */
[-C--:B-1----:R-:W-:Y:S03]  /*27ef0*/  HMMA.1688.F32.TF32 R52, R192, R24.reuse, R60 ;  /* 0x00000018c034723c */ /* 0x082fe6000008103c */
[----:B------:R-:W4:Y:S04]  /*27f00*/  LDL.LU.64 R108, [R1+0x8b0] ;  /* 0x0008b000016c7983 */ /* 0x000f280000300a00 */
[----:B------:R-:W4:Y:S04]  /*27f10*/  LDL.LU.64 R110, [R1+0x8b8] ;  /* 0x0008b800016e7983 */ /* 0x000f280000300a00 */
[----:B------:R-:W-:Y:S04]  /*27f20*/  STL.64 [R1+0x360], R84 ;  /* 0x0003605401007387 */ /* 0x000fe80000100a00 */
[----:B------:R-:W-:Y:S01]  /*27f30*/  STL.64 [R1+0x368], R86 ;  /* 0x0003685601007387 */ /* 0x000fe20000100a00 */
[----:B------:R-:W-:Y:S07]  /*27f40*/  HMMA.1688.F32.TF32 R56, R188, R24, R88 ;  /* 0x00000018bc38723c */ /* 0x000fee0000081058 */
[----:B------:R1:W-:Y:S04]  /*27f50*/  STL.64 [R1+0x450], R52 ;  /* 0x0004503401007387 */ /* 0x0003e80000100a00 */
[----:B------:R1:W-:Y:S04]  /*27f60*/  STL.64 [R1+0x458], R54 ;  /* 0x0004583601007387 */ /* 0x0003e80000100a00 */
[----:B-1----:R-:W4:Y:S04]  /*27f70*/  LDL.LU.64 R52, [R1+0x8a0] ;  /* 0x0008a00001347983 */ /* 0x002f280000300a00 */
[----:B------:R-:W4:Y:S01]  /*27f80*/  LDL.LU.64 R54, [R1+0x8a8] ;  /* 0x0008a80001367983 */ /* 0x000f220000300a00 */
[-C--:B--2---:R-:W-:Y:S03]  /*27f90*/  HMMA.1688.F32.TF32 R88, R176, R20.reuse, R48 ;  /* 0x00000014b058723c */ /* 0x084fe60000081030 */
[----:B------:R-:W2:Y:S04]  /*27fa0*/  LDL.LU.64 R48, [R1+0x890] ;  /* 0x0008900001307983 */ /* 0x000ea80000300a00 */
[----:B------:R-:W2:Y:S01]  /*27fb0*/  LDL.LU.64 R50, [R1+0x898] ;  /* 0x0008980001327983 */ /* 0x000ea20000300a00 */
[-C--:B------:R-:W-:Y:S03]  /*27fc0*/  HMMA.1688.F32.TF32 R92, R180, R20.reuse, R40 ;  /* 0x00000014b45c723c */ /* 0x080fe60000081028 */
[----:B------:R-:W2:Y:S04]  /*27fd0*/  LDL.LU.64 R40, [R1+0x870] ;  /* 0x0008700001287983 */ /* 0x000ea80000300a00 */
[----:B------:R-:W2:Y:S01]  /*27fe0*/  LDL.LU.64 R42, [R1+0x878] ;  /* 0x00087800012a7983 */ /* 0x000ea20000300a00 */
[-C--:B---3--:R-:W-:Y:S08]  /*27ff0*/  HMMA.1688.F32.TF32 R84, R136, R20.reuse, R16 ;  /* 0x000000148854723c */ /* 0x088ff00000081010 */
[-C--:B------:R-:W-:Y:S08]  /*28000*/  HMMA.1688.F32.TF32 R16, R196, R20.reuse, R220 ;  /* 0x00000014c410723c */ /* 0x080ff000000810dc */
[-C--:B------:R-:W-:Y:S01]  /*28010*/  HMMA.1688.F32.TF32 R60, R188, R20.reuse, R32 ;  /* 0x00000014bc3c723c */ /* 0x080fe20000081020 */
[----:B------:R-:W3:Y:S04]  /*28020*/  LDL.LU.64 R32, [R1+0x860] ;  /* 0x0008600001207983 */ /* 0x000ee80000300a00 */
[----:B------:R-:W3:Y:S10]  /*28030*/  LDL.LU.64 R34, [R1+0x868] ;  /* 0x0008680001227983 */ /* 0x000ef40000300a00 */
[----:B------:R-:W-:Y:S04]  /*28040*/  STL.64 [R1+0x170], R16 ;  /* 0x0001701001007387 */ /* 0x000fe80000100a00 */
[----:B------:R1:W-:Y:S02]  /*28050*/  STL.64 [R1+0x178], R18 ;  /* 0x0001781201007387 */ /* 0x0003e40000100a00 */
[-C--:B-1----:R-:W-:Y:S08]  /*28060*/  HMMA.1688.F32.TF32 R16, R140, R20.reuse, R216 ;  /* 0x000000148c10723c */ /* 0x082ff000000810d8 */
[----:B------:R-:W-:Y:S01]  /*28070*/  HMMA.1688.F32.TF32 R96, R184, R20, R36 ;  /* 0x00000014b860723c */ /* 0x000fe20000081024 */
[----:B------:R-:W3:Y:S04]  /*28080*/  LDL.LU.64 R36, [R1+0x850] ;  /* 0x0008500001247983 */ /* 0x000ee80000300a00 */
[----:B------:R-:W3:Y:S10]  /*28090*/  LDL.LU.64 R38, [R1+0x858] ;  /* 0x0008580001267983 */ /* 0x000ef40000300a00 */
[----:B------:R1:W-:Y:S04]  /*280a0*/  STL.64 [R1+0x330], R16 ;  /* 0x0003301001007387 */ /* 0x0003e80000100a00 */
[----:B------:R1:W-:Y:S04]  /*280b0*/  STL.64 [R1+0x338], R18 ;  /* 0x0003381201007387 */ /* 0x0003e80000100a00 */
[----:B-1----:R-:W3:Y:S04]  /*280c0*/  LDL.LU.64 R16, [R1+0x840] ;  /* 0x0008400001107983 */ /* 0x002ee80000300a00 */
[----:B------:R-:W3:Y:S04]  /*280d0*/  LDL.LU.64 R18, [R1+0x848] ;  /* 0x0008480001127983 */ /* 0x000ee80000300a00 */
[----:B------:R-:W-:Y:S04]  /*280e0*/  STL.64 [R1+0x440], R64 ;  /* 0x0004404001007387 */ /* 0x000fe80000100a00 */
[----:B------:R4:W-:Y:S04]  /*280f0*/  STL.64 [R1+0x448], R66 ;  /* 0x0004484201007387 */ /* 0x0009e80000100a00 */
[----:B------:R-:W-:Y:S04]  /*28100*/  STL [R1+0x18d8], R252 ;  /* 0x0018d8fc01007387 */ /* 0x000fe80000100800 */
        /* <DEDUP_REMOVED lines=11> */
[----:B------:R-:W3:Y:S01]  /*281c0*/  LDL.LU.64 R214, [R1+0x7d8] ;  /* 0x0007d80001d67983 */ /* 0x000ee20000300a00 */
[C---:B----4-:R-:W-:Y:S08]  /*281d0*/  HMMA.1688.F32.TF32 R64, R176.reuse, R120, R108 ;  /* 0x00000078b040723c */ /* 0x050ff0000008106c */
[C---:B------:R-:W-:Y:S08]  /*281e0*/  HMMA.1688.F32.TF32 R72, R176.reuse, R24, R72 ;  /* 0x00000018b048723c */ /* 0x040ff00000081048 */
[C---:B------:R-:W-:Y:S08]  /*281f0*/  HMMA.1688.F32.TF32 R100, R176.reuse, R148, R100 ;  /* 0x00000094b064723c */ /* 0x040ff00000081064 */
[C---:B------:R-:W-:Y:S08]  /*28200*/  HMMA.1688.F32.TF32 R108, R176.reuse, R116, R52 ;  /* 0x00000074b06c723c */ /* 0x040ff00000081034 */
[C---:B------:R-:W-:Y:S08]  /*28210*/  HMMA.1688.F32.TF32 R104, R176.reuse, R144, R104 ;  /* 0x00000090b068723c */ /* 0x040ff00000081068 */
[----:B--2---:R-:W-:Y:S08]  /*28220*/  HMMA.1688.F32.TF32 R176, R176, R112, R48 ;  /* 0x00000070b0b0723c */ /* 0x004ff00000081030 */
[C---:B------:R-:W-:Y:S08]  /*28230*/  HMMA.1688.F32.TF32 R160, R180.reuse, R148, R40 ;  /* 0x00000094b4a0723c */ /* 0x040ff00000081028 */
[C---:B---3--:R-:W-:Y:S01]  /*28240*/  HMMA.1688.F32.TF32 R164, R180.reuse, R144, R32 ;  /* 0x00000090b4a4723c */ /* 0x048fe20000081020 */
[----:B------:R-:W2:Y:S04]  /*28250*/  LDL.LU.64 R32, [R1+0x780] ;  /* 0x0007800001207983 */ /* 0x000ea80000300a00 */
[----:B------:R-:W2:Y:S04]  /*28260*/  LDL.LU.64 R34, [R1+0x788] ;  /* 0x0007880001227983 */ /* 0x000ea80000300a00 */
[----:B------:R-:W3:Y:S04]  /*28270*/  LDL.LU.64 R208, [R1+0x770] ;  /* 0x0007700001d07983 */ /* 0x000ee80000300a00 */
[----:B------:R-:W3:Y:S04]  /*28280*/  LDL.LU.64 R210, [R1+0x778] ;  /* 0x0007780001d27983 */ /* 0x000ee80000300a00 */
[----:B------:R-:W4:Y:S04]  /*28290*/  LDL.LU.64 R124, [R1+0x760] ;  /* 0x00076000017c7983 */ /* 0x000f280000300a00 */
[----:B------:R-:W4:Y:S04]  /*282a0*/  LDL.LU.64 R126, [R1+0x768] ;  /* 0x00076800017e7983 */ /* 0x000f280000300a00 */
[----:B------:R-:W3:Y:S04]  /*282b0*/  LDL.LU.64 R52, [R1+0x750] ;  /* 0x0007500001347983 */ /* 0x000ee80000300a00 */
[----:B------:R-:W3:Y:S04]  /*282c0*/  LDL.LU.64 R54, [R1+0x758] ;  /* 0x0007580001367983 */ /* 0x000ee80000300a00 */
[----:B------:R-:W3:Y:S04]  /*282d0*/  LDL.LU.64 R48, [R1+0x740] ;  /* 0x0007400001307983 */ /* 0x000ee80000300a00 */
[----:B------:R-:W3:Y:S01]  /*282e0*/  LDL.LU.64 R50, [R1+0x748] ;  /* 0x0007480001327983 */ /* 0x000ee20000300a00 */
[C---:B------:R-:W-:Y:S03]  /*282f0*/  HMMA.1688.F32.TF32 R152, R180.reuse, R120, R36 ;  /* 0x00000078b498723c */ /* 0x040fe60000081024 */
[----:B------:R-:W3:Y:S04]  /*28300*/  LDL.LU.64 R40, [R1+0x700] ;  /* 0x0007000001287983 */ /* 0x000ee80000300a00 */
[----:B------:R-:W3:Y:S04]  /*28310*/  LDL.LU.64 R42, [R1+0x708] ;  /* 0x00070800012a7983 */ /* 0x000ee80000300a00 */
[----:B------:R-:W3:Y:S04]  /*28320*/  LDL.LU.64 R36, [R1+0x6f0] ;  /* 0x0006f00001247983 */ /* 0x000ee80000300a00 */
[----:B------:R-:W3:Y:S01]  /*28330*/  LDL.LU.64 R38, [R1+0x6f8] ;  /* 0x0006f80001267983 */ /* 0x000ee20000300a00 */
[----:B------:R-:W-:Y:S03]  /*28340*/  HMMA.1688.F32.TF32 R156, R180, R116, R16 ;  /* 0x00000074b49c723c */ /* 0x000fe60000081010 */
[----:B------:R-:W3:Y:S04]  /*28350*/  LDL.LU.64 R16, [R1+0x6e0] ;  /* 0x0006e00001107983 */ /* 0x000ee80000300a00 */
[----:B------:R-:W3:Y:S01]  /*28360*/  LDL.LU.64 R18, [R1+0x6e8] ;  /* 0x0006e80001127983 */ /* 0x000ee20000300a00 */
[C---:B------:R-:W-:Y:S08]  /*28370*/  HMMA.1688.F32.TF32 R68, R184.reuse, R28, R68 ;  /* 0x0000001cb844723c */ /* 0x040ff00000081044 */
[C---:B------:R-:W-:Y:S08]  /*28380*/  HMMA.1688.F32.TF32 R80, R184.reuse, R24, R80 ;  /* 0x00000018b850723c */ /* 0x040ff00000081050 */
[C---:B------:R-:W-:Y:S08]  /*28390*/  HMMA.1688.F32.TF32 R200, R184.reuse, R148, R200 ;  /* 0x00000094b8c8723c */ /* 0x040ff000000810c8 */
[C---:B------:R-:W-:Y:S08]  /*283a0*/  HMMA.1688.F32.TF32 R204, R184.reuse, R144, R204 ;  /* 0x00000090b8cc723c */ /* 0x040ff000000810cc */
[C---:B------:R-:W-:Y:S08]  /*283b0*/  HMMA.1688.F32.TF32 R168, R184.reuse, R120, R168 ;  /* 0x00000078b8a8723c */ /* 0x040ff000000810a8 */
[C---:B------:R-:W-:Y:S08]  /*283c0*/  HMMA.1688.F32.TF32 R172, R184.reuse, R116, R172 ;  /* 0x00000074b8ac723c */ /* 0x040ff000000810ac */
[----:B------:R-:W-:Y:S08]  /*283d0*/  HMMA.1688.F32.TF32 R212, R184, R112, R212 ;  /* 0x00000070b8d4723c */ /* 0x000ff000000810d4 */
[----:B--2---:R-:W-:Y:S01]  /*283e0*/  HMMA.1688.F32.TF32 R184, R188, R148, R32 ;  /* 0x00000094bcb8723c */ /* 0x004fe20000081020 */
[----:B------:R-:W2:Y:S04]  /*283f0*/  LDL.LU.64 R32, [R1+0x6b0] ;  /* 0x0006b00001207983 */ /* 0x000ea80000300a00 */
[----:B------:R-:W2:Y:S04]  /*28400*/  LDL.LU.64 R34, [R1+0x6b8] ;  /* 0x0006b80001227983 */ /* 0x000ea80000300a00 */
[----:B------:R-:W2:Y:S04]  /*28410*/  LDL.LU.64 R244, [R1+0x5f0] ;  /* 0x0005f00001f47983 */ /* 0x000ea80000300a00 */
[----:B------:R-:W2:Y:S04]  /*28420*/  LDL.LU.64 R246, [R1+0x5f8] ;  /* 0x0005f80001f67983 */ /* 0x000ea80000300a00 */
[----:B------:R-:W2:Y:S04]  /*28430*/  LDL.LU.64 R248, [R1+0x5e0] ;  /* 0x0005e00001f87983 */ /* 0x000ea80000300a00 */
[----:B------:R-:W2:Y:S04]  /*28440*/  LDL.LU.64 R250, [R1+0x5e8] ;  /* 0x0005e80001fa7983 */ /* 0x000ea80000300a00 */
[----:B------:R-:W2:Y:S04]  /*28450*/  LDL.LU.64 R240, [R1+0x560] ;  /* 0x0005600001f07983 */ /* 0x000ea80000300a00 */
[----:B------:R-:W2:Y:S01]  /*28460*/  LDL.LU.64 R242, [R1+0x568] ;  /* 0x0005680001f27983 */ /* 0x000ea20000300a00 */
[----:B---3--:R-:W-:Y:S03]  /*28470*/  HMMA.1688.F32.TF32 R236, R136, R116, R16 ;  /* 0x0000007488ec723c */ /* 0x008fe60000081010 */
[----:B------:R-:W3:Y:S04]  /*28480*/  LDL.LU.64 R16, [R1+0x500] ;  /* 0x0005000001107983 */ /* 0x000ee80000300a00 */
[----:B------:R-:W3:Y:S01]  /*28490*/  LDL.LU.64 R18, [R1+0x508] ;  /* 0x0005080001127983 */ /* 0x000ee20000300a00 */
[C---:B------:R-:W-:Y:S08]  /*284a0*/  HMMA.1688.F32.TF32 R76, R180.reuse, R24, R76 ;  /* 0x00000018b44c723c */ /* 0x040ff0000008104c */
[----:B------:R-:W-:Y:S08]  /*284b0*/  HMMA.1688.F32.TF32 R180, R180, R112, R216 ;  /* 0x00000070b4b4723c */ /* 0x000ff000000810d8 */
[C---:B----4-:R-:W-:Y:S01]  /*284c0*/  HMMA.1688.F32.TF32 R216, R188.reuse, R120, R124 ;  /* 0x00000078bcd8723c */ /* 0x050fe2000008107c */
[----:B------:R-:W4:Y:S04]  /*284d0*/  LDL.LU.64 R124, [R1+0x250] ;  /* 0x00025000017c7983 */ /* 0x000f280000300a00 */
[----:B------:R-:W4:Y:S03]  /*284e0*/  LDL.LU.64 R126, [R1+0x258] ;  /* 0x00025800017e7983 */ /* 0x000f260000300a00 */
[C---:B------:R-:W-:Y:S01]  /*284f0*/  HMMA.1688.F32.TF32 R220, R188.reuse, R116, R52 ;  /* 0x00000074bcdc723c */ /* 0x040fe20000081034 */
[----:B------:R-:W4:Y:S04]  /*28500*/  LDL.LU.64 R52, [R1+0x4c0] ;  /* 0x0004c00001347983 */ /* 0x000f280000300a00 */
[----:B------:R-:W4:Y:S03]  /*28510*/  LDL.LU.64 R54, [R1+0x4c8] ;  /* 0x0004c80001367983 */ /* 0x000f260000300a00 */
[C---:B------:R-:W-:Y:S01]  /*28520*/  HMMA.1688.F32.TF32 R228, R188.reuse, R112, R48 ;  /* 0x00000070bce4723c */ /* 0x040fe20000081030 */
[----:B------:R-:W4:Y:S04]  /*28530*/  LDL.LU.64 R48, [R1+0x270] ;  /* 0x0002700001307983 */ /* 0x000f280000300a00 */
[----:B------:R-:W4:Y:S03]  /*28540*/  LDL.LU.64 R50, [R1+0x278] ;  /* 0x0002780001327983 */ /* 0x000f260000300a00 */
[C---:B------:R-:W-:Y:S08]  /*28550*/  HMMA.1688.F32.TF32 R44, R188.reuse, R28, R44 ;  /* 0x0000001cbc2c723c */ /* 0x040ff0000008102c */
[----:B------:R-:W-:Y:S08]  /*28560*/  HMMA.1688.F32.TF32 R208, R188, R144, R208 ;  /* 0x00000090bcd0723c */ /* 0x000ff000000810d0 */
[C---:B------:R-:W-:Y:S01]  /*28570*/  HMMA.1688.F32.TF32 R188, R136.reuse, R148, R40 ;  /* 0x0000009488bc723c */ /* 0x040fe20000081028 */
[----:B------:R-:W4:Y:S04]  /*28580*/  LDL.LU.64 R40, [R1+0x3c0] ;  /* 0x0003c00001287983 */ /* 0x000f280000300a00 */
[----:B------:R-:W4:Y:S03]  /*28590*/  LDL.LU.64 R42, [R1+0x3c8] ;  /* 0x0003c800012a7983 */ /* 0x000f260000300a00 */
[C---:B------:R-:W-:Y:S01]  /*285a0*/  HMMA.1688.F32.TF32 R232, R136.reuse, R120, R36 ;  /* 0x0000007888e8723c */ /* 0x040fe20000081024 */
[----:B------:R-:W4:Y:S04]  /*285b0*/  LDL.LU.64 R36, [R1+0x390] ;  /* 0x0003900001247983 */ /* 0x000f280000300a00 */
[----:B------:R-:W4:Y:S03]  /*285c0*/  LDL.LU.64 R38, [R1+0x398] ;  /* 0x0003980001267983 */ /* 0x000f260000300a00 */
[----:B------:R-:W-:Y:S08]  /*285d0*/  HMMA.1688.F32.TF32 R224, R136, R144, R224 ;  /* 0x0000009088e0723c */ /* 0x000ff000000810e0 */
[C---:B--2---:R-:W-:Y:S08]  /*285e0*/  HMMA.1688.F32.TF32 R244, R196.reuse, R148, R244 ;  /* 0x00000094c4f4723c */ /* 0x044ff000000810f4 */
[C---:B------:R-:W-:Y:S08]  /*285f0*/  HMMA.1688.F32.TF32 R248, R196.reuse, R144, R248 ;  /* 0x00000090c4f8723c */ /* 0x040ff000000810f8 */
[----:B------:R-:W-:Y:S08]  /*28600*/  HMMA.1688.F32.TF32 R240, R196, R120, R240 ;  /* 0x00000078c4f0723c */ /* 0x000ff000000810f0 */
[----:B------:R-:W-:Y:S01]  /*28610*/  HMMA.1688.F32.TF32 R136, R136, R112, R32 ;  /* 0x000000708888723c */ /* 0x000fe20000081020 */
[----:B------:R-:W2:Y:S04]  /*28620*/  LDL.LU.64 R32, [R1+0x220] ;  /* 0x0002200001207983 */ /* 0x000ea80000300a00 */
[----:B------:R-:W2:Y:S04]  /*28630*/  LDL.LU.64 R34, [R1+0x228] ;  /* 0x0002280001227983 */ /* 0x000ea80000300a00 */
[----:B------:R-:W-:Y:S04]  /*28640*/  STL.64 [R1+0x20], R244 ;  /* 0x000020f401007387 */ /* 0x000fe80000100a00 */
[----:B------:R1:W-:Y:S04]  /*28650*/  STL.64 [R1+0x28], R246 ;  /* 0x000028f601007387 */ /* 0x0003e80000100a00 */
[----:B-1----:R-:W2:Y:S04]  /*28660*/  LDL.LU.64 R246, [R1+0x1bc0] ;  /* 0x001bc00001f67983 */ /* 0x002ea80000300a00 */
[----:B------:R-:W2:Y:S04]  /*28670*/  LDL.LU.64 R244, [R1+0x1bb8] ;  /* 0x001bb80001f47983 */ /* 0x000ea80000300a00 */
[----:B------:R-:W-:Y:S04]  /*28680*/  STL.64 [R1+0x10], R248 ;  /* 0x000010f801007387 */ /* 0x000fe80000100a00 */
[----:B------:R3:W-:Y:S02]  /*28690*/  STL.64 [R1+0x18], R250 ;  /* 0x000018fa01007387 */ /* 0x0007e40000100a00 */
[----:B---3--:R-:W-:Y:S02]  /*286a0*/  HMMA.1688.F32.TF32 R248, R196, R116, R16 ;  /* 0x00000074c4f8723c */ /* 0x008fe40000081010 */
[----:B------:R-:W3:Y:S04]  /*286b0*/  LDL.LU.64 R16, [R1+0x210] ;  /* 0x0002100001107983 */ /* 0x000ee80000300a00 */
[----:B------:R-:W-:Y:S04]  /*286c0*/  STL.64 [R1], R240 ;  /* 0x000000f001007387 */ /* 0x000fe80000100a00 */
[----:B------:R-:W-:Y:S04]  /*286d0*/  STL.64 [R1+0x8], R242 ;  /* 0x000008f201007387 */ /* 0x000fe80000100a00 */
[----:B------:R-:W3:Y:S01]  /*286e0*/  LDL.LU.64 R18, [R1+0x218] ;  /* 0x0002180001127983 */ /* 0x000ee20000300a00 */
[C---:B----4-:R-:W-:Y:S08]  /*286f0*/  HMMA.1688.F32.TF32 R124, R140.reuse, R148, R124 ;  /* 0x000000948c7c723c */ /* 0x050ff0000008107c */
[C---:B------:R-:W-:Y:S08]  /*28700*/  HMMA.1688.F32.TF32 R52, R140.reuse, R144, R52 ;  /* 0x000000908c34723c */ /* 0x040ff00000081034 */
[C---:B------:R-:W-:Y:S08]  /*28710*/  HMMA.1688.F32.TF32 R48, R140.reuse, R120, R48 ;  /* 0x000000788c30723c */ /* 0x040ff00000081030 */
[C---:B------:R-:W-:Y:S08]  /*28720*/  HMMA.1688.F32.TF32 R40, R140.reuse, R116, R40 ;  /* 0x000000748c28723c */ /* 0x040ff00000081028 */
[----:B------:R-:W-:Y:S01]  /*28730*/  HMMA.1688.F32.TF32 R36, R140, R112, R36 ;  /* 0x000000708c24723c */ /* 0x000fe20000081024 */
[----:B------:R-:W-:Y:S04]  /*28740*/  STL.64 [R1+0x250], R124 ;  /* 0x0002507c01007387 */ /* 0x000fe80000100a00 */
[----:B------:R-:W-:Y:S04]  /*28750*/  STL.64 [R1+0x258], R126 ;  /* 0x0002587e01007387 */ /* 0x000fe80000100a00 */
[----:B------:R-:W-:Y:S04]  /*28760*/  STL.64 [R1+0x280], R52 ;  /* 0x0002803401007387 */ /* 0x000fe80000100a00 */
[----:B------:R-:W-:Y:S04]  /*28770*/  STL.64 [R1+0x288], R54 ;  /* 0x0002883601007387 */ /* 0x000fe80000100a00 */
[----:B------:R-:W-:Y:S04]  /*28780*/  STL.64 [R1+0x270], R48 ;  /* 0x0002703001007387 */ /* 0x000fe80000100a00 */
[----:B------:R-:W-:Y:S04]  /*28790*/  STL.64 [R1+0x278], R50 ;  /* 0x0002783201007387 */ /* 0x000fe80000100a00 */
[----:B------:R-:W-:Y:S04]  /*287a0*/  STL.64 [R1+0x260], R40 ;  /* 0x0002602801007387 */ /* 0x000fe80000100a00 */
[----:B------:R-:W-:Y:S04]  /*287b0*/  STL.64 [R1+0x268], R42 ;  /* 0x0002682a01007387 */ /* 0x000fe80000100a00 */
[----:B------:R1:W-:Y:S04]  /*287c0*/  STL.64 [R1+0x240], R36 ;  /* 0x0002402401007387 */ /* 0x0003e80000100a00 */
[----:B------:R4:W-:Y:S01]  /*287d0*/  STL.64 [R1+0x248], R38 ;  /* 0x0002482601007387 */ /* 0x0009e20000100a00 */
[----:B-1----:R-:W-:-:S02]  /*287e0*/  IMAD.MOV.U32 R36, RZ, RZ, R134 ;  /* 0x000000ffff247224 */ /* 0x002fc400078e0086 */
[----:B------:R-:W-:Y:S01]  /*287f0*/  IMAD.MOV.U32 R37, RZ, RZ, R131 ;  /* 0x000000ffff257224 */ /* 0x000fe200078e0083 */
[----:B----4-:R-:W-:Y:S01]  /*28800*/  MOV R38, R130 ;  /* 0x0000008200267202 */ /* 0x010fe20000000f00 */
[C---:B--2---:R-:W-:Y:S11]  /*28810*/  HMMA.1688.F32.TF32 R32, R192.reuse, R148, R32 ;  /* 0x00000094c020723c */ /* 0x044ff60000081020 */
[----:B------:R-:W-:Y:S11]  /*28820*/  @!UPT UIADD3 URZ, URZ, URZ, URZ ;  /* 0x0000003f3f3ff290 */ /* 0x000ff6000fffe03f */
[----:B------:R-:W-:Y:S02]  /*28830*/  @!UPT UIADD3 URZ, URZ, URZ, URZ ;  /* 0x0000003f3f3ff290 */ /* 0x000fe4000fffe03f */
[----:B------:R-:W-:Y:S01]  /*28840*/  MOV R128, R35 ;  /* 0x0000002300807202 */ /* 0x000fe20000000f00 */
[----:B------:R-:W-:Y:S01]  /*28850*/  IMAD.MOV.U32 R129, RZ, RZ, R34 ;  /* 0x000000ffff817224 */ /* 0x000fe200078e0022 */
[----:B------:R-:W-:Y:S01]  /*28860*/  MOV R133, R32 ;  /* 0x0000002000857202 */ /* 0x000fe20000000f00 */
[----:B------:R-:W-:Y:S02]  /*28870*/  IMAD.MOV.U32 R132, RZ, RZ, R33 ;  /* 0x000000ffff847224 */ /* 0x000fe400078e0021 */
[----:B------:R-:W-:Y:S04]  /*28880*/  STL [R1+0x1af4], R128 ;  /* 0x001af48001007387 */ /* 0x000fe80000100800 */
[----:B------:R-:W-:Y:S01]  /*28890*/  STL [R1+0x1af0], R129 ;  /* 0x001af08101007387 */ /* 0x000fe20000100800 */
[----:B---3--:R-:W-:Y:S03]  /*288a0*/  HMMA.1688.F32.TF32 R16, R192, R144, R16 ;  /* 0x00000090c010723c */ /* 0x008fe60000081010 */
[----:B------:R-:W-:Y:S04]  /*288b0*/  STL [R1+0x1aec], R132 ;  /* 0x001aec8401007387 */ /* 0x000fe80000100800 */
[----:B------:R-:W-:Y:S11]  /*288c0*/  STL [R1+0x1ae8], R133 ;  /* 0x001ae88501007387 */ /* 0x000ff60000100800 */
[----:B------:R-:W-:Y:S05]  /*288d0*/  @!UPT UIADD3 URZ, URZ, URZ, URZ ;  /* 0x0000003f3f3ff290 */ /* 0x000fea000fffe03f */
[----:B------:R1:W-:Y:S04]  /*288e0*/  STL.64 [R1+0x3b0], R16 ;  /* 0x0003b01001007387 */ /* 0x0003e80000100a00 */
[----:B------:R-:W2:Y:S04]  /*288f0*/  LDL.LU.64 R124, [R1+0x200] ;  /* 0x00020000017c7983 */ /* 0x000ea80000300a00 */
[----:B------:R-:W2:Y:S04]  /*28900*/  LDL.LU.64 R126, [R1+0x208] ;  /* 0x00020800017e7983 */ /* 0x000ea80000300a00 */
[----:B------:R-:W3:Y:S04]  /*28910*/  LDL.LU R134, [R1+0x1bb0] ;  /* 0x001bb00001867983 */ /* 0x000ee80000300800 */
[----:B------:R-:W4:Y:S04]  /*28920*/  LDL.LU R131, [R1+0x1bac] ;  /* 0x001bac0001837983 */ /* 0x000f280000300800 */
[----:B------:R-:W4:Y:S01]  /*28930*/  LDL.LU R130, [R1+0x1ba8] ;  /* 0x001ba80001827983 */ /* 0x000f220000300800 */
[----:B------:R-:W-:Y:S01]  /*28940*/  IMAD.MOV.U32 R40, RZ, RZ, R6 ;  /* 0x000000ffff287224 */ /* 0x000fe200078e0006 */
[----:B------:R-:W-:Y:S01]  /*28950*/  MOV R41, R7 ;  /* 0x0000000700297202 */ /* 0x000fe20000000f00 */
[----:B------:R-:W-:Y:S01]  /*28960*/  IMAD.MOV.U32 R42, RZ, RZ, R14 ;  /* 0x000000ffff2a7224 */ /* 0x000fe200078e000e */
[----:B------:R-:W4:Y:S01]  /*28970*/  LDL.LU R6, [R1+0x1ba4] ;  /* 0x001ba40001067983 */ /* 0x000f220000300800 */
[----:B------:R-:W-:-:S03]  /*28980*/  IMAD.MOV.U32 R43, RZ, RZ, R15 ;  /* 0x000000ffff2b7224 */ /* 0x000fc600078e000f */
[----:B------:R-:W4:Y:S04]  /*28990*/  LDL.LU R7, [R1+0x1ba0] ;  /* 0x001ba00001077983 */ /* 0x000f280000300800 */
[----:B------:R-:W4:Y:S04]  /*289a0*/  LDL.LU R14, [R1+0x1b9c] ;  /* 0x001b9c00010e7983 */ /* 0x000f280000300800 */
[----:B------:R-:W4:Y:S01]  /*289b0*/  LDL.LU R15, [R1+0x1b98] ;  /* 0x001b9800010f7983 */ /* 0x000f220000300800 */
[----:B------:R-:W-:-:S03]  /*289c0*/  IMAD.MOV.U32 R242, RZ, RZ, R9 ;  /* 0x000000fffff27224 */ /* 0x000fc600078e0009 */
[----:B------:R-:W4:Y:S01]  /*289d0*/  LDL.LU R52, [R1+0x300] ;  /* 0x0003000001347983 */ /* 0x000f220000300800 */
[----:B------:R-:W-:-:S03]  /*289e0*/  MOV R243, R8 ;  /* 0x0000000800f37202 */ /* 0x000fc60000000f00 */
[----:B------:R-:W4:Y:S01]  /*289f0*/  LDL.LU R53, [R1+0x304] ;  /* 0x0003040001357983 */ /* 0x000f220000300800 */
[----:B------:R-:W-:Y:S01]  /*28a00*/  MOV R240, R11 ;  /* 0x0000000b00f07202 */ /* 0x000fe20000000f00 */
[----:B------:R-:W-:Y:S02]  /*28a10*/  IMAD.MOV.U32 R241, RZ, RZ, R10 ;  /* 0x000000fffff17224 */ /* 0x000fe400078e000a */
[----:B------:R-:W4:Y:S04]  /*28a20*/  LDL.LU R54, [R1+0x308] ;  /* 0x0003080001367983 */ /* 0x000f280000300800 */
[----:B------:R-:W4:Y:S01]  /*28a30*/  LDL.LU R55, [R1+0x30c] ;  /* 0x00030c0001377983 */ /* 0x000f220000300800 */
[----:B------:R-:W-:-:S03]  /*28a40*/  IMAD.MOV.U32 R149, RZ, RZ, R18 ;  /* 0x000000ffff957224 */ /* 0x000fc600078e0012 */
[----:B------:R-:W4:Y:S01]  /*28a50*/  LDL.LU.64 R8, [R1+0x1d0] ;  /* 0x0001d00001087983 */ /* 0x000f220000300a00 */
[----:B------:R-:W-:-:S03]  /*28a60*/  IMAD.MOV.U32 R148, RZ, RZ, R19 ;  /* 0x000000ffff947224 */ /* 0x000fc600078e0013 */
[----:B------:R-:W4:Y:S04]  /*28a70*/  LDL.LU.64 R10, [R1+0x1d8] ;  /* 0x0001d800010a7983 */ /* 0x000f280000300a00 */
[----:B-1----:R-:W4:Y:S04]  /*28a80*/  LDL.LU R16, [R1+0x1a0] ;  /* 0x0001a00001107983 */ /* 0x002f280000300800 */
[----:B------:R-:W4:Y:S04]  /*28a90*/  LDL.LU R17, [R1+0x1a4] ;  /* 0x0001a40001117983 */ /* 0x000f280000300800 */
[----:B------:R-:W4:Y:S04]  /*28aa0*/  LDL.LU R18, [R1+0x1a8] ;  /* 0x0001a80001127983 */ /* 0x000f280000300800 */
[----:B------:R-:W4:Y:S04]  /*28ab0*/  LDL.LU R19, [R1+0x1ac] ;  /* 0x0001ac0001137983 */ /* 0x000f280000300800 */
[----:B------:R-:W4:Y:S04]  /*28ac0*/  LDL.LU.64 R140, [R1+0x190] ;  /* 0x00019000018c7983 */ /* 0x000f280000300a00 */
[----:B------:R-:W4:Y:S04]  /*28ad0*/  LDL.LU.64 R142, [R1+0x198] ;  /* 0x00019800018e7983 */ /* 0x000f280000300a00 */
[----:B------:R-:W4:Y:S04]  /*28ae0*/  LDL.LU R48, [R1+0x2c0] ;  /* 0x0002c00001307983 */ /* 0x000f280000300800 */
[----:B------:R-:W4:Y:S04]  /*28af0*/  LDL.LU R49, [R1+0x2c4] ;  /* 0x0002c40001317983 */ /* 0x000f280000300800 */
[----:B------:R-:W4:Y:S01]  /*28b00*/  LDL.LU R50, [R1+0x2c8] ;  /* 0x0002c80001327983 */ /* 0x000f220000300800 */
[----:B------:R-:W-:-:S03]  /*28b10*/  MOV R35, R135 ;  /* 0x0000008700237202 */ /* 0x000fc60000000f00 */
[----:B------:R-:W4:Y:S01]  /*28b20*/  LDL.LU R51, [R1+0x2cc] ;  /* 0x0002cc0001337983 */ /* 0x000f220000300800 */
[----:B--2---:R-:W-:Y:S01]  /*28b30*/  HMMA.1688.F32.TF32 R124, R192, R120, R124 ;  /* 0x00000078c07c723c */ /* 0x004fe2000008107c */
[----:B---3--:R-:W-:Y:S02]  /*28b40*/  IMAD.MOV.U32 R34, RZ, RZ, R134 ;  /* 0x000000ffff227224 */ /* 0x008fe400078e0086 */
[----:B----4-:R-:W-:Y:S01]  /*28b50*/  IMAD.MOV.U32 R33, RZ, RZ, R131 ;  /* 0x000000ffff217224 */ /* 0x010fe200078e0083 */
[----:B------:R-:W-:Y:S02]  /*28b60*/  MOV R32, R130 ;  /* 0x0000008200207202 */ /* 0x000fe40000000f00 */
[----:B------:R-:W2:Y:S04]  /*28b70*/  LDL.LU R130, [R1+0x1b94] ;  /* 0x001b940001827983 */ /* 0x000ea80000300800 */
[----:B------:R-:W2:Y:S04]  /*28b80*/  LDL.LU R131, [R1+0x1b90] ;  /* 0x001b900001837983 */ /* 0x000ea80000300800 */
[----:B------:R-:W3:Y:S04]  /*28b90*/  LDL.LU R134, [R1+0x1b8c] ;  /* 0x001b8c0001867983 */ /* 0x000ee80000300800 */
[----:B------:R-:W3:Y:S06]  /*28ba0*/  LDL.LU R135, [R1+0x1b88] ;  /* 0x001b880001877983 */ /* 0x000eec0000300800 */
[----:B------:R-:W-:Y:S01]  /*28bb0*/  MOV R132, R126 ;  /* 0x0000007e00847202 */ /* 0x000fe20000000f00 */
[----:B------:R-:W-:-:S02]  /*28bc0*/  IMAD.MOV.U32 R133, RZ, RZ, R127 ;  /* 0x000000ffff857224 */ /* 0x000fc400078e007f */
[----:B------:R-:W4:Y:S01]  /*28bd0*/  LDL.LU.64 R126, [R1+0x1b80] ;  /* 0x001b8000017e7983 */ /* 0x000f220000300a00 */
[----:B------:R-:W-:Y:S03]  /*28be0*/  HMMA.1688.F32.TF32 R244, R196, R112, R244 ;  /* 0x00000070c4f4723c */ /* 0x000fe600000810f4 */
[----:B------:R-:W-:Y:S04]  /*28bf0*/  LDS R196, [R2+0x4000] ;  /* 0x0040000002c47984 */ /* 0x000fe80000000800 */
[----:B------:R-:W-:Y:S04]  /*28c00*/  LDS R198, [R2+0x6000] ;  /* 0x0060000002c67984 */ /* 0x000fe80000000800 */
[----:B------:R-:W-:Y:S04]  /*28c10*/  LDS R197, [R3+0x4000] ;  /* 0x0040000003c57984 */ /* 0x000fe80000000800 */
[----:B------:R-:W3:Y:S01]  /*28c20*/  LDS R199, [R3+0x6000] ;  /* 0x0060000003c77984 */ /* 0x000ee20000000800 */
[----:B------:R-:W-:Y:S01]  /*28c30*/  HMMA.1688.F32.TF32 R8, R192, R116, R8 ;  /* 0x00000074c008723c */ /* 0x000fe20000081008 */
[----:B------:R-:W-:-:S02]  /*28c40*/  IMAD.MOV.U32 R128, RZ, RZ, R124 ;  /* 0x000000ffff807224 */ /* 0x000fc400078e007c */
[----:B------:R-:W-:Y:S02]  /*28c50*/  IMAD.MOV.U32 R129, RZ, RZ, R125 ;  /* 0x000000ffff817224 */ /* 0x000fe400078e007d */
[----:B------:R-:W-:Y:S11]  /*28c60*/  IMAD.MOV.U32 R39, RZ, RZ, R12 ;  /* 0x000000ffff277224 */ /* 0x000ff600078e000c */
[----:B------:R-:W-:Y:S08]  /*28c70*/  @!UPT UIADD3 URZ, URZ, URZ, URZ ;  /* 0x0000003f3f3ff290 */ /* 0x000ff0000fffe03f */
[----:B------:R-:W-:Y:S01]  /*28c80*/  MOV R124, R9 ;  /* 0x00000009007c7202 */ /* 0x000fe20000000f00 */
[----:B------:R-:W-:Y:S02]  /*28c90*/  IMAD.MOV.U32 R125, RZ, RZ, R8 ;  /* 0x000000ffff7d7224 */ /* 0x000fe400078e0008 */
[----:B------:R-:W-:Y:S02]  /*28ca0*/  IMAD.MOV.U32 R28, RZ, RZ, R10 ;  /* 0x000000ffff1c7224 */ /* 0x000fe400078e000a */
[----:B------:R-:W-:Y:S02]  /*28cb0*/  IMAD.MOV.U32 R4, RZ, RZ, R11 ;  /* 0x000000ffff047224 */ /* 0x000fe400078e000b */
[----:B------:R-:W4:Y:S01]  /*28cc0*/  LDL.LU.64 R10, [R1+0x1b78] ;  /* 0x001b7800010a7983 */ /* 0x000f220000300a00 */
[C---:B---3--:R-:W-:Y:S08]  /*28cd0*/  HMMA.1688.F32.TF32 R52, R196.reuse, R134, R52 ;  /* 0x00000086c434723c */ /* 0x048ff00000081034 */
[C---:B--2---:R-:W-:Y:S08]  /*28ce0*/  HMMA.1688.F32.TF32 R48, R196.reuse, R130, R48 ;  /* 0x00000082c430723c */ /* 0x044ff00000081030 */
[----:B----4-:R-:W-:Y:S08]  /*28cf0*/  HMMA.1688.F32.TF32 R16, R196, R126, R16 ;  /* 0x0000007ec410723c */ /* 0x010ff00000081010 */
[----:B------:R-:W-:Y:S01]  /*28d00*/  IMAD.MOV.U32 R5, RZ, RZ, R55 ;  /* 0x000000ffff057224 */ /* 0x000fe200078e0037 */
[----:B------:R-:W-:Y:S01]  /*28d10*/  MOV R8, R54 ;  /* 0x0000003600087202 */ /* 0x000fe20000000f00 */
[----:B------:R-:W-:Y:S01]  /*28d20*/  IMAD.MOV.U32 R9, RZ, RZ, R53 ;  /* 0x000000ffff097224 */ /* 0x000fe200078e0035 */
[----:B------:R-:W2:Y:S01]  /*28d30*/  LDL.LU.64 R54, [R1+0x1b70] ;  /* 0x001b700001367983 */ /* 0x000ea20000300a00 */
[----:B------:R-:W-:-:S03]  /*28d40*/  IMAD.MOV.U32 R12, RZ, RZ, R52 ;  /* 0x000000ffff0c7224 */ /* 0x000fc600078e0034 */
[----:B------:R-:W2:Y:S04]  /*28d50*/  LDL.LU.64 R52, [R1+0x1b68] ;  /* 0x001b680001347983 */ /* 0x000ea80000300a00 */
[----:B------:R-:W-:Y:S04]  /*28d60*/  STL [R1+0x1ab4], R5 ;  /* 0x001ab40501007387 */ /* 0x000fe80000100800 */
[----:B------:R-:W-:Y:S04]  /*28d70*/  STL [R1+0x1ab0], R9 ;  /* 0x001ab00901007387 */ /* 0x000fe80000100800 */
[----:B------:R-:W-:Y:S04]  /*28d80*/  STL [R1+0x1aac], R12 ;  /* 0x001aac0c01007387 */ /* 0x000fe80000100800 */
[----:B------:R-:W-:Y:S04]  /*28d90*/  STL [R1+0x1aa8], R8 ;  /* 0x001aa80801007387 */ /* 0x000fe80000100800 */
[----:B------:R-:W-:Y:S04]  /*28da0*/  STL.64 [R1+0x4c0], R48 ;  /* 0x0004c03001007387 */ /* 0x000fe80000100a00 */
[----:B------:R1:W-:Y:S04]  /*28db0*/  STL.64 [R1+0x4c8], R50 ;  /* 0x0004c83201007387 */ /* 0x0003e80000100a00 */
[----:B-1----:R-:W3:Y:S04]  /*28dc0*/  LDL.LU.64 R50, [R1+0x1b60] ;  /* 0x001b600001327983 */ /* 0x002ee80000300a00 */
[----:B------:R-:W3:Y:S04]  /*28dd0*/  LDL.LU.64 R48, [R1+0x1b58] ;  /* 0x001b580001307983 */ /* 0x000ee80000300a00 */
[----:B------:R-:W-:Y:S04]  /*28de0*/  STL.64 [R1+0x500], R16 ;  /* 0x0005001001007387 */ /* 0x000fe80000100a00 */
[----:B------:R1:W-:Y:S04]  /*28df0*/  STL.64 [R1+0x508], R18 ;  /* 0x0005081201007387 */ /* 0x0003e80000100a00 */
[----:B-1----:R-:W4:Y:S01]  /*28e00*/  LDL.LU.64 R18, [R1+0x1b50] ;  /* 0x001b500001127983 */ /* 0x002f220000300a00 */
[C---:B------:R-:W-:Y:S03]  /*28e10*/  HMMA.1688.F32.TF32 R40, R196.reuse, R14, R40 ;  /* 0x0000000ec428723c */ /* 0x040fe60000081028 */
[----:B------:R-:W2:Y:S05]  /*28e20*/  LDL.LU.64 R16, [R1+0x1b48] ;  /* 0x001b480001107983 */ /* 0x000eaa0000300a00 */
[C---:B------:R-:W-:Y:S08]  /*28e30*/  HMMA.1688.F32.TF32 R36, R196.reuse, R10, R36 ;  /* 0x0000000ac424723c */ /* 0x040ff00000081024 */
[C---:B------:R-:W-:Y:S08]  /*28e40*/  HMMA.1688.F32.TF32 R240, R196.reuse, R6, R240 ;  /* 0x00000006c4f0723c */ /* 0x040ff000000810f0 */
[C---:B----4-:R-:W-:Y:S11]  /*28e50*/  HMMA.1688.F32.TF32 R32, R196.reuse, R18, R32 ;  /* 0x00000012c420723c */ /* 0x050ff60000081020 */
[----:B------:R-:W-:Y:S11]  /*28e60*/  @!UPT UIADD3 URZ, URZ, URZ, URZ ;  /* 0x0000003f3f3ff290 */ /* 0x000ff6000fffe03f */
[----:B------:R-:W-:Y:S01]  /*28e70*/  @!UPT UIADD3 URZ, URZ, URZ, URZ ;  /* 0x0000003f3f3ff290 */ /* 0x000fe2000fffe03f */
[----:B------:R-:W-:Y:S04]  /*28e80*/  STL.64 [R1+0x560], R32 ;  /* 0x0005602001007387 */ /* 0x000fe80000100a00 */
[----:B------:R1:W-:Y:S04]  /*28e90*/  STL.64 [R1+0x568], R34 ;  /* 0x0005682201007387 */ /* 0x0003e80000100a00 */
[----:B-1----:R-:W4:Y:S04]  /*28ea0*/  LDL.LU.64 R34, [R1+0x1b40] ;  /* 0x001b400001227983 */ /* 0x002f280000300a00 */
[----:B------:R-:W-:Y:S04]  /*28eb0*/  STL.64 [R1+0x610], R40 ;  /* 0x0006102801007387 */ /* 0x000fe80000100a00 */
[----:B------:R1:W-:Y:S04]  /*28ec0*/  STL.64 [R1+0x618], R42 ;  /* 0x0006182a01007387 */ /* 0x0003e80000100a00 */
[----:B-1----:R-:W2:Y:S04]  /*28ed0*/  LDL.LU.64 R42, [R1+0x1b38] ;  /* 0x001b3800012a7983 */ /* 0x002ea80000300a00 */
[----:B------:R-:W2:Y:S04]  /*28ee0*/  LDL.LU.64 R40, [R1+0x1b30] ;  /* 0x001b300001287983 */ /* 0x000ea80000300a00 */
[----:B------:R-:W-:Y:S04]  /*28ef0*/  STL.64 [R1+0x660], R36 ;  /* 0x0006602401007387 */ /* 0x000fe80000100a00 */
[----:B------:R1:W-:Y:S04]  /*28f00*/  STL.64 [R1+0x668], R38 ;  /* 0x0006682601007387 */ /* 0x0003e80000100a00 */
[----:B-1----:R-:W2:Y:S04]  /*28f10*/  LDL.LU.64 R38, [R1+0x1b28] ;  /* 0x001b280001267983 */ /* 0x002ea80000300a00 */
[----:B------:R-:W2:Y:S04]  /*28f20*/  LDL.LU.64 R36, [R1+0x1b20] ;  /* 0x001b200001247983 */ /* 0x000ea80000300a00 */
[----:B------:R-:W-:Y:S04]  /*28f30*/  STL.64 [R1+0x6d0], R240 ;  /* 0x0006d0f001007387 */ /* 0x000fe80000100a00 */
[----:B------:R1:W-:Y:S04]  /*28f40*/  STL.64 [R1+0x6d8], R242 ;  /* 0x0006d8f201007387 */ /* 0x0003e80000100a00 */
[----:B-1----:R-:W4:Y:S04]  /*28f50*/  LDL.LU.64 R242, [R1+0x1b18] ;  /* 0x001b180001f27983 */ /* 0x002f280000300a00 */
[----:B------:R-:W4:Y:S01]  /*28f60*/  LDL.LU.64 R240, [R1+0x1b10] ;  /* 0x001b100001f07983 */ /* 0x000f220000300a00 */
[C---:B---3--:R-:W-:Y:S08]  /*28f70*/  HMMA.1688.F32.TF32 R48, R196.reuse, R30, R48 ;  /* 0x0000001ec430723c */ /* 0x048ff00000081030 */
[----:B----4-:R-:W-:Y:S11]  /*28f80*/  HMMA.1688.F32.TF32 R240, R196, R34, R240 ;  /* 0x00000022c4f0723c */ /* 0x010ff600000810f0 */
[----:B------:R-:W-:Y:S11]  /*28f90*/  @!UPT UIADD3 URZ, URZ, URZ, URZ ;  /* 0x0000003f3f3ff290 */ /* 0x000ff6000fffe03f */
[----:B------:R-:W-:Y:S01]  /*28fa0*/  @!UPT UIADD3 URZ, URZ, URZ, URZ ;  /* 0x0000003f3f3ff290 */ /* 0x000fe2000fffe03f */
[----:B------:R1:W-:Y:S04]  /*28fb0*/  STL.64 [R1+0x700], R240 ;  /* 0x000700f001007387 */ /* 0x0003e80000100a00 */
[----:B------:R2:W-:Y:S04]  /*28fc0*/  STL.64 [R1+0x708], R242 ;  /* 0x000708f201007387 */ /* 0x0005e80000100a00 */
[----:B-1----:R-:W3:Y:S01]  /*28fd0*/  LDL.LU R240, [R1+0x60] ;  /* 0x0000600001f07983 */ /* 0x002ee20000300800 */
[----:B------:R-:W-:-:S03]  /*28fe0*/  IMAD.MOV.U32 R241, RZ, RZ, R13 ;  /* 0x000000fffff17224 */ /* 0x000fc600078e000d */
[----:B------:R-:W4:Y:S01]  /*28ff0*/  LDL.LU R13, [R1+0x1b08] ;  /* 0x001b0800010d7983 */ /* 0x000f220000300800 */
[----:B--2---:R-:W-:Y:S01]  /*29000*/  MOV R242, R17 ;  /* 0x0000001100f27202 */ /* 0x004fe20000000f00 */
[----:B------:R-:W-:Y:S02]  /*29010*/  IMAD.MOV.U32 R243, RZ, RZ, R16 ;  /* 0x000000fffff37224 */ /* 0x000fe400078e0010 */
[----:B------:R-:W2:Y:S04]  /*29020*/  LDL.LU R17, [R1+0x1b04] ;  /* 0x001b040001117983 */ /* 0x000ea80000300800 */
[----:B------:R-:W3:Y:S04]  /*29030*/  LDL.LU R16, [R1+0x1b00] ;  /* 0x001b000001107983 */ /* 0x000ee80000300800 */
[----:B------:R-:W-:Y:S04]  /*29040*/  STL.64 [R1+0x790], R48 ;  /* 0x0007903001007387 */ /* 0x000fe80000100a00 */
[----:B------:R1:W-:Y:S02]  /*29050*/  STL.64 [R1+0x798], R50 ;  /* 0x0007983201007387 */ /* 0x0003e40000100a00 */
[C---:B-1----:R-:W-:Y:S02]  /*29060*/  HMMA.1688.F32.TF32 R48, R196.reuse, R26, R72 ;  /* 0x0000001ac430723c */ /* 0x042fe40000081048 */
[----:B------:R-:W4:Y:S11]  /*29070*/  LDL.LU R72, [R1+0xc0] ;  /* 0x0000c00001487983 */ /* 0x000f360000300800 */
[----:B------:R-:W-:Y:S10]  /*29080*/  @!UPT UIADD3 URZ, URZ, URZ, URZ ;  /* 0x0000003f3f3ff290 */ /* 0x000ff4000fffe03f */
[----:B------:R-:W-:Y:S04]  /*29090*/  STL.64 [R1+0x810], R48 ;  /* 0x0008103001007387 */ /* 0x000fe80000100a00 */
[----:B------:R1:W-:Y:S02]  /*290a0*/  STL.64 [R1+0x818], R50 ;  /* 0x0008183201007387 */ /* 0x0003e40000100a00 */
[----:B-1----:R-:W-:Y:S08]  /*290b0*/  HMMA.1688.F32.TF32 R48, R196, R22, R88 ;  /* 0x00000016c430723c */ /* 0x002ff00000081058 */
[----:B------:R-:W-:Y:S11]  /*290c0*/  HMMA.1688.F32.TF32 R140, R192, R112, R140 ;  /* 0x00000070c08c723c */ /* 0x000ff6000008108c */
[----:B------:R-:W-:Y:S05]  /*290d0*/  @!UPT UIADD3 URZ, URZ, URZ, URZ ;  /* 0x0000003f3f3ff290 */ /* 0x000fea000fffe03f */
[----:B------:R-:W-:Y:S01]  /*290e0*/  IMAD.MOV.U32 R112, RZ, RZ, R48 ;  /* 0x000000ffff707224 */ /* 0x000fe200078e0030 */
[----:B------:R-:W-:Y:S01]  /*290f0*/  MOV R113, R49 ;  /* 0x0000003100717202 */ /* 0x000fe20000000f00 */
[----:B--2---:R-:W-:Y:S02]  /*29100*/  IMAD.MOV.U32 R73, RZ, RZ, R17 ;  /* 0x000000ffff497224 */ /* 0x004fe400078e0011 */
[----:B------:R-:W2:Y:S01]  /*29110*/  LDL.LU R17, [R1+0x1afc] ;  /* 0x001afc0001117983 */ /* 0x000ea20000300800 */
[----:B---3--:R-:W-:-:S03]  /*29120*/  MOV R74, R16 ;  /* 0x00000010004a7202 */ /* 0x008fc60000000f00 */
[----:B------:R-:W3:Y:S04]  /*29130*/  LDL.LU R16, [R1+0x1af8] ;  /* 0x001af80001107983 */ /* 0x000ee80000300800 */
[----:B------:R1:W-:Y:S04]  /*29140*/  STL.64 [R1+0x828], R50 ;  /* 0x0008283201007387 */ /* 0x0003e80000100a00 */
[----:B------:R-:W3:Y:S04]  /*29150*/  LDL.LU R88, [R1+0xe0] ;  /* 0x0000e00001587983 */ /* 0x000ee80000300800 */
[----:B------:R-:W3:Y:S01]  /*29160*/  LDL.LU R89, [R1+0xe4] ;  /* 0x0000e40001597983 */ /* 0x000ee20000300800 */
[C---:B-1----:R-:W-:Y:S03]  /*29170*/  HMMA.1688.F32.TF32 R48, R196.reuse, R150, R100 ;  /* 0x00000096c430723c */ /* 0x042fe60000081064 */
[----:B------:R-:W-:Y:S04]  /*29180*/  STL [R1+0x19f4], R113 ;  /* 0x0019f47101007387 */ /* 0x000fe80000100800 */
[----:B------:R-:W-:Y:S04]  /*29190*/  STL [R1+0x19f0], R112 ;  /* 0x0019f07001007387 */ /* 0x000fe80000100800 */
[----:B------:R-:W3:Y:S11]  /*291a0*/  LDL.LU R100, [R1+0x130] ;  /* 0x0001300001647983 */ /* 0x000ef60000300800 */
[----:B------:R-:W-:Y:S01]  /*291b0*/  @!UPT UIADD3 URZ, URZ, URZ, URZ ;  /* 0x0000003f3f3ff290 */ /* 0x000fe2000fffe03f */
[----:B------:R-:W-:Y:S04]  /*291c0*/  STL.64 [R1+0x870], R48 ;  /* 0x0008703001007387 */ /* 0x000fe80000100a00 */
[----:B------:R1:W-:Y:S04]  /*291d0*/  STL.64 [R1+0x878], R50 ;  /* 0x0008783201007387 */ /* 0x0003e80000100a00 */
[----:B------:R-:W3:Y:S04]  /*291e0*/  LDL.LU R101, [R1+0x134] ;  /* 0x0001340001657983 */ /* 0x000ee80000300800 */
[----:B------:R-:W3:Y:S01]  /*291f0*/  LDL.LU R102, [R1+0x138] ;  /* 0x0001380001667983 */ /* 0x000ee20000300800 */
[C---:B-1----:R-:W-:Y:S03]  /*29200*/  HMMA.1688.F32.TF32 R48, R196.reuse, R146, R104 ;  /* 0x00000092c430723c */ /* 0x042fe60000081068 */
[----:B------:R-:W3:Y:S04]  /*29210*/  LDL.LU R103, [R1+0x13c] ;  /* 0x00013c0001677983 */ /* 0x000ee80000300800 */
[----:B------:R-:W3:Y:S11]  /*29220*/  LDL.LU R104, [R1+0x180] ;  /* 0x0001800001687983 */ /* 0x000ef60000300800 */
[----:B------:R-:W-:Y:S05]  /*29230*/  @!UPT UIADD3 URZ, URZ, URZ, URZ ;  /* 0x0000003f3f3ff290 */ /* 0x000fea000fffe03f */
        /* <DEDUP_REMOVED lines=11> */
[----:B------:R-:W3:Y:S04]  /*292f0*/  LDL.LU R66, [R1+0x2b8] ;  /* 0x0002b80001427983 */ /* 0x000ee80000300800 */
[----:B------:R-:W3:Y:S01]  /*29300*/  LDL.LU R67, [R1+0x2bc] ;  /* 0x0002bc0001437983 */ /* 0x000ee20000300800 */
[C---:B-1----:R-:W-:Y:S03]  /*29310*/  HMMA.1688.F32.TF32 R48, R196.reuse, R118, R108 ;  /* 0x00000076c430723c */ /* 0x042fe6000008106c */
[----:B------:R-:W3:Y:S11]  /*29320*/  LDL.LU R108, [R1+0x2f0] ;  /* 0x0002f000016c7983 */ /* 0x000ef60000300800 */
[----:B------:R-:W-:Y:S09]  /*29330*/  @!UPT UIADD3 URZ, URZ, URZ, URZ ;  /* 0x0000003f3f3ff290 */ /* 0x000ff2000fffe03f */
[----:B------:R-:W-:Y:S04]  /*29340*/  STL.64 [R1+0x8c0], R48 ;  /* 0x0008c03001007387 */ /* 0x000fe80000100a00 */
[----:B------:R-:W-:Y:S04]  /*29350*/  STL.64 [R1+0x8c8], R50 ;  /* 0x0008c83201007387 */ /* 0x000fe80000100a00 */
[----:B------:R-:W3:Y:S04]  /*29360*/  LDL.LU R109, [R1+0x2f4] ;  /* 0x0002f400016d7983 */ /* 0x000ee80000300800 */
[----:B------:R-:W3:Y:S04]  /*29370*/  LDL.LU R110, [R1+0x2f8] ;  /* 0x0002f800016e7983 */ /* 0x000ee80000300800 */
[----:B------:R-:W3:Y:S01]  /*29380*/  LDL.LU R111, [R1+0x2fc] ;  /* 0x0002fc00016f7983 */ /* 0x000ee20000300800 */
[----:B------:R-:W-:Y:S01]  /*29390*/  MOV R195, R140 ;  /* 0x0000008c00c37202 */ /* 0x000fe20000000f00 */
[----:B------:R-:W-:Y:S01]  /*293a0*/  IMAD.MOV.U32 R194, RZ, RZ, R141 ;  /* 0x000000ffffc27224 */ /* 0x000fe200078e008d */
[----:B------:R-:W-:Y:S01]  /*293b0*/  MOV R192, R143 ;  /* 0x0000008f00c07202 */ /* 0x000fe20000000f00 */
[----:B------:R-:W-:Y:S01]  /*293c0*/  IMAD.MOV.U32 R193, RZ, RZ, R142 ;  /* 0x000000ffffc17224 */ /* 0x000fe200078e008e */
[----:B------:R-:W-:Y:S04]  /*293d0*/  LDS R140, [R2+0x4100] ;  /* 0x00410000028c7984 */ /* 0x000fe80000000800 */
[----:B------:R-:W-:Y:S04]  /*293e0*/  LDS R142, [R2+0x6100] ;  /* 0x00610000028e7984 */ /* 0x000fe80000000800 */
[----:B------:R-:W-:Y:S04]  /*293f0*/  LDS R141, [R3+0x4100] ;  /* 0x00410000038d7984 */ /* 0x000fe80000000800 */
[----:B------:R-:W1:Y:S01]  /*29400*/  LDS R143, [R3+0x6100] ;  /* 0x00610000038f7984 */ /* 0x000e620000000800 */
[----:B------:R-:W-:Y:S01]  /*29410*/  HMMA.1688.F32.TF32 R176, R196, R114, R176 ;  /* 0x00000072c4b0723c */ /* 0x000fe200000810b0 */
[----:B----4-:R-:W-:-:S02]  /*29420*/  IMAD.MOV.U32 R75, RZ, RZ, R13 ;  /* 0x000000ffff4b7224 */ /* 0x010fc400078e000d */
[----:B------:R-:W-:Y:S04]  /*29430*/  LDS R48, [R2+0x4200] ;  /* 0x0042000002307984 */ /* 0x000fe80000000800 */
[----:B------:R-:W-:Y:S04]  /*29440*/  LDS R50, [R2+0x6200] ;  /* 0x0062000002327984 */ /* 0x000fe80000000800 */
[----:B------:R-:W-:Y:S04]  /*29450*/  LDS R49, [R3+0x4200] ;  /* 0x0042000003317984 */ /* 0x000fe80000000800 */
[----:B------:R-:W4:Y:S08]  /*29460*/  LDS R51, [R3+0x6200] ;  /* 0x0062000003337984 */ /* 0x000f300000000800 */
[----:B------:R-:W-:Y:S04]  /*29470*/  STL.64 [R1+0x8b0], R176 ;  /* 0x0008b0b001007387 */ /* 0x000fe80000100a00 */
[----:B------:R-:W-:Y:S01]  /*29480*/  STL.64 [R1+0x8b8], R178 ;  /* 0x0008b8b201007387 */ /* 0x000fe20000100a00 */
[----:B-1----:R-:W-:Y:S01]  /*29490*/  HMMA.1688.F32.TF32 R52, R140, R30, R52 ;  /* 0x0000001e8c34723c */ /* 0x002fe20000081034 */
[----:B--2---:R-:W-:-:S02]  /*294a0*/  IMAD.MOV.U32 R90, RZ, RZ, R17 ;  /* 0x000000ffff5a7224 */ /* 0x004fc400078e0011 */
[----:B---3--:R-:W-:-:S05]  /*294b0*/  IMAD.MOV.U32 R91, RZ, RZ, R16 ;  /* 0x000000ffff5b7224 */ /* 0x008fca00078e0010 */
[C---:B------:R-:W-:Y:S08]  /*294c0*/  HMMA.1688.F32.TF32 R100, R140.reuse, R18, R100 ;  /* 0x000000128c64723c */ /* 0x040ff00000081064 */
[C---:B------:R-:W-:Y:S08]  /*294d0*/  HMMA.1688.F32.TF32 R104, R140.reuse, R126, R104 ;  /* 0x0000007e8c68723c */ /* 0x040ff00000081068 */
[C---:B------:R-:W-:Y:S11]  /*294e0*/  HMMA.1688.F32.TF32 R64, R140.reuse, R130, R64 ;  /* 0x000000828c40723c */ /* 0x040ff60000081040 */
[----:B------:R-:W-:Y:S11]  /*294f0*/  @!UPT UIADD3 URZ, URZ, URZ, URZ ;  /* 0x0000003f3f3ff290 */ /* 0x000ff6000fffe03f */
[----:B------:R-:W-:Y:S01]  /*29500*/  @!UPT UIADD3 URZ, URZ, URZ, URZ ;  /* 0x0000003f3f3ff290 */ /* 0x000fe2000fffe03f */
[----:B------:R-:W-:Y:S04]  /*29510*/  STL.64 [R1+0x120], R64 ;  /* 0x0001204001007387 */ /* 0x000fe80000100a00 */
[----:B------:R1:W-:Y:S02]  /*29520*/  STL.64 [R1+0x128], R66 ;  /* 0x0001284201007387 */ /* 0x0003e40000100a00 */
[C---:B-1----:R-:W-:Y:S02]  /*29530*/  HMMA.1688.F32.TF32 R64, R140.reuse, R14, R88 ;  /* 0x0000000e8c40723c */ /* 0x042fe40000081058 */
[----:B------:R-:W-:Y:S04]  /*29540*/  STL.64 [R1+0x210], R104 ;  /* 0x0002106801007387 */ /* 0x000fe80000100a00 */
[----:B------:R-:W-:Y:S02]  /*29550*/  STL.64 [R1+0x218], R106 ;  /* 0x0002186a01007387 */ /* 0x000fe40000100a00 */
[C---:B------:R-:W-:Y:S02]  /*29560*/  HMMA.1688.F32.TF32 R88, R140.reuse, R10, R72 ;  /* 0x0000000a8c58723c */ /* 0x040fe40000081048 */
[----:B------:R-:W-:Y:S04]  /*29570*/  STL.64 [R1+0x130], R100 ;  /* 0x0001306401007387 */ /* 0x000fe80000100a00 */
[----:B------:R-:W-:Y:S02]  /*29580*/  STL.64 [R1+0x138], R102 ;  /* 0x0001386601007387 */ /* 0x000fe40000100a00 */
[C---:B------:R-:W-:Y:S07]  /*29590*/  HMMA.1688.F32.TF32 R72, R140.reuse, R6, R240 ;  /* 0x000000068c48723c */ /* 0x040fee00000810f0 */
[----:B------:R-:W-:Y:S04]  /*295a0*/  STL.64 [R1+0xe0], R64 ;  /* 0x0000e04001007387 */ /* 0x000fe80000100a00 */
[----:B------:R1:W-:Y:S02]  /*295b0*/  STL.64 [R1+0xe8], R66 ;  /* 0x0000e84201007387 */ /* 0x0003e40000100a00 */
[C---:B-1----:R-:W-:Y:S08]  /*295c0*/  HMMA.1688.F32.TF32 R64, R140.reuse, R34, R36 ;  /* 0x000000228c40723c */ /* 0x042ff00000081024 */
[C---:B------:R-:W-:Y:S01]  /*295d0*/  HMMA.1688.F32.TF32 R36, R140.reuse, R26, R76 ;  /* 0x0000001a8c24723c */ /* 0x040fe2000008104c */
[----:B------:R-:W-:Y:S07]  /*295e0*/  STL.64 [R1+0x550], R88 ;  /* 0x0005505801007387 */ /* 0x000fee0000100a00 */
[----:B------:R-:W-:Y:S01]  /*295f0*/  HMMA.1688.F32.TF32 R108, R140, R134, R108 ;  /* 0x000000868c6c723c */ /* 0x000fe2000008106c */
[----:B------:R-:W-:Y:S04]  /*29600*/  STL.64 [R1+0x558], R90 ;  /* 0x0005585a01007387 */ /* 0x000fe80000100a00 */
[----:B------:R-:W-:Y:S04]  /*29610*/  STL.64 [R1+0x5a0], R72 ;  /* 0x0005a04801007387 */ /* 0x000fe80000100a00 */
[----:B------:R-:W-:Y:S04]  /*29620*/  STL.64 [R1+0x5a8], R74 ;  /* 0x0005a84a01007387 */ /* 0x000fe80000100a00 */
[----:B------:R1:W-:Y:S04]  /*29630*/  STL.64 [R1+0x630], R64 ;  /* 0x0006304001007387 */ /* 0x0003e80000100a00 */
[----:B------:R2:W-:Y:S04]  /*29640*/  STL.64 [R1+0x638], R66 ;  /* 0x0006384201007387 */ /* 0x0005e80000100a00 */
[----:B------:R-:W3:Y:S04]  /*29650*/  LDL.LU R100, [R1+0x160] ;  /* 0x0001600001647983 */ /* 0x000ee80000300800 */
[----:B------:R-:W-:Y:S04]  /*29660*/  STL.64 [R1+0x6e0], R52 ;  /* 0x0006e03401007387 */ /* 0x000fe80000100a00 */
[----:B------:R-:W-:Y:S04]  /*29670*/  STL.64 [R1+0x6e8], R54 ;  /* 0x0006e83601007387 */ /* 0x000fe80000100a00 */
[----:B------:R-:W-:Y:S04]  /*29680*/  STL.64 [R1+0x720], R36 ;  /* 0x0007202401007387 */ /* 0x000fe80000100a00 */
[----:B------:R1:W-:Y:S04]  /*29690*/  STL.64 [R1+0x728], R38 ;  /* 0x0007282601007387 */ /* 0x0003e80000100a00 */
[----:B------:R-:W3:Y:S04]  /*296a0*/  LDL.LU R101, [R1+0x164] ;  /* 0x0001640001657983 */ /* 0x000ee80000300800 */
[----:B------:R-:W3:Y:S04]  /*296b0*/  LDL.LU R102, [R1+0x168] ;  /* 0x0001680001667983 */ /* 0x000ee80000300800 */
[----:B------:R-:W3:Y:S01]  /*296c0*/  LDL.LU R103, [R1+0x16c] ;  /* 0x00016c0001677983 */ /* 0x000ee20000300800 */
[----:B------:R-:W-:-:S03]  /*296d0*/  MOV R20, R108 ;  /* 0x0000006c00147202 */ /* 0x000fc60000000f00 */
[----:B------:R-:W3:Y:S01]  /*296e0*/  LDL.LU R104, [R1+0x1f0] ;  /* 0x0001f00001687983 */ /* 0x000ee20000300800 */
[----:B------:R-:W-:-:S03]  /*296f0*/  IMAD.MOV.U32 R17, RZ, RZ, R109 ;  /* 0x000000ffff117224 */ /* 0x000fc600078e006d */
[----:B------:R-:W3:Y:S01]  /*29700*/  LDL.LU R105, [R1+0x1f4] ;  /* 0x0001f40001697983 */ /* 0x000ee20000300800 */
[----:B------:R-:W-:-:S03]  /*29710*/  IMAD.MOV.U32 R16, RZ, RZ, R110 ;  /* 0x000000ffff107224 */ /* 0x000fc600078e006e */
[----:B------:R-:W3:Y:S01]  /*29720*/  LDL.LU R106, [R1+0x1f8] ;  /* 0x0001f800016a7983 */ /* 0x000ee20000300800 */
[----:B------:R-:W-:-:S03]  /*29730*/  MOV R13, R111 ;  /* 0x0000006f000d7202 */ /* 0x000fc60000000f00 */
[----:B------:R-:W3:Y:S04]  /*29740*/  LDL.LU R107, [R1+0x1fc] ;  /* 0x0001fc00016b7983 */ /* 0x000ee80000300800 */
[----:B------:R-:W3:Y:S04]  /*29750*/  LDL.LU R108, [R1+0x350] ;  /* 0x00035000016c7983 */ /* 0x000ee80000300800 */
[----:B------:R-:W3:Y:S04]  /*29760*/  LDL.LU R109, [R1+0x354] ;  /* 0x00035400016d7983 */ /* 0x000ee80000300800 */
[----:B------:R-:W3:Y:S04]  /*29770*/  LDL.LU R110, [R1+0x358] ;  /* 0x00035800016e7983 */ /* 0x000ee80000300800 */
[----:B------:R-:W3:Y:S04]  /*29780*/  LDL.LU R111, [R1+0x35c] ;  /* 0x00035c00016f7983 */ /* 0x000ee80000300800 */
[----:B-1----:R-:W3:Y:S04]  /*29790*/  LDL.LU R64, [R1+0x2e0] ;  /* 0x0002e00001407983 */ /* 0x002ee80000300800 */
[----:B------:R-:W3:Y:S04]  /*297a0*/  LDL.LU R65, [R1+0x2e4] ;  /* 0x0002e40001417983 */ /* 0x000ee80000300800 */
[----:B--2---:R-:W2:Y:S04]  /*297b0*/  LDL.LU R66, [R1+0x2e8] ;  /* 0x0002e80001427983 */ /* 0x004ea80000300800 */
[----:B------:R-:W2:Y:S04]  /*297c0*/  LDL.LU R67, [R1+0x2ec] ;  /* 0x0002ec0001437983 */ /* 0x000ea80000300800 */
        /* <DEDUP_REMOVED lines=10> */
[----:B------:R-:W2:Y:S01]  /*29870*/  LDL.LU R242, [R1+0x58] ;  /* 0x0000580001f27983 */ /* 0x000ea20000300800 */
[C---:B------:R-:W-:Y:S08]  /*29880*/  HMMA.1688.F32.TF32 R36, R140.reuse, R22, R92 ;  /* 0x000000168c24723c */ /* 0x040ff0000008105c */
[C---:B------:R-:W-:Y:S11]  /*29890*/  HMMA.1688.F32.TF32 R76, R140.reuse, R150, R160 ;  /* 0x000000968c4c723c */ /* 0x040ff600000810a0 */
[----:B------:R-:W-:Y:S04]  /*298a0*/  @!UPT UIADD3 URZ, URZ, URZ, URZ ;  /* 0x0000003f3f3ff290 */ /* 0x000fe8000fffe03f */
[----:B------:R1:W-:Y:S01]  /*298b0*/  STL.64 [R1+0x788], R38 ;  /* 0x0007882601007387 */ /* 0x0003e20000100a00 */
[----:B------:R-:W-:Y:S01]  /*298c0*/  IMAD.MOV.U32 R116, RZ, RZ, R36 ;  /* 0x000000ffff747224 */ /* 0x000fe200078e0024 */
[----:B------:R-:W-:Y:S02]  /*298d0*/  MOV R117, R37 ;  /* 0x0000002500757202 */ /* 0x000fe40000000f00 */
[C---:B-1----:R-:W-:Y:S03]  /*298e0*/  HMMA.1688.F32.TF32 R36, R140.reuse, R146, R164 ;  /* 0x000000928c24723c */ /* 0x042fe600000810a4 */
[----:B------:R-:W-:Y:S04]  /*298f0*/  STL [R1+0x1a2c], R117 ;  /* 0x001a2c7501007387 */ /* 0x000fe80000100800 */
[----:B------:R-:W-:Y:S01]  /*29900*/  STL [R1+0x1a28], R116 ;  /* 0x001a287401007387 */ /* 0x000fe20000100800 */
[C---:B------:R-:W-:Y:S03]  /*29910*/  HMMA.1688.F32.TF32 R52, R140.reuse, R122, R152 ;  /* 0x0000007a8c34723c */ /* 0x040fe60000081098 */
[----:B------:R-:W-:Y:S04]  /*29920*/  STL.64 [R1+0x7b0], R76 ;  /* 0x0007b04c01007387 */ /* 0x000fe80000100a00 */
[----:B------:R1:W-:Y:S08]  /*29930*/  STL.64 [R1+0x7b8], R78 ;  /* 0x0007b84e01007387 */ /* 0x0003f00000100a00 */
[----:B------:R-:W-:Y:S01]  /*29940*/  STL.64 [R1+0x860], R36 ;  /* 0x0008602401007387 */ /* 0x000fe20000100a00 */
[C---:B-1----:R-:W-:Y:S03]  /*29950*/  HMMA.1688.F32.TF32 R76, R140.reuse, R118, R156 ;  /* 0x000000768c4c723c */ /* 0x042fe6000008109c */
[----:B------:R1:W-:Y:S05]  /*29960*/  STL.64 [R1+0x868], R38 ;  /* 0x0008682601007387 */ /* 0x0003ea0000100a00 */
[----:B-1----:R-:W-:Y:S01]  /*29970*/  HMMA.1688.F32.TF32 R36, R140, R114, R180 ;  /* 0x000000728c24723c */ /* 0x002fe200000810b4 */
[----:B------:R-:W-:Y:S04]  /*29980*/  STL.64 [R1+0x850], R52 ;  /* 0x0008503401007387 */ /* 0x000fe80000100a00 */
[----:B------:R-:W-:Y:S10]  /*29990*/  STL.64 [R1+0x858], R54 ;  /* 0x0008583601007387 */ /* 0x000ff40000100a00 */
[----:B------:R-:W-:Y:S04]  /*299a0*/  STL.64 [R1+0x840], R76 ;  /* 0x0008404c01007387 */ /* 0x000fe80000100a00 */
[----:B------:R-:W-:Y:S01]  /*299b0*/  STL.64 [R1+0x848], R78 ;  /* 0x0008484e01007387 */ /* 0x000fe20000100a00 */
[----:B------:R-:W-:Y:S01]  /*299c0*/  IMAD.MOV.U32 R243, RZ, RZ, R0 ;  /* 0x000000fffff37224 */ /* 0x000fe200078e0000 */
[C---:B----4-:R-:W-:Y:S02]  /*299d0*/  HMMA.1688.F32.TF32 R40, R48.reuse, R34, R40 ;  /* 0x000000223028723c */ /* 0x050fe40000081028 */
[----:B------:R-:W-:Y:S04]  /*299e0*/  LDS R52, [R2+0x4300] ;  /* 0x0043000002347984 */ /* 0x000fe80000000800 */
[----:B------:R-:W-:Y:S04]  /*299f0*/  LDS R54, [R2+0x6300] ;  /* 0x0063000002367984 */ /* 0x000fe80000000800 */
[----:B------:R-:W-:Y:S04]  /*29a00*/  STL.64 [R1+0x830], R36 ;  /* 0x0008302401007387 */ /* 0x000fe80000100a00 */
[----:B------:R3:W-:Y:S04]  /*29a10*/  STL.64 [R1+0x838], R38 ;  /* 0x0008382601007387 */ /* 0x0007e80000100a00 */
[----:B------:R-:W-:Y:S04]  /*29a20*/  LDS R53, [R3+0x4300] ;  /* 0x0043000003357984 */ /* 0x000fe80000000800 */
[----:B------:R-:W1:Y:S01]  /*29a30*/  LDS R55, [R3+0x6300] ;  /* 0x0063000003377984 */ /* 0x000e620000000800 */
[C---:B---3--:R-:W-:Y:S08]  /*29a40*/  HMMA.1688.F32.TF32 R36, R48.reuse, R134, R108 ;  /* 0x000000863024723c */ /* 0x048ff0000008106c */
[C---:B--2---:R-:W-:Y:S08]  /*29a50*/  HMMA.1688.F32.TF32 R76, R48.reuse, R130, R64 ;  /* 0x00000082304c723c */ /* 0x044ff00000081040 */
[----:B------:R-:W-:Y:S08]  /*29a60*/  HMMA.1688.F32.TF32 R64, R48, R126, R104 ;  /* 0x0000007e3040723c */ /* 0x000ff00000081068 */
[----:B------:R-:W-:Y:S01]  /*29a70*/  IMAD.MOV.U32 R29, RZ, RZ, R36 ;  /* 0x000000ffff1d7224 */ /* 0x000fe200078e0024 */
[----:B------:R-:W-:Y:S01]  /*29a80*/  MOV R24, R38 ;  /* 0x0000002600187202 */ /* 0x000fe20000000f00 */
[----:B------:R-:W-:-:S02]  /*29a90*/  IMAD.MOV.U32 R25, RZ, RZ, R37 ;  /* 0x000000ffff197224 */ /* 0x000fc400078e0025 */
[----:B------:R-:W-:Y:S02]  /*29aa0*/  IMAD.MOV.U32 R21, RZ, RZ, R39 ;  /* 0x000000ffff157224 */ /* 0x000fe400078e0027 */
[----:B------:R-:W-:Y:S01]  /*29ab0*/  HMMA.1688.F32.TF32 R36, R48, R18, R100 ;  /* 0x000000123024723c */ /* 0x000fe20000081064 */
[----:B------:R-:W-:Y:S04]  /*29ac0*/  STL.64 [R1+0x80], R76 ;  /* 0x0000804c01007387 */ /* 0x000fe80000100a00 */
[----:B------:R-:W-:Y:S04]  /*29ad0*/  STL.64 [R1+0x88], R78 ;  /* 0x0000884e01007387 */ /* 0x000fe80000100a00 */
[----:B------:R-:W-:Y:S04]  /*29ae0*/  STL.64 [R1+0x70], R64 ;  /* 0x0000704001007387 */ /* 0x000fe80000100a00 */
[----:B------:R2:W-:Y:S11]  /*29af0*/  STL.64 [R1+0x78], R66 ;  /* 0x0000784201007387 */ /* 0x0005f60000100a00 */
[----:B------:R-:W-:Y:S01]  /*29b00*/  IMAD.MOV.U32 R5, RZ, RZ, R36 ;  /* 0x000000ffff057224 */ /* 0x000fe200078e0024 */
[----:B------:R-:W-:Y:S01]  /*29b10*/  MOV R9, R37 ;  /* 0x0000002500097202 */ /* 0x000fe20000000f00 */
[----:B------:R-:W-:-:S02]  /*29b20*/  IMAD.MOV.U32 R12, RZ, RZ, R38 ;  /* 0x000000ffff0c7224 */ /* 0x000fc400078e0026 */
[----:B------:R-:W-:Y:S01]  /*29b30*/  IMAD.MOV.U32 R8, RZ, RZ, R39 ;  /* 0x000000ffff087224 */ /* 0x000fe200078e0027 */
[C---:B--2---:R-:W-:Y:S08]  /*29b40*/  HMMA.1688.F32.TF32 R64, R48.reuse, R14, R88 ;  /* 0x0000000e3040723c */ /* 0x044ff00000081058 */
[----:B------:R-:W-:Y:S11]  /*29b50*/  HMMA.1688.F32.TF32 R36, R48, R10, R72 ;  /* 0x0000000a3024723c */ /* 0x000ff60000081048 */
[----:B------:R-:W-:Y:S04]  /*29b60*/  @!UPT UIADD3 URZ, URZ, URZ, URZ ;  /* 0x0000003f3f3ff290 */ /* 0x000fe8000fffe03f */
[----:B------:R-:W-:Y:S04]  /*29b70*/  STL.64 [R1+0x110], R64 ;  /* 0x0001104001007387 */ /* 0x000fe80000100a00 */
[----:B------:R2:W-:Y:S04]  /*29b80*/  STL.64 [R1+0x118], R66 ;  /* 0x0001184201007387 */ /* 0x0005e80000100a00 */
[----:B------:R3:W-:Y:S01]  /*29b90*/  STL [R1+0xb0], R36 ;  /* 0x0000b02401007387 */ /* 0x0007e20000100800 */
[----:B------:R-:W-:Y:S01]  /*29ba0*/  MOV R33, R37 ;  /* 0x0000002500217202 */ /* 0x000fe20000000f00 */
[----:B------:R-:W-:-:S02]  /*29bb0*/  IMAD.MOV.U32 R32, RZ, RZ, R38 ;  /* 0x000000ffff207224 */ /* 0x000fc400078e0026 */
[----:B------:R-:W-:Y:S01]  /*29bc0*/  IMAD.MOV.U32 R0, RZ, RZ, R39 ;  /* 0x000000ffff007224 */ /* 0x000fe200078e0027 */
[C---:B--2---:R-:W-:Y:S08]  /*29bd0*/  HMMA.1688.F32.TF32 R64, R48.reuse, R6, R240 ;  /* 0x000000063040723c */ /* 0x044ff000000810f0 */
[----:B---3--:R-:W-:Y:S01]  /*29be0*/  HMMA.1688.F32.TF32 R36, R48, R30, R68 ;  /* 0x0000001e3024723c */ /* 0x008fe20000081044 */
[----:B------:R-:W-:Y:S11]  /*29bf0*/  STL [R1+0x1a44], R0 ;  /* 0x001a440001007387 */ /* 0x000ff60000100800 */
[----:B------:R-:W-:Y:S03]  /*29c00*/  @!UPT UIADD3 URZ, URZ, URZ, URZ ;  /* 0x0000003f3f3ff290 */ /* 0x000fe6000fffe03f */
[----:B------:R-:W-:Y:S04]  /*29c10*/  STL.64 [R1+0x2b0], R64 ;  /* 0x0002b04001007387 */ /* 0x000fe80000100a00 */
[----:B------:R-:W-:Y:S04]  /*29c20*/  STL.64 [R1+0x2b8], R66 ;  /* 0x0002b84201007387 */ /* 0x000fe80000100a00 */
[----:B------:R-:W-:Y:S01]  /*29c30*/  STL.64 [R1+0x2c0], R40 ;  /* 0x0002c02801007387 */ /* 0x000fe20000100a00 */
[----:B------:R-:W-:Y:S01]  /*29c40*/  MOV R113, R38 ;  /* 0x0000002600717202 */ /* 0x000fe20000000f00 */
[----:B------:R-:W-:-:S02]  /*29c50*/  IMAD.MOV.U32 R112, RZ, RZ, R39 ;  /* 0x000000ffff707224 */ /* 0x000fc400078e0027 */
[----:B------:R-:W-:Y:S04]  /*29c60*/  STL.64 [R1+0x2c8], R42 ;  /* 0x0002c82a01007387 */ /* 0x000fe80000100a00 */
[----:B------:R2:W-:Y:S02]  /*29c70*/  STL.64 [R1+0x5f0], R36 ;  /* 0x0005f02401007387 */ /* 0x0005e40000100a00 */
[C---:B--2---:R-:W-:Y:S02]  /*29c80*/  HMMA.1688.F32.TF32 R36, R48.reuse, R26, R80 ;  /* 0x0000001a3024723c */ /* 0x044fe40000081050 */
[----:B------:R-:W-:Y:S04]  /*29c90*/  STL [R1+0x19fc], R112 ;  /* 0x0019fc7001007387 */ /* 0x000fe80000100800 */
[----:B------:R-:W-:Y:S04]  /*29ca0*/  STL [R1+0x19f8], R113 ;  /* 0x0019f87101007387 */ /* 0x000fe80000100800 */
[----:B------:R-:W2:Y:S11]  /*29cb0*/  LDL.LU R72, [R1+0x40] ;  /* 0x0000400001487983 */ /* 0x000eb60000300800 */
[----:B------:R-:W-:Y:S02]  /*29cc0*/  @!UPT UIADD3 URZ, URZ, URZ, URZ ;  /* 0x0000003f3f3ff290 */ /* 0x000fe4000fffe03f */
[----:B------:R-:W-:Y:S04]  /*29cd0*/  STL.64 [R1+0x650], R36 ;  /* 0x0006502401007387 */ /* 0x000fe80000100a00 */
[----:B------:R3:W-:Y:S04]  /*29ce0*/  STL.64 [R1+0x658], R38 ;  /* 0x0006582601007387 */ /* 0x0007e80000100a00 */
[----:B------:R-:W2:Y:S04]  /*29cf0*/  LDL.LU R73, [R1+0x44] ;  /* 0x0000440001497983 */ /* 0x000ea80000300800 */
[----:B------:R-:W2:Y:S04]  /*29d00*/  LDL.LU R74, [R1+0x48] ;  /* 0x00004800014a7983 */ /* 0x000ea80000300800 */
[----:B------:R-:W2:Y:S04]  /*29d10*/  LDL.LU R75, [R1+0x4c] ;  /* 0x00004c00014b7983 */ /* 0x000ea80000300800 */
[----:B------:R-:W4:Y:S04]  /*29d20*/  LDL.LU R100, [R1+0x100] ;  /* 0x0001000001647983 */ /* 0x000f280000300800 */
[----:B------:R-:W4:Y:S04]  /*29d30*/  LDL.LU R101, [R1+0x104] ;  /* 0x0001040001657983 */ /* 0x000f280000300800 */
[----:B------:R-:W4:Y:S04]  /*29d40*/  LDL.LU R102, [R1+0x108] ;  /* 0x0001080001667983 */ /* 0x000f280000300800 */
[----:B------:R-:W4:Y:S04]  /*29d50*/  LDL.LU R103, [R1+0x10c] ;  /* 0x00010c0001677983 */ /* 0x000f280000300800 */
[----:B------:R-:W1:Y:S04]  /*29d60*/  LDL.LU R176, [R1+0x340] ;  /* 0x0003400001b07983 */ /* 0x000e680000300800 */
[----:B------:R-:W1:Y:S04]  /*29d70*/  LDL.LU R177, [R1+0x344] ;  /* 0x0003440001b17983 */ /* 0x000e680000300800 */
[----:B------:R-:W1:Y:S04]  /*29d80*/  LDL.LU R178, [R1+0x348] ;  /* 0x0003480001b27983 */ /* 0x000e680000300800 */
[----:B------:R-:W1:Y:S04]  /*29d90*/  LDL.LU R179, [R1+0x34c] ;  /* 0x00034c0001b37983 */ /* 0x000e680000300800 */
[----:B------:R-:W2:Y:S04]  /*29da0*/  LDL.LU R196, [R1+0x400] ;  /* 0x0004000001c47983 */ /* 0x000ea80000300800 */
[----:B------:R-:W2:Y:S04]  /*29db0*/  LDL.LU R197, [R1+0x404] ;  /* 0x0004040001c57983 */ /* 0x000ea80000300800 */
[----:B------:R-:W2:Y:S04]  /*29dc0*/  LDL.LU R198, [R1+0x408] ;  /* 0x0004080001c67983 */ /* 0x000ea80000300800 */
[----:B------:R-:W2:Y:S04]  /*29dd0*/  LDL.LU R199, [R1+0x40c] ;  /* 0x00040c0001c77983 */ /* 0x000ea80000300800 */
[----:B------:R-:W4:Y:S04]  /*29de0*/  LDL.LU R108, [R1+0x2d0] ;  /* 0x0002d000016c7983 */ /* 0x000f280000300800 */
        /* <DEDUP_REMOVED lines=14> */
[----:B------:R-:W4:Y:S01]  /*29ed0*/  LDL.LU R91, [R1+0xac] ;  /* 0x0000ac00015b7983 */ /* 0x000f220000300800 */
[C---:B---3--:R-:W-:Y:S03]  /*29ee0*/  HMMA.1688.F32.TF32 R36, R48.reuse, R22, R96 ;  /* 0x000000163024723c */ /* 0x048fe60000081060 */
[----:B------:R-:W-:Y:S04]  /*29ef0*/  LDS R96, [R2+0x4600] ;  /* 0x0046000002607984 */ /* 0x000fe80000000800 */
[----:B------:R-:W-:Y:S01]  /*29f00*/  LDS R98, [R2+0x6600] ;  /* 0x0066000002627984 */ /* 0x000fe20000000800 */
[----:B------:R-:W-:Y:S03]  /*29f10*/  HMMA.1688.F32.TF32 R40, R48, R150, R200 ;  /* 0x000000963028723c */ /* 0x000fe600000810c8 */
[----:B------:R-:W-:Y:S04]  /*29f20*/  LDS R97, [R3+0x4600] ;  /* 0x0046000003617984 */ /* 0x000fe80000000800 */
[----:B------:R-:W-:Y:S08]  /*29f30*/  LDS R99, [R3+0x6600] ;  /* 0x0066000003637984 */ /* 0x000ff00000000800 */
[----:B------:R3:W-:Y:S01]  /*29f40*/  STL.64 [R1+0x6c8], R38 ;  /* 0x0006c82601007387 */ /* 0x0007e20000100a00 */
[----:B------:R-:W-:Y:S01]  /*29f50*/  IMAD.MOV.U32 R120, RZ, RZ, R36 ;  /* 0x000000ffff787224 */ /* 0x000fe200078e0024 */
[----:B------:R-:W-:-:S02]  /*29f60*/  MOV R121, R37 ;  /* 0x0000002500797202 */ /* 0x000fc40000000f00 */
[C---:B---3--:R-:W-:Y:S03]  /*29f70*/  HMMA.1688.F32.TF32 R36, R48.reuse, R146, R204 ;  /* 0x000000923024723c */ /* 0x048fe600000810cc */
[----:B------:R-:W-:Y:S04]  /*29f80*/  STL [R1+0x1a04], R121 ;  /* 0x001a047901007387 */ /* 0x000fe80000100800 */
[----:B------:R-:W-:Y:S01]  /*29f90*/  STL [R1+0x1a00], R120 ;  /* 0x001a007801007387 */ /* 0x000fe20000100800 */
[C---:B------:R-:W-:Y:S03]  /*29fa0*/  HMMA.1688.F32.TF32 R64, R48.reuse, R122, R168 ;  /* 0x0000007a3040723c */ /* 0x040fe600000810a8 */
[----:B------:R-:W-:Y:S04]  /*29fb0*/  STL.64 [R1+0x6f0], R40 ;  /* 0x0006f02801007387 */ /* 0x000fe80000100a00 */
[----:B------:R3:W-:Y:S08]  /*29fc0*/  STL.64 [R1+0x6f8], R42 ;  /* 0x0006f82a01007387 */ /* 0x0007f00000100a00 */
[----:B------:R-:W-:Y:S01]  /*29fd0*/  STL.64 [R1+0x800], R36 ;  /* 0x0008002401007387 */ /* 0x000fe20000100a00 */
[C---:B---3--:R-:W-:Y:S03]  /*29fe0*/  HMMA.1688.F32.TF32 R40, R48.reuse, R118, R172 ;  /* 0x000000763028723c */ /* 0x048fe600000810ac */
[----:B------:R3:W-:Y:S04]  /*29ff0*/  STL.64 [R1+0x808], R38 ;  /* 0x0008082601007387 */ /* 0x0007e80000100a00 */
[----:B------:R-:W-:Y:S04]  /*2a000*/  LDS R172, [R2+0x4700] ;  /* 0x0047000002ac7984 */ /* 0x000fe80000000800 */
[----:B------:R-:W-:Y:S01]  /*2a010*/  LDS R174, [R2+0x6700] ;  /* 0x0067000002ae7984 */ /* 0x000fe20000000800 */
[----:B---3--:R-:W-:Y:S03]  /*2a020*/  HMMA.1688.F32.TF32 R36, R48, R114, R212 ;  /* 0x000000723024723c */ /* 0x008fe600000810d4 */
[----:B------:R-:W-:Y:S04]  /*2a030*/  STL.64 [R1+0x7e0], R64 ;  /* 0x0007e04001007387 */ /* 0x000fe80000100a00 */
[----:B------:R-:W-:Y:S04]  /*2a040*/  STL.64 [R1+0x7e8], R66 ;  /* 0x0007e84201007387 */ /* 0x000fe80000100a00 */
[----:B------:R-:W-:Y:S04]  /*2a050*/  STL.64 [R1+0x7c0], R40 ;  /* 0x0007c02801007387 */ /* 0x000fe80000100a00 */
[----:B------:R4:W-:Y:S04]  /*2a060*/  STL.64 [R1+0x7c8], R42 ;  /* 0x0007c82a01007387 */ /* 0x0009e80000100a00 */
[----:B------:R-:W-:Y:S04]  /*2a070*/  LDS R64, [R2+0x4400] ;  /* 0x0044000002407984 */ /* 0x000fe80000000800 */
[----:B------:R-:W-:Y:S04]  /*2a080*/  LDS R66, [R2+0x6400] ;  /* 0x0064000002427984 */ /* 0x000fe80000000800 */
[----:B------:R-:W-:Y:S04]  /*2a090*/  STL.64 [R1+0x7a0], R36 ;  /* 0x0007a02401007387 */ /* 0x000fe80000100a00 */
[----:B------:R3:W-:Y:S04]  /*2a0a0*/  STL.64 [R1+0x7a8], R38 ;  /* 0x0007a82601007387 */ /* 0x0007e80000100a00 */
[----:B------:R-:W-:Y:S04]  /*2a0b0*/  LDS R65, [R3+0x4400] ;  /* 0x0044000003417984 */ /* 0x000fe80000000800 */
[----:B------:R-:W1:Y:S04]  /*2a0c0*/  LDS R67, [R3+0x6400] ;  /* 0x0064000003437984 */ /* 0x000e680000000800 */
[----:B------:R-:W-:Y:S04]  /*2a0d0*/  LDS R173, [R3+0x4700] ;  /* 0x0047000003ad7984 */ /* 0x000fe80000000800 */
[----:B------:R-:W-:Y:S01]  /*2a0e0*/  LDS R175, [R3+0x6700] ;  /* 0x0067000003af7984 */ /* 0x000fe20000000800 */
[C---:B-1----:R-:W-:Y:S08]  /*2a0f0*/  HMMA.1688.F32.TF32 R48, R52.reuse, R130, R176 ;  /* 0x000000823430723c */ /* 0x042ff000000810b0 */
[C---:B--2---:R-:W-:Y:S08]  /*2a100*/  HMMA.1688.F32.TF32 R212, R52.reuse, R134, R196 ;  /* 0x0000008634d4723c */ /* 0x044ff000000810c4 */
[C---:B----4-:R-:W-:Y:S08]  /*2a110*/  HMMA.1688.F32.TF32 R40, R52.reuse, R126, R108 ;  /* 0x0000007e3428723c */ /* 0x050ff0000008106c */
[C---:B---3--:R-:W-:Y:S07]  /*2a120*/  HMMA.1688.F32.TF32 R36, R52.reuse, R18, R104 ;  /* 0x000000123424723c */ /* 0x048fee0000081068 */
[----:B------:R-:W-:Y:S04]  /*2a130*/  STL.64 [R1+0x1a80], R214 ;  /* 0x001a80d601007387 */ /* 0x000fe80000100a00 */
[----:B------:R-:W-:Y:S04]  /*2a140*/  STL.64 [R1+0x1a78], R212 ;  /* 0x001a78d401007387 */ /* 0x000fe80000100a00 */
[----:B------:R-:W-:Y:S04]  /*2a150*/  STL.64 [R1+0x1a50], R50 ;  /* 0x001a503201007387 */ /* 0x000fe80000100a00 */
[----:B------:R1:W-:Y:S04]  /*2a160*/  STL.64 [R1+0x1a48], R48 ;  /* 0x001a483001007387 */ /* 0x0003e80000100a00 */
[----:B------:R-:W-:Y:S01]  /*2a170*/  STL.64 [R1+0x1a60], R42 ;  /* 0x001a602a01007387 */ /* 0x000fe20000100a00 */
[C---:B------:R-:W-:Y:S03]  /*2a180*/  HMMA.1688.F32.TF32 R240, R52.reuse, R14, R240 ;  /* 0x0000000e34f0723c */ /* 0x040fe600000810f0 */
[----:B------:R-:W-:Y:S04]  /*2a190*/  STL.64 [R1+0x1a58], R40 ;  /* 0x001a582801007387 */ /* 0x000fe80000100a00 */
[----:B------:R-:W-:Y:S04]  /*2a1a0*/  STL.64 [R1+0x1a70], R38 ;  /* 0x001a702601007387 */ /* 0x000fe80000100a00 */
[----:B------:R2:W-:Y:S01]  /*2a1b0*/  STL.64 [R1+0x1a68], R36 ;  /* 0x001a682401007387 */ /* 0x0005e20000100a00 */
[C---:B-1----:R-:W-:Y:S08]  /*2a1c0*/  HMMA.1688.F32.TF32 R48, R52.reuse, R6, R88 ;  /* 0x000000063430723c */ /* 0x042ff00000081058 */
[C---:B--2---:R-:W-:Y:S08]  /*2a1d0*/  HMMA.1688.F32.TF32 R36, R52.reuse, R10, R100 ;  /* 0x0000000a3424723c */ /* 0x044ff00000081064 */
[----:B------:R-:W-:Y:S01]  /*2a1e0*/  HMMA.1688.F32.TF32 R40, R52, R34, R72 ;  /* 0x000000223428723c */ /* 0x000fe20000081048 */
[----:B------:R-:W-:Y:S04]  /*2a1f0*/  STL.64 [R1+0x1a90], R242 ;  /* 0x001a90f201007387 */ /* 0x000fe80000100a00 */
[----:B------:R-:W-:Y:S04]  /*2a200*/  STL.64 [R1+0x1a88], R240 ;  /* 0x001a88f001007387 */ /* 0x000fe80000100a00 */
[----:B------:R-:W-:Y:S04]  /*2a210*/  LDS R72, [R2+0x4500] ;  /* 0x0045000002487984 */ /* 0x000fe80000000800 */
[----:B------:R-:W-:Y:S04]  /*2a220*/  LDS R74, [R2+0x6500] ;  /* 0x00650000024a7984 */ /* 0x000fe80000000800 */
[----:B------:R-:W-:Y:S04]  /*2a230*/  STL [R1+0x64], R37 ;  /* 0x0000642501007387 */ /* 0x000fe80000100800 */
[----:B------:R1:W-:Y:S04]  /*2a240*/  STL.64 [R1+0x68], R38 ;  /* 0x0000682601007387 */ /* 0x0003e80000100a00 */
[----:B------:R-:W-:Y:S04]  /*2a250*/  STL.64 [R1+0xa0], R48 ;  /* 0x0000a03001007387 */ /* 0x000fe80000100a00 */
[----:B------:R-:W-:Y:S04]  /*2a260*/  STL.64 [R1+0xa8], R50 ;  /* 0x0000a83201007387 */ /* 0x000fe80000100a00 */
[----:B------:R-:W-:Y:S04]  /*2a270*/  STL.64 [R1+0x150], R40 ;  /* 0x0001502801007387 */ /* 0x000fe80000100a00 */
[----:B------:R2:W-:Y:S04]  /*2a280*/  STL.64 [R1+0x158], R42 ;  /* 0x0001582a01007387 */ /* 0x0005e80000100a00 */
[----:B------:R-:W3:Y:S04]  /*2a290*/  LDL.LU R100, [R1+0x90] ;  /* 0x0000900001647983 */ /* 0x000ee80000300800 */
[----:B------:R-:W3:Y:S04]  /*2a2a0*/  LDL.LU R101, [R1+0x94] ;  /* 0x0000940001657983 */ /* 0x000ee80000300800 */
[----:B------:R-:W3:Y:S04]  /*2a2b0*/  LDL.LU R102, [R1+0x98] ;  /* 0x0000980001667983 */ /* 0x000ee80000300800 */
[----:B------:R-:W3:Y:S04]  /*2a2c0*/  LDL.LU R103, [R1+0x9c] ;  /* 0x00009c0001677983 */ /* 0x000ee80000300800 */
[----:B------:R-:W4:Y:S04]  /*2a2d0*/  LDL.LU R108, [R1+0x140] ;  /* 0x00014000016c7983 */ /* 0x000f280000300800 */
[----:B------:R-:W4:Y:S04]  /*2a2e0*/  LDL.LU R109, [R1+0x144] ;  /* 0x00014400016d7983 */ /* 0x000f280000300800 */
[----:B------:R-:W4:Y:S04]  /*2a2f0*/  LDL.LU R110, [R1+0x148] ;  /* 0x00014800016e7983 */ /* 0x000f280000300800 */
[----:B------:R-:W4:Y:S04]  /*2a300*/  LDL.LU R111, [R1+0x14c] ;  /* 0x00014c00016f7983 */ /* 0x000f280000300800 */
[----:B------:R-:W3:Y:S04]  /*2a310*/  LDL.LU R176, [R1+0x1c0] ;  /* 0x0001c00001b07983 */ /* 0x000ee80000300800 */
[----:B------:R-:W3:Y:S04]  /*2a320*/  LDL.LU R177, [R1+0x1c4] ;  /* 0x0001c40001b17983 */ /* 0x000ee80000300800 */
[----:B------:R-:W3:Y:S04]  /*2a330*/  LDL.LU R178, [R1+0x1c8] ;  /* 0x0001c80001b27983 */ /* 0x000ee80000300800 */
[----:B------:R-:W3:Y:S04]  /*2a340*/  LDL.LU R179, [R1+0x1cc] ;  /* 0x0001cc0001b37983 */ /* 0x000ee80000300800 */
        /* <DEDUP_REMOVED lines=24> */
[----:B------:R-:W-:-:S02]  /*2a4d0*/  IMAD.MOV.U32 R0, RZ, RZ, R36 ;  /* 0x000000ffff007224 */ /* 0x000fc400078e0024 */
[C---:B-1----:R-:W-:Y:S01]  /*2a4e0*/  HMMA.1688.F32.TF32 R36, R52.reuse, R30, R44 ;  /* 0x0000001e3424723c */ /* 0x042fe2000008102c */
[----:B------:R-:W-:Y:S04]  /*2a4f0*/  LDS R73, [R3+0x4500] ;  /* 0x0045000003497984 */ /* 0x000fe80000000800 */
[----:B------:R-:W1:Y:S11]  /*2a500*/  LDS R75, [R3+0x6500] ;  /* 0x00650000034b7984 */ /* 0x000e760000000800 */
[----:B------:R-:W-:Y:S08]  /*2a510*/  @!UPT UIADD3 URZ, URZ, URZ, URZ ;  /* 0x0000003f3f3ff290 */ /* 0x000ff0000fffe03f */
[----:B------:R-:W-:Y:S01]  /*2a520*/  IMAD.MOV.U32 R121, RZ, RZ, R36 ;  /* 0x000000ffff797224 */ /* 0x000fe200078e0024 */
[----:B------:R-:W-:Y:S01]  /*2a530*/  MOV R120, R37 ;  /* 0x0000002500787202 */ /* 0x000fe20000000f00 */
[----:B------:R-:W-:Y:S02]  /*2a540*/  IMAD.MOV.U32 R112, RZ, RZ, R38 ;  /* 0x000000ffff707224 */ /* 0x000fe400078e0026 */
[----:B------:R-:W-:Y:S02]  /*2a550*/  IMAD.MOV.U32 R113, RZ, RZ, R39 ;  /* 0x000000ffff717224 */ /* 0x000fe400078e0027 */
[C---:B------:R-:W-:Y:S01]  /*2a560*/  HMMA.1688.F32.TF32 R36, R52.reuse, R26, R56 ;  /* 0x0000001a3424723c */ /* 0x040fe20000081038 */
[----:B------:R-:W-:Y:S04]  /*2a570*/  STL [R1+0x1a14], R120 ;  /* 0x001a147801007387 */ /* 0x000fe80000100800 */
[----:B------:R-:W-:Y:S03]  /*2a580*/  STL [R1+0x1a10], R121 ;  /* 0x001a107901007387 */ /* 0x000fe60000100800 */
[C---:B------:R-:W-:Y:S01]  /*2a590*/  HMMA.1688.F32.TF32 R44, R52.reuse, R22, R60 ;  /* 0x00000016342c723c */ /* 0x040fe2000008103c */
[----:B------:R-:W-:Y:S04]  /*2a5a0*/  STL [R1+0x1a0c], R112 ;  /* 0x001a0c7001007387 */ /* 0x000fe80000100800 */
[----:B------:R-:W-:Y:S03]  /*2a5b0*/  STL [R1+0x1a08], R113 ;  /* 0x001a087101007387 */ /* 0x000fe60000100800 */
[C---:B--2---:R-:W-:Y:S07]  /*2a5c0*/  HMMA.1688.F32.TF32 R40, R52.reuse, R150, R184 ;  /* 0x000000963428723c */ /* 0x044fee00000810b8 */
[----:B------:R-:W-:Y:S04]  /*2a5d0*/  STL.64 [R1+0x530], R36 ;  /* 0x0005302401007387 */ /* 0x000fe80000100a00 */
[----:B------:R2:W-:Y:S02]  /*2a5e0*/  STL.64 [R1+0x538], R38 ;  /* 0x0005382601007387 */ /* 0x0005e40000100a00 */
[C---:B--2---:R-:W-:Y:S02]  /*2a5f0*/  HMMA.1688.F32.TF32 R36, R52.reuse, R146, R208 ;  /* 0x000000923424723c */ /* 0x044fe400000810d0 */
[----:B------:R-:W-:Y:S04]  /*2a600*/  STL.64 [R1+0x5b0], R44 ;  /* 0x0005b02c01007387 */ /* 0x000fe80000100a00 */
[----:B------:R2:W-:Y:S04]  /*2a610*/  STL.64 [R1+0x5b8], R46 ;  /* 0x0005b82e01007387 */ /* 0x0005e80000100a00 */
[----:B------:R-:W-:Y:S04]  /*2a620*/  STL.64 [R1+0x620], R40 ;  /* 0x0006202801007387 */ /* 0x000fe80000100a00 */
[----:B------:R1:W-:Y:S01]  /*2a630*/  STL.64 [R1+0x628], R42 ;  /* 0x0006282a01007387 */ /* 0x0003e20000100a00 */
[C---:B--2---:R-:W-:Y:S08]  /*2a640*/  HMMA.1688.F32.TF32 R44, R52.reuse, R122, R216 ;  /* 0x0000007a342c723c */ /* 0x044ff000000810d8 */
[----:B------:R-:W-:Y:S01]  /*2a650*/  STL.64 [R1+0x770], R36 ;  /* 0x0007702401007387 */ /* 0x000fe20000100a00 */
[C---:B-1----:R-:W-:Y:S03]  /*2a660*/  HMMA.1688.F32.TF32 R40, R52.reuse, R118, R220 ;  /* 0x000000763428723c */ /* 0x042fe600000810dc */
[----:B------:R1:W-:Y:S05]  /*2a670*/  STL.64 [R1+0x778], R38 ;  /* 0x0007782601007387 */ /* 0x0003ea0000100a00 */
[----:B-1----:R-:W-:Y:S06]  /*2a680*/  HMMA.1688.F32.TF32 R36, R52, R114, R228 ;  /* 0x000000723424723c */ /* 0x002fec00000810e4 */
[----:B------:R-:W-:Y:S04]  /*2a690*/  STL.64 [R1+0x760], R44 ;  /* 0x0007602c01007387 */ /* 0x000fe80000100a00 */
[----:B------:R1:W-:Y:S05]  /*2a6a0*/  STL.64 [R1+0x768], R46 ;  /* 0x0007682e01007387 */ /* 0x0003ea0000100a00 */
[----:B------:R-:W-:Y:S04]  /*2a6b0*/  STL.64 [R1+0x750], R40 ;  /* 0x0007502801007387 */ /* 0x000fe80000100a00 */
[----:B------:R-:W-:Y:S04]  /*2a6c0*/  STL.64 [R1+0x758], R42 ;  /* 0x0007582a01007387 */ /* 0x000fe80000100a00 */
[----:B------:R-:W-:Y:S04]  /*2a6d0*/  STL.64 [R1+0x740], R36 ;  /* 0x0007402401007387 */ /* 0x000fe80000100a00 */
[----:B------:R2:W-:Y:S01]  /*2a6e0*/  STL.64 [R1+0x748], R38 ;  /* 0x0007482601007387 */ /* 0x0005e20000100a00 */
[C---:B---3--:R-:W-:Y:S08]  /*2a6f0*/  HMMA.1688.F32.TF32 R76, R64.reuse, R126, R76 ;  /* 0x0000007e404c723c */ /* 0x048ff0000008104c */
[C---:B----4-:R-:W-:Y:S08]  /*2a700*/  HMMA.1688.F32.TF32 R88, R64.reuse, R134, R88 ;  /* 0x000000864058723c */ /* 0x050ff00000081058 */
[C---:B------:R-:W-:Y:S08]  /*2a710*/  HMMA.1688.F32.TF32 R80, R64.reuse, R130, R160 ;  /* 0x000000824050723c */ /* 0x040ff000000810a0 */
[C---:B-1----:R-:W-:Y:S07]  /*2a720*/  HMMA.1688.F32.TF32 R44, R64.reuse, R18, R92 ;  /* 0x00000012402c723c */ /* 0x042fee000008105c */
[----:B------:R-:W-:Y:S04]  /*2a730*/  STL.64 [R1+0x1aa0], R90 ;  /* 0x001aa05a01007387 */ /* 0x000fe80000100a00 */
[----:B------:R-:W-:Y:S04]  /*2a740*/  STL.64 [R1+0x1a98], R88 ;  /* 0x001a985801007387 */ /* 0x000fe80000100a00 */
[----:B------:R-:W-:Y:S04]  /*2a750*/  STL.64 [R1+0x1ac0], R82 ;  /* 0x001ac05201007387 */ /* 0x000fe80000100a00 */
[----:B------:R-:W-:Y:S01]  /*2a760*/  STL.64 [R1+0x1ab8], R80 ;  /* 0x001ab85001007387 */ /* 0x000fe20000100a00 */
[----:B--2---:R-:W-:Y:S03]  /*2a770*/  HMMA.1688.F32.TF32 R36, R64, R34, R104 ;  /* 0x000000224024723c */ /* 0x004fe60000081068 */
[----:B------:R-:W-:Y:S04]  /*2a780*/  STL.64 [R1+0x1ad0], R78 ;  /* 0x001ad04e01007387 */ /* 0x000fe80000100a00 */
[----:B------:R-:W-:Y:S04]  /*2a790*/  STL.64 [R1+0x1ac8], R76 ;  /* 0x001ac84c01007387 */ /* 0x000fe80000100a00 */
[----:B------:R-:W-:Y:S04]  /*2a7a0*/  STL.64 [R1+0x1ae0], R46 ;  /* 0x001ae02e01007387 */ /* 0x000fe80000100a00 */
[----:B------:R-:W-:Y:S08]  /*2a7b0*/  STL.64 [R1+0x1ad8], R44 ;  /* 0x001ad82c01007387 */ /* 0x000ff00000100a00 */
[----:B------:R-:W-:Y:S01]  /*2a7c0*/  STL.64 [R1+0x50], R36 ;  /* 0x0000502401007387 */ /* 0x000fe20000100a00 */
[----:B------:R-:W-:-:S03]  /*2a7d0*/  MOV R252, R39 ;  /* 0x0000002700fc7202 */ /* 0x000fc60000000f00 */
[----:B------:R1:W-:Y:S02]  /*2a7e0*/  STL [R1+0x58], R38 ;  /* 0x0000582601007387 */ /* 0x0003e40000100800 */
[C---:B-1----:R-:W-:Y:S11]  /*2a7f0*/  HMMA.1688.F32.TF32 R36, R64.reuse, R30, R100 ;  /* 0x0000001e4024723c */ /* 0x042ff60000081064 */
[----:B------:R-:W-:Y:S11]  /*2a800*/  @!UPT UIADD3 URZ, URZ, URZ, URZ ;  /* 0x0000003f3f3ff290 */ /* 0x000ff6000fffe03f */
[----:B------:R-:W-:Y:S01]  /*2a810*/  @!UPT UIADD3 URZ, URZ, URZ, URZ ;  /* 0x0000003f3f3ff290 */ /* 0x000fe2000fffe03f */
[----:B------:R1:W-:Y:S04]  /*2a820*/  STL.64 [R1+0x148], R38 ;  /* 0x0001482601007387 */ /* 0x0003e80000100a00 */
[----:B------:R-:W2:Y:S04]  /*2a830*/  LDL.LU R100, [R1+0x230] ;  /* 0x0002300001647983 */ /* 0x000ea80000300800 */
[----:B------:R-:W2:Y:S04]  /*2a840*/  LDL.LU R101, [R1+0x234] ;  /* 0x0002340001657983 */ /* 0x000ea80000300800 */
[----:B------:R-:W2:Y:S04]  /*2a850*/  LDL.LU R102, [R1+0x238] ;  /* 0x0002380001667983 */ /* 0x000ea80000300800 */
[----:B------:R-:W2:Y:S04]  /*2a860*/  LDL.LU R103, [R1+0x23c] ;  /* 0x00023c0001677983 */ /* 0x000ea80000300800 */
[----:B------:R-:W3:Y:S04]  /*2a870*/  LDL.LU R104, [R1+0x290] ;  /* 0x0002900001687983 */ /* 0x000ee80000300800 */
[----:B------:R-:W3:Y:S04]  /*2a880*/  LDL.LU R105, [R1+0x294] ;  /* 0x0002940001697983 */ /* 0x000ee80000300800 */
[----:B------:R-:W3:Y:S04]  /*2a890*/  LDL.LU R106, [R1+0x298] ;  /* 0x00029800016a7983 */ /* 0x000ee80000300800 */
[----:B------:R-:W3:Y:S04]  /*2a8a0*/  LDL.LU R107, [R1+0x29c] ;  /* 0x00029c00016b7983 */ /* 0x000ee80000300800 */
[----:B------:R-:W1:Y:S04]  /*2a8b0*/  LDL.LU R156, [R1+0x30] ;  /* 0x00003000019c7983 */ /* 0x000e680000300800 */
[----:B------:R-:W1:Y:S04]  /*2a8c0*/  LDL.LU R157, [R1+0x34] ;  /* 0x00003400019d7983 */ /* 0x000e680000300800 */
[----:B------:R-:W1:Y:S04]  /*2a8d0*/  LDL.LU R158, [R1+0x38] ;  /* 0x00003800019e7983 */ /* 0x000e680000300800 */
[----:B------:R-:W1:Y:S01]  /*2a8e0*/  LDL.LU R159, [R1+0x3c] ;  /* 0x00003c00019f7983 */ /* 0x000e620000300800 */
[C---:B------:R-:W-:Y:S03]  /*2a8f0*/  HMMA.1688.F32.TF32 R228, R64.reuse, R6, R108 ;  /* 0x0000000640e4723c */ /* 0x040fe6000008106c */
[----:B------:R-:W4:Y:S04]  /*2a900*/  LDL.LU R108, [R1+0x310] ;  /* 0x00031000016c7983 */ /* 0x000f280000300800 */
[----:B------:R-:W4:Y:S01]  /*2a910*/  LDL.LU R109, [R1+0x314] ;  /* 0x00031400016d7983 */ /* 0x000f220000300800 */
[----:B------:R-:W-:Y:S03]  /*2a920*/  HMMA.1688.F32.TF32 R52, R64, R14, R196 ;  /* 0x0000000e4034723c */ /* 0x000fe600000810c4 */
[----:B------:R-:W4:Y:S04]  /*2a930*/  LDL.LU R110, [R1+0x318] ;  /* 0x00031800016e7983 */ /* 0x000f280000300800 */
[----:B------:R-:W4:Y:S04]  /*2a940*/  LDL.LU R111, [R1+0x31c] ;  /* 0x00031c00016f7983 */ /* 0x000f280000300800 */
        /* <DEDUP_REMOVED lines=20> */
[----:B------:R-:W-:-:S02]  /*2aa90*/  IMAD.MOV.U32 R112, RZ, RZ, R36 ;  /* 0x000000ffff707224 */ /* 0x000fc400078e0024 */
[----:B------:R-:W-:Y:S01]  /*2aaa0*/  IMAD.MOV.U32 R113, RZ, RZ, R37 ;  /* 0x000000ffff717224 */ /* 0x000fe200078e0025 */
[C---:B------:R-:W-:Y:S01]  /*2aab0*/  HMMA.1688.F32.TF32 R56, R64.reuse, R10, R176 ;  /* 0x0000000a4038723c */ /* 0x040fe200000810b0 */
[----:B------:R-:W2:Y:S04]  /*2aac0*/  LDL.LU R176, [R1+0x370] ;  /* 0x0003700001b07983 */ /* 0x000ea80000300800 */
[----:B------:R-:W2:Y:S04]  /*2aad0*/  LDL.LU R177, [R1+0x374] ;  /* 0x0003740001b17983 */ /* 0x000ea80000300800 */
[----:B------:R-:W2:Y:S04]  /*2aae0*/  LDL.LU R178, [R1+0x378] ;  /* 0x0003780001b27983 */ /* 0x000ea80000300800 */
[----:B------:R-:W2:Y:S04]  /*2aaf0*/  LDL.LU R179, [R1+0x37c] ;  /* 0x00037c0001b37983 */ /* 0x000ea80000300800 */
[----:B------:R-:W-:Y:S04]  /*2ab00*/  STL [R1+0x1a1c], R113 ;  /* 0x001a1c7101007387 */ /* 0x000fe80000100800 */
[----:B------:R-:W-:Y:S01]  /*2ab10*/  STL [R1+0x1a18], R112 ;  /* 0x001a187001007387 */ /* 0x000fe20000100800 */
[C---:B------:R-:W-:Y:S08]  /*2ab20*/  HMMA.1688.F32.TF32 R40, R64.reuse, R150, R188 ;  /* 0x000000964028723c */ /* 0x040ff000000810bc */
[C---:B------:R-:W-:Y:S08]  /*2ab30*/  HMMA.1688.F32.TF32 R44, R64.reuse, R122, R232 ;  /* 0x0000007a402c723c */ /* 0x040ff000000810e8 */
[C---:B-1----:R-:W-:Y:S11]  /*2ab40*/  HMMA.1688.F32.TF32 R36, R64.reuse, R26, R156 ;  /* 0x0000001a4024723c */ /* 0x042ff6000008109c */
[----:B------:R-:W-:Y:S11]  /*2ab50*/  @!UPT UIADD3 URZ, URZ, URZ, URZ ;  /* 0x0000003f3f3ff290 */ /* 0x000ff6000fffe03f */
[----:B------:R-:W-:Y:S01]  /*2ab60*/  @!UPT UIADD3 URZ, URZ, URZ, URZ ;  /* 0x0000003f3f3ff290 */ /* 0x000fe2000fffe03f */
[----:B------:R1:W-:Y:S01]  /*2ab70*/  STL.64 [R1+0x190], R36 ;  /* 0x0001902401007387 */ /* 0x0003e20000100a00 */
[----:B------:R-:W-:Y:S01]  /*2ab80*/  MOV R120, R38 ;  /* 0x0000002600787202 */ /* 0x000fe20000000f00 */
[----:B------:R-:W-:Y:S02]  /*2ab90*/  IMAD.MOV.U32 R121, RZ, RZ, R39 ;  /* 0x000000ffff797224 */ /* 0x000fe400078e0027 */
[C---:B-1----:R-:W-:Y:S02]  /*2aba0*/  HMMA.1688.F32.TF32 R36, R64.reuse, R22, R84 ;  /* 0x000000164024723c */ /* 0x042fe40000081054 */
[----:B------:R-:W-:Y:S04]  /*2abb0*/  STL [R1+0x1a24], R120 ;  /* 0x001a247801007387 */ /* 0x000fe80000100800 */
[----:B------:R-:W-:Y:S11]  /*2abc0*/  STL [R1+0x1a20], R121 ;  /* 0x001a207901007387 */ /* 0x000ff60000100800 */
[----:B------:R-:W-:Y:S06]  /*2abd0*/  @!UPT UIADD3 URZ, URZ, URZ, URZ ;  /* 0x0000003f3f3ff290 */ /* 0x000fec000fffe03f */
[----:B------:R-:W-:Y:S01]  /*2abe0*/  STL [R1+0x2a0], R36 ;  /* 0x0002a02401007387 */ /* 0x000fe20000100800 */
[----:B------:R-:W-:Y:S01]  /*2abf0*/  IMAD.MOV.U32 R117, RZ, RZ, R37 ;  /* 0x000000ffff757224 */ /* 0x000fe200078e0025 */
[----:B------:R-:W-:Y:S02]  /*2ac00*/  MOV R116, R38 ;  /* 0x0000002600747202 */ /* 0x000fe40000000f00 */
[----:B------:R1:W-:Y:S02]  /*2ac10*/  STL [R1+0x2ac], R39 ;  /* 0x0002ac2701007387 */ /* 0x0003e40000100800 */
[C---:B-1----:R-:W-:Y:S02]  /*2ac20*/  HMMA.1688.F32.TF32 R36, R64.reuse, R146, R224 ;  /* 0x000000924024723c */ /* 0x042fe400000810e0 */
[----:B------:R-:W-:Y:S04]  /*2ac30*/  STL [R1+0x1a34], R117 ;  /* 0x001a347501007387 */ /* 0x000fe80000100800 */
[----:B------:R-:W-:Y:S04]  /*2ac40*/  STL [R1+0x1a30], R116 ;  /* 0x001a307401007387 */ /* 0x000fe80000100800 */
[----:B------:R-:W-:Y:S04]  /*2ac50*/  STL.64 [R1+0x400], R40 ;  /* 0x0004002801007387 */ /* 0x000fe80000100a00 */
[----:B------:R1:W-:Y:S09]  /*2ac60*/  STL.64 [R1+0x408], R42 ;  /* 0x0004082a01007387 */ /* 0x0003f20000100a00 */
[----:B------:R-:W-:Y:S01]  /*2ac70*/  STL.64 [R1+0x6b0], R36 ;  /* 0x0006b02401007387 */ /* 0x000fe20000100a00 */
[C---:B-1----:R-:W-:Y:S03]  /*2ac80*/  HMMA.1688.F32.TF32 R40, R64.reuse, R118, R236 ;  /* 0x000000764028723c */ /* 0x042fe600000810ec */
[----:B------:R1:W-:Y:S05]  /*2ac90*/  STL.64 [R1+0x6b8], R38 ;  /* 0x0006b82601007387 */ /* 0x0003ea0000100a00 */
[----:B-1----:R-:W-:Y:S01]  /*2aca0*/  HMMA.1688.F32.TF32 R36, R64, R114, R136 ;  /* 0x000000724024723c */ /* 0x002fe20000081088 */
[----:B------:R-:W-:Y:S04]  /*2acb0*/  STL.64 [R1+0x6a0], R44 ;  /* 0x0006a02c01007387 */ /* 0x000fe80000100a00 */
[----:B------:R-:W-:Y:S10]  /*2acc0*/  STL.64 [R1+0x6a8], R46 ;  /* 0x0006a82e01007387 */ /* 0x000ff40000100a00 */
[----:B------:R-:W-:Y:S01]  /*2acd0*/  STL.64 [R1+0x690], R40 ;  /* 0x0006902801007387 */ /* 0x000fe20000100a00 */
[C---:B----4-:R-:W-:Y:S03]  /*2ace0*/  HMMA.1688.F32.TF32 R60, R72.reuse, R6, R108 ;  /* 0x00000006483c723c */ /* 0x050fe6000008106c */
[----:B------:R-:W-:Y:S05]  /*2acf0*/  STL.64 [R1+0x698], R42 ;  /* 0x0006982a01007387 */ /* 0x000fea0000100a00 */
[C---:B--2---:R-:W-:Y:S01]  /*2ad00*/  HMMA.1688.F32.TF32 R84, R72.reuse, R14, R196 ;  /* 0x0000000e4854723c */ /* 0x044fe200000810c4 */
[----:B------:R1:W-:Y:S04]  /*2ad10*/  STL.64 [R1+0x670], R36 ;  /* 0x0006702401007387 */ /* 0x0003e80000100a00 */
[----:B------:R2:W-:Y:S04]  /*2ad20*/  STL.64 [R1+0x678], R38 ;  /* 0x0006782601007387 */ /* 0x0005e80000100a00 */
        /* <DEDUP_REMOVED lines=12> */
[C---:B------:R-:W-:Y:S03]  /*2adf0*/  HMMA.1688.F32.TF32 R232, R72.reuse, R30, R100 ;  /* 0x0000001e48e8723c */ /* 0x040fe60000081064 */
        /* <DEDUP_REMOVED lines=17> */
[----:B-1----:R-:W4:Y:S04]  /*2af10*/  LDL.LU R36, [R1+0x1b0] ;  /* 0x0001b00001247983 */ /* 0x002f280000300800 */
[----:B------:R-:W4:Y:S04]  /*2af20*/  LDL.LU R37, [R1+0x1b4] ;  /* 0x0001b40001257983 */ /* 0x000f280000300800 */
[----:B--2---:R-:W4:Y:S04]  /*2af30*/  LDL.LU R38, [R1+0x1b8] ;  /* 0x0001b80001267983 */ /* 0x004f280000300800 */
[----:B------:R-:W4:Y:S04]  /*2af40*/  LDL.LU R39, [R1+0x1bc] ;  /* 0x0001bc0001277983 */ /* 0x000f280000300800 */
[----:B------:R-:W2:Y:S04]  /*2af50*/  LDL.LU R204, [R1] ;  /* 0x0000000001cc7983 */ /* 0x000ea80000300800 */
        /* <DEDUP_REMOVED lines=15> */
[C---:B------:R-:W-:Y:S03]  /*2b050*/  HMMA.1688.F32.TF32 R136, R72.reuse, R126, R164 ;  /* 0x0000007e4888723c */ /* 0x040fe600000810a4 */
        /* <DEDUP_REMOVED lines=8> */
[C---:B---3--:R-:W-:Y:S03]  /*2b0e0*/  HMMA.1688.F32.TF32 R68, R72.reuse, R34, R104 ;  /* 0x000000224844723c */ /* 0x048fe60000081068 */
[----:B------:R-:W3:Y:S04]  /*2b0f0*/  LDL.LU R178, [R1+0x588] ;  /* 0x0005880001b27983 */ /* 0x000ee80000300800 */
[----:B------:R-:W3:Y:S04]  /*2b100*/  LDL.LU R179, [R1+0x58c] ;  /* 0x00058c0001b37983 */ /* 0x000ee80000300800 */
[----:B------:R-:W3:Y:S04]  /*2b110*/  LDL.LU R104, [R1+0x460] ;  /* 0x0004600001687983 */ /* 0x000ee80000300800 */
[----:B------:R-:W3:Y:S04]  /*2b120*/  LDL.LU R105, [R1+0x464] ;  /* 0x0004640001697983 */ /* 0x000ee80000300800 */
[----:B------:R-:W3:Y:S04]  /*2b130*/  LDL.LU R106, [R1+0x468] ;  /* 0x00046800016a7983 */ /* 0x000ee80000300800 */
[----:B------:R-:W3:Y:S04]  /*2b140*/  LDL.LU R107, [R1+0x46c] ;  /* 0x00046c00016b7983 */ /* 0x000ee80000300800 */
[----:B------:R-:W-:Y:S04]  /*2b150*/  STL [R1+0x19ec], R232 ;  /* 0x0019ece801007387 */ /* 0x000fe80000100800 */
[----:B------:R-:W-:Y:S04]  /*2b160*/  STL [R1+0x19e8], R233 ;  /* 0x0019e8e901007387 */ /* 0x000fe80000100800 */
[----:B------:R-:W-:Y:S04]  /*2b170*/  STL [R1+0x19e4], R234 ;  /* 0x0019e4ea01007387 */ /* 0x000fe80000100800 */
[----:B------:R-:W-:Y:S01]  /*2b180*/  STL [R1+0x19e0], R235 ;  /* 0x0019e0eb01007387 */ /* 0x000fe20000100800 */
[C---:B----4-:R-:W-:Y:S11]  /*2b190*/  HMMA.1688.F32.TF32 R36, R72.reuse, R26, R36 ;  /* 0x0000001a4824723c */ /* 0x050ff60000081024 */
[----:B------:R-:W-:Y:S11]  /*2b1a0*/  @!UPT UIADD3 URZ, URZ, URZ, URZ ;  /* 0x0000003f3f3ff290 */ /* 0x000ff6000fffe03f */
[----:B------:R-:W-:Y:S02]  /*2b1b0*/  @!UPT UIADD3 URZ, URZ, URZ, URZ ;  /* 0x0000003f3f3ff290 */ /* 0x000fe4000fffe03f */
[----:B------:R-:W-:Y:S01]  /*2b1c0*/  IMAD.MOV.U32 R120, RZ, RZ, R36 ;  /* 0x000000ffff787224 */ /* 0x000fe200078e0024 */
[----:B------:R-:W-:Y:S01]  /*2b1d0*/  MOV R113, R38 ;  /* 0x0000002600717202 */ /* 0x000fe20000000f00 */
[----:B------:R-:W-:Y:S02]  /*2b1e0*/  IMAD.MOV.U32 R121, RZ, RZ, R37 ;  /* 0x000000ffff797224 */ /* 0x000fe400078e0025 */
[----:B------:R-:W-:Y:S02]  /*2b1f0*/  IMAD.MOV.U32 R112, RZ, RZ, R39 ;  /* 0x000000ffff707224 */ /* 0x000fe400078e0027 */
[----:B--2---:R-:W-:Y:S01]  /*2b200*/  HMMA.1688.F32.TF32 R36, R72, R22, R40 ;  /* 0x000000164824723c */ /* 0x004fe20000081028 */
[----:B------:R-:W-:Y:S04]  /*2b210*/  STL [R1+0x1a40], R113 ;  /* 0x001a407101007387 */ /* 0x000fe80000100800 */
[----:B------:R-:W-:Y:S04]  /*2b220*/  STL [R1+0x1a3c], R121 ;  /* 0x001a3c7901007387 */ /* 0x000fe80000100800 */
[----:B------:R-:W-:Y:S11]  /*2b230*/  STL [R1+0x1a38], R120 ;  /* 0x001a387801007387 */ /* 0x000ff60000100800 */
[----:B------:R-:W-:Y:S03]  /*2b240*/  @!UPT UIADD3 URZ, URZ, URZ, URZ ;  /* 0x0000003f3f3ff290 */ /* 0x000fe6000fffe03f */
[----:B------:R-:W-:Y:S01]  /*2b250*/  STL [R1+0x164], R37 ;  /* 0x0001642501007387 */ /* 0x000fe20000100800 */
[----:B------:R-:W-:-:S03]  /*2b260*/  IMAD.MOV.U32 R116, RZ, RZ, R36 ;  /* 0x000000ffff747224 */ /* 0x000fc600078e0024 */
[----:B------:R1:W-:Y:S02]  /*2b270*/  STL.64 [R1+0x168], R38 ;  /* 0x0001682601007387 */ /* 0x0003e40000100a00 */
[C---:B-1----:R-:W-:Y:S08]  /*2b280*/  HMMA.1688.F32.TF32 R36, R72.reuse, R150, R48 ;  /* 0x000000964824723c */ /* 0x042ff00000081030 */
[C---:B------:R-:W-:Y:S08]  /*2b290*/  HMMA.1688.F32.TF32 R44, R72.reuse, R146, R212 ;  /* 0x00000092482c723c */ /* 0x040ff000000810d4 */
[----:B------:R-:W-:Y:S08]  /*2b2a0*/  HMMA.1688.F32.TF32 R40, R72, R122, R204 ;  /* 0x0000007a4828723c */ /* 0x000ff000000810cc */
[----:B------:R-:W-:Y:S01]  /*2b2b0*/  MOV R113, R36 ;  /* 0x0000002400717202 */ /* 0x000fe20000000f00 */
[----:B------:R-:W-:Y:S01]  /*2b2c0*/  IMAD.MOV.U32 R121, RZ, RZ, R37 ;  /* 0x000000ffff797224 */ /* 0x000fe200078e0025 */
[----:B------:R-:W-:Y:S01]  /*2b2d0*/  MOV R117, R39 ;  /* 0x0000002700757202 */ /* 0x000fe20000000f00 */
[----:B------:R-:W-:-:S02]  /*2b2e0*/  IMAD.MOV.U32 R120, RZ, RZ, R38 ;  /* 0x000000ffff787224 */ /* 0x000fc400078e0026 */
[----:B------:R-:W-:Y:S02]  /*2b2f0*/  HMMA.1688.F32.TF32 R36, R72, R118, R248 ;  /* 0x000000764824723c */ /* 0x000fe400000810f8 */
[----:B------:R-:W-:Y:S04]  /*2b300*/  STL.64 [R1+0x5e0], R44 ;  /* 0x0005e02c01007387 */ /* 0x000fe80000100a00 */
[----:B------:R-:W-:Y:S04]  /*2b310*/  STL.64 [R1+0x5e8], R46 ;  /* 0x0005e82e01007387 */ /* 0x000fe80000100a00 */
[----:B------:R-:W-:Y:S04]  /*2b320*/  STL.64 [R1+0x5d0], R40 ;  /* 0x0005d02801007387 */ /* 0x000fe80000100a00 */
[----:B------:R-:W-:Y:S09]  /*2b330*/  STL.64 [R1+0x5d8], R42 ;  /* 0x0005d82a01007387 */ /* 0x000ff20000100a00 */
[----:B------:R1:W-:Y:S01]  /*2b340*/  STL.64 [R1+0x520], R36 ;  /* 0x0005202401007387 */ /* 0x0003e20000100a00 */
[----:B------:R-:W-:-:S02]  /*2b350*/  IMAD.MOV.U32 R145, RZ, RZ, R38 ;  /* 0x000000ffff917224 */ /* 0x000fc400078e0026 */
[----:B------:R-:W-:Y:S02]  /*2b360*/  IMAD.MOV.U32 R144, RZ, RZ, R39 ;  /* 0x000000ffff907224 */ /* 0x000fe400078e0027 */
[----:B-1----:R-:W-:Y:S01]  /*2b370*/  HMMA.1688.F32.TF32 R36, R72, R114, R244 ;  /* 0x000000724824723c */ /* 0x002fe200000810f4 */
[----:B------:R-:W-:Y:S01]  /*2b380*/  IMAD.MOV.U32 R48, RZ, RZ, R128 ;  /* 0x000000ffff307224 */ /* 0x000fe200078e0080 */
[----:B------:R-:W-:Y:S01]  /*2b390*/  MOV R50, R132 ;  /* 0x0000008400327202 */ /* 0x000fe20000000f00 */
[----:B------:R-:W-:Y:S02]  /*2b3a0*/  IMAD.MOV.U32 R49, RZ, RZ, R129 ;  /* 0x000000ffff317224 */ /* 0x000fe400078e0081 */
[----:B------:R-:W-:-:S03]  /*2b3b0*/  IMAD.MOV.U32 R51, RZ, RZ, R133 ;  /* 0x000000ffff337224 */ /* 0x000fc600078e0085 */
[----:B------:R-:W-:Y:S11]  /*2b3c0*/  HMMA.1688.F32.TF32 R224, R96, R26, R108 ;  /* 0x0000001a60e0723c */ /* 0x000ff6000008106c */
[----:B------:R-:W-:Y:S04]  /*2b3d0*/  @!UPT UIADD3 URZ, URZ, URZ, URZ ;  /* 0x0000003f3f3ff290 */ /* 0x000fe8000fffe03f */
[----:B------:R-:W-:Y:S04]  /*2b3e0*/  STL.64 [R1+0x4f0], R36 ;  /* 0x0004f02401007387 */ /* 0x000fe80000100a00 */
[----:B------:R1:W-:Y:S04]  /*2b3f0*/  STL.64 [R1+0x4f8], R38 ;  /* 0x0004f82601007387 */ /* 0x0003e80000100a00 */
[----:B------:R-:W1:Y:S04]  /*2b400*/  LDL.LU R128, [R1+0x1af4] ;  /* 0x001af40001807983 */ /* 0x000e680000300800 */
        /* <DEDUP_REMOVED lines=17> */
[----:B------:R-:W-:-:S03]  /*2b520*/  MOV R207, R192 ;  /* 0x000000c000cf7202 */ /* 0x000fc60000000f00 */
[----:B------:R-:W4:Y:S01]  /*2b530*/  LDL.LU R88, [R1+0x4d0] ;  /* 0x0004d00001587983 */ /* 0x000f220000300800 */
[----:B------:R-:W-:-:S03]  /*2b540*/  IMAD.MOV.U32 R206, RZ, RZ, R193 ;  /* 0x000000ffffce7224 */ /* 0x000fc600078e00c1 */
[----:B------:R-:W4:Y:S01]  /*2b550*/  LDL.LU R89, [R1+0x4d4] ;  /* 0x0004d40001597983 */ /* 0x000f220000300800 */
[----:B------:R-:W-:-:S03]  /*2b560*/  IMAD.MOV.U32 R205, RZ, RZ, R194 ;  /* 0x000000ffffcd7224 */ /* 0x000fc600078e00c2 */
[----:B------:R-:W4:Y:S01]  /*2b570*/  LDL.LU R90, [R1+0x4d8] ;  /* 0x0004d800015a7983 */ /* 0x000f220000300800 */
[----:B------:R-:W-:-:S03]  /*2b580*/  MOV R204, R195 ;  /* 0x000000c300cc7202 */ /* 0x000fc60000000f00 */
[----:B------:R-:W4:Y:S01]  /*2b590*/  LDL.LU R91, [R1+0x4dc] ;  /* 0x0004dc00015b7983 */ /* 0x000f220000300800 */
[C---:B------:R-:W-:Y:S03]  /*2b5a0*/  HMMA.1688.F32.TF32 R64, R96.reuse, R6, R200 ;  /* 0x000000066040723c */ /* 0x040fe600000810c8 */
[----:B------:R-:W4:Y:S04]  /*2b5b0*/  LDL.LU R192, [R1+0x540] ;  /* 0x0005400001c07983 */ /* 0x000f280000300800 */
[----:B------:R-:W4:Y:S04]  /*2b5c0*/  LDL.LU R193, [R1+0x544] ;  /* 0x0005440001c17983 */ /* 0x000f280000300800 */
[----:B------:R-:W4:Y:S04]  /*2b5d0*/  LDL.LU R194, [R1+0x548] ;  /* 0x0005480001c27983 */ /* 0x000f280000300800 */
[----:B------:R-:W4:Y:S01]  /*2b5e0*/  LDL.LU R195, [R1+0x54c] ;  /* 0x00054c0001c37983 */ /* 0x000f220000300800 */
[----:B------:R-:W-:Y:S03]  /*2b5f0*/  HMMA.1688.F32.TF32 R216, R96, R30, R196 ;  /* 0x0000001e60d8723c */ /* 0x000fe600000810c4 */
        /* <DEDUP_REMOVED lines=36> */
[----:B------:R-:W-:Y:S01]  /*2b840*/  IMAD.MOV.U32 R42, RZ, RZ, R149 ;  /* 0x000000ffff2a7224 */ /* 0x000fe200078e0095 */
[----:B------:R-:W-:Y:S01]  /*2b850*/  MOV R43, R148 ;  /* 0x00000094002b7202 */ /* 0x000fe20000000f00 */
[----:B------:R-:W-:Y:S01]  /*2b860*/  IMAD.MOV.U32 R215, RZ, RZ, R4 ;  /* 0x000000ffffd77224 */ /* 0x000fe200078e0004 */
[----:B------:R-:W-:Y:S01]  /*2b870*/  HMMA.1688.F32.TF32 R160, R72, R134, R160 ;  /* 0x0000008648a0723c */ /* 0x000fe200000810a0 */
[----:B------:R-:W1:Y:S07]  /*2b880*/  S2R R4, SR_TID.X ;  /* 0x0000000000047919 */ /* 0x000e6e0000002100 */
[C---:B------:R-:W-:Y:S01]  /*2b890*/  HMMA.1688.F32.TF32 R72, R96.reuse, R34, R180 ;  /* 0x000000226048723c */ /* 0x040fe200000810b4 */
[----:B------:R-:W4:Y:S04]  /*2b8a0*/  LDL.LU R180, [R1+0x680] ;  /* 0x0006800001b47983 */ /* 0x000f280000300800 */
[----:B------:R-:W4:Y:S03]  /*2b8b0*/  LDL.LU R181, [R1+0x684] ;  /* 0x0006840001b57983 */ /* 0x000f260000300800 */
[C---:B------:R-:W-:Y:S01]  /*2b8c0*/  HMMA.1688.F32.TF32 R164, R96.reuse, R134, R164 ;  /* 0x0000008660a4723c */ /* 0x040fe200000810a4 */
[----:B------:R-:W4:Y:S04]  /*2b8d0*/  LDL.LU R182, [R1+0x688] ;  /* 0x0006880001b67983 */ /* 0x000f280000300800 */
[----:B------:R-:W4:Y:S03]  /*2b8e0*/  LDL.LU R183, [R1+0x68c] ;  /* 0x00068c0001b77983 */ /* 0x000f260000300800 */
[C---:B---3--:R-:W-:Y:S01]  /*2b8f0*/  HMMA.1688.F32.TF32 R176, R96.reuse, R130, R176 ;  /* 0x0000008260b0723c */ /* 0x048fe200000810b0 */
[----:B------:R-:W3:Y:S04]  /*2b900*/  LDL.LU R188, [R1+0x570] ;  /* 0x0005700001bc7983 */ /* 0x000ee80000300800 */
[----:B------:R-:W3:Y:S03]  /*2b910*/  LDL.LU R189, [R1+0x574] ;  /* 0x0005740001bd7983 */ /* 0x000ee60000300800 */
[C---:B------:R-:W-:Y:S01]  /*2b920*/  HMMA.1688.F32.TF32 R140, R96.reuse, R126, R140 ;  /* 0x0000007e608c723c */ /* 0x040fe2000008108c */
[----:B------:R-:W3:Y:S04]  /*2b930*/  LDL.LU R190, [R1+0x578] ;  /* 0x0005780001be7983 */ /* 0x000ee80000300800 */
[----:B------:R-:W3:Y:S03]  /*2b940*/  LDL.LU R191, [R1+0x57c] ;  /* 0x00057c0001bf7983 */ /* 0x000ee60000300800 */
[C---:B------:R-:W-:Y:S01]  /*2b950*/  HMMA.1688.F32.TF32 R152, R96.reuse, R18, R152 ;  /* 0x000000126098723c */ /* 0x040fe20000081098 */
[----:B------:R-:W3:Y:S04]  /*2b960*/  LDL.LU R220, [R1+0x480] ;  /* 0x0004800001dc7983 */ /* 0x000ee80000300800 */
[----:B------:R-:W3:Y:S03]  /*2b970*/  LDL.LU R221, [R1+0x484] ;  /* 0x0004840001dd7983 */ /* 0x000ee60000300800 */
[----:B------:R-:W-:Y:S01]  /*2b980*/  HMMA.1688.F32.TF32 R100, R96, R14, R100 ;  /* 0x0000000e6064723c */ /* 0x000fe20000081064 */
[----:B------:R-:W3:Y:S01]  /*2b990*/  LDL.LU R222, [R1+0x488] ;  /* 0x0004880001de7983 */ /* 0x000ee20000300800 */
[----:B-1----:R-:W-:-:S03]  /*2b9a0*/  IMAD.MOV.U32 R39, RZ, RZ, R128 ;  /* 0x000000ffff277224 */ /* 0x002fc600078e0080 */
[----:B------:R-:W3:Y:S03]  /*2b9b0*/  LDL.LU R223, [R1+0x48c] ;  /* 0x00048c0001df7983 */ /* 0x000ee60000300800 */
[----:B------:R-:W-:Y:S01]  /*2b9c0*/  HMMA.1688.F32.TF32 R104, R96, R10, R104 ;  /* 0x0000000a6068723c */ /* 0x000fe20000081068 */
[----:B--2---:R-:W-:Y:S01]  /*2b9d0*/  MOV R38, R129 ;  /* 0x0000008100267202 */ /* 0x004fe20000000f00 */
[----:B------:R-:W-:Y:S02]  /*2b9e0*/  IMAD.MOV.U32 R214, RZ, RZ, R28 ;  /* 0x000000ffffd67224 */ /* 0x000fe400078e001c */
[----:B----4-:R-:W-:Y:S01]  /*2b9f0*/  IMAD.MOV.U32 R37, RZ, RZ, R132 ;  /* 0x000000ffff257224 */ /* 0x010fe200078e0084 */
[----:B------:R-:W-:Y:S01]  /*2ba00*/  LOP3.LUT R28, R4, 0x7, RZ, 0xc0, !PT ;  /* 0x00000007041c7812 */ /* 0x000fe200078ec0ff */
[----:B------:R-:W-:Y:S01]  /*2ba10*/  IMAD.MOV.U32 R36, RZ, RZ, R133 ;  /* 0x000000ffff247224 */ /* 0x000fe200078e0085 */
[----:B------:R-:W-:Y:S01]  /*2ba20*/  MOV R213, R124 ;  /* 0x0000007c00d57202 */ /* 0x000fe20000000f00 */
[----:B------:R-:W-:-:S02]  /*2ba30*/  IMAD.MOV.U32 R212, RZ, RZ, R125 ;  /* 0x000000ffffd47224 */ /* 0x000fc400078e007d */
[----:B------:R-:W-:Y:S01]  /*2ba40*/  IMAD R28, R28, 0x110, RZ ;  /* 0x000001101c1c7824 */ /* 0x000fe200078e02ff */
[C---:B------:R-:W-:Y:S08]  /*2ba50*/  HMMA.1688.F32.TF32 R184, R172.reuse, R130, R184 ;  /* 0x00000082acb8723c */ /* 0x040ff000000810b8 */
[C---:B------:R-:W-:Y:S01]  /*2ba60*/  HMMA.1688.F32.TF32 R128, R172.reuse, R6, R88 ;  /* 0x00000006ac80723c */ /* 0x040fe20000081058 */
[----:B------:R-:W-:Y:S04]  /*2ba70*/  LDS R6, [R2+0xa500] ;  /* 0x00a5000002067984 */ /* 0x000fe80000000800 */
[----:B------:R-:W-:Y:S03]  /*2ba80*/  LDS R7, [R3+0xa500] ;  /* 0x00a5000003077984 */ /* 0x000fe60000000800 */
[C---:B------:R-:W-:Y:S08]  /*2ba90*/  HMMA.1688.F32.TF32 R88, R172.reuse, R146, R40 ;  /* 0x00000092ac58723c */ /* 0x040ff00000081028 */
[----:B------:R-:W-:Y:S08]  /*2baa0*/  HMMA.1688.F32.TF32 R40, R172, R122, R48 ;  /* 0x0000007aac28723c */ /* 0x000ff00000081030 */
[C---:B------:R-:W-:Y:S08]  /*2bab0*/  HMMA.1688.F32.TF32 R248, R96.reuse, R118, R248 ;  /* 0x0000007660f8723c */ /* 0x040ff000000810f8 */
[C---:B------:R-:W-:Y:S08]  /*2bac0*/  HMMA.1688.F32.TF32 R244, R96.reuse, R22, R232 ;  /* 0x0000001660f4723c */ /* 0x040ff000000810e8 */
[C---:B------:R-:W-:Y:S08]  /*2bad0*/  HMMA.1688.F32.TF32 R44, R96.reuse, R150, R44 ;  /* 0x00000096602c723c */ /* 0x040ff0000008102c */
[C---:B------:R-:W-:Y:S08]  /*2bae0*/  HMMA.1688.F32.TF32 R80, R96.reuse, R122, R80 ;  /* 0x0000007a6050723c */ /* 0x040ff00000081050 */
[C---:B------:R-:W-:Y:S08]  /*2baf0*/  HMMA.1688.F32.TF32 R76, R96.reuse, R146, R76 ;  /* 0x00000092604c723c */ /* 0x040ff0000008104c */
[----:B------:R-:W-:Y:S01]  /*2bb00*/  HMMA.1688.F32.TF32 R96, R96, R114, R236 ;  /* 0x000000726060723c */ /* 0x000fe200000810ec */
[----:B------:R-:W-:Y:S01]  /*2bb10*/  MOV R232, R244 ;  /* 0x000000f400e87202 */ /* 0x000fe20000000f00 */
[----:B------:R-:W-:Y:S01]  /*2bb20*/  IMAD.MOV.U32 R233, RZ, RZ, R245 ;  /* 0x000000ffffe97224 */ /* 0x000fe200078e00f5 */
[----:B------:R-:W-:Y:S01]  /*2bb30*/  MOV R235, R247 ;  /* 0x000000f700eb7202 */ /* 0x000fe20000000f00 */
[----:B------:R-:W-:Y:S01]  /*2bb40*/  IMAD.MOV.U32 R234, RZ, RZ, R246 ;  /* 0x000000ffffea7224 */ /* 0x000fe200078e00f6 */
[----:B------:R-:W-:Y:S01]  /*2bb50*/  MOV R245, R46 ;  /* 0x0000002e00f57202 */ /* 0x000fe20000000f00 */
[----:B------:R-:W-:Y:S01]  /*2bb60*/  IMAD.MOV.U32 R244, RZ, RZ, R47 ;  /* 0x000000fffff47224 */ /* 0x000fe200078e002f */
[----:B------:R-:W-:Y:S01]  /*2bb70*/  LDS R236, [R2+0x8400] ;  /* 0x0084000002ec7984 */ /* 0x000fe20000000800 */
[----:B------:R-:W-:-:S02]  /*2bb80*/  IMAD.MOV.U32 R247, RZ, RZ, R44 ;  /* 0x000000fffff77224 */ /* 0x000fc400078e002c */
[----:B------:R-:W-:Y:S01]  /*2bb90*/  IMAD.MOV.U32 R246, RZ, RZ, R45 ;  /* 0x000000fffff67224 */ /* 0x000fe200078e002d */
[----:B------:R-:W2:Y:S04]  /*2bba0*/  LDL.LU.64 R46, [R1+0x1ae0] ;  /* 0x001ae000012e7983 */ /* 0x000ea80000300a00 */
[----:B------:R-:W2:Y:S04]  /*2bbb0*/  LDL.LU.64 R44, [R1+0x1ad8] ;  /* 0x001ad800012c7983 */ /* 0x000ea80000300a00 */
[----:B------:R-:W-:Y:S04]  /*2bbc0*/  STL.64 [R1+0x1b0], R76 ;  /* 0x0001b04c01007387 */ /* 0x000fe80000100a00 */
[----:B------:R1:W-:Y:S01]  /*2bbd0*/  STL.64 [R1+0x1b8], R78 ;  /* 0x0001b84e01007387 */ /* 0x0003e20000100a00 */
[C---:B------:R-:W-:Y:S03]  /*2bbe0*/  HMMA.1688.F32.TF32 R148, R172.reuse, R150, R36 ;  /* 0x00000096ac94723c */ /* 0x040fe60000081024 */
[----:B------:R-:W-:Y:S04]  /*2bbf0*/  LDS R238, [R2+0xa400] ;  /* 0x00a4000002ee7984 */ /* 0x000fe80000000800 */
[----:B------:R-:W-:Y:S04]  /*2bc00*/  LDS R237, [R3+0x8400] ;  /* 0x0084000003ed7984 */ /* 0x000fe80000000800 */
[----:B-1----:R-:W4:Y:S04]  /*2bc10*/  LDL.LU.64 R78, [R1+0x1ad0] ;  /* 0x001ad000014e7983 */ /* 0x002f280000300a00 */
[----:B------:R-:W4:Y:S04]  /*2bc20*/  LDL.LU.64 R76, [R1+0x1ac8] ;  /* 0x001ac800014c7983 */ /* 0x000f280000300a00 */
[----:B------:R-:W-:Y:S04]  /*2bc30*/  STL.64 [R1+0x4e0], R80 ;  /* 0x0004e05001007387 */ /* 0x000fe80000100a00 */
[----:B------:R1:W-:Y:S01]  /*2bc40*/  STL.64 [R1+0x4e8], R82 ;  /* 0x0004e85201007387 */ /* 0x0003e20000100a00 */
[----:B------:R-:W-:Y:S01]  /*2bc50*/  IMAD.SHL.U32 R36, R4, 0x2, RZ ;  /* 0x0000000204247824 */ /* 0x000fe200078e00ff */
[----:B------:R-:W-:Y:S02]  /*2bc60*/  HMMA.1688.F32.TF32 R196, R172, R126, R196 ;  /* 0x0000007eacc4723c */ /* 0x000fe400000810c4 */
[----:B------:R-:W-:Y:S04]  /*2bc70*/  LDS R239, [R3+0xa400] ;  /* 0x00a4000003ef7984 */ /* 0x000fe80000000800 */
[----:B-1----:R-:W2:Y:S04]  /*2bc80*/  LDL.LU.64 R82, [R1+0x1ac0] ;  /* 0x001ac00001527983 */ /* 0x002ea80000300a00 */
[----:B------:R-:W2:Y:S04]  /*2bc90*/  LDL.LU.64 R80, [R1+0x1ab8] ;  /* 0x001ab80001507983 */ /* 0x000ea80000300a00 */
[----:B------:R1:W-:Y:S04]  /*2bca0*/  STL.64 [R1+0x470], R248 ;  /* 0x000470f801007387 */ /* 0x0003e80000100a00 */
[----:B------:R1:W-:Y:S04]  /*2bcb0*/  STL.64 [R1+0x478], R250 ;  /* 0x000478fa01007387 */ /* 0x0003e80000100a00 */
[----:B------:R-:W-:Y:S04]  /*2bcc0*/  STL.64 [R1+0x460], R96 ;  /* 0x0004606001007387 */ /* 0x000fe80000100a00 */
[----:B------:R-:W-:Y:S04]  /*2bcd0*/  STL.64 [R1+0x468], R98 ;  /* 0x0004686201007387 */ /* 0x000fe80000100a00 */
[----:B------:R-:W-:Y:S04]  /*2bce0*/  STL.64 [R1+0x2f0], R88 ;  /* 0x0002f05801007387 */ /* 0x000fe80000100a00 */
[----:B------:R-:W-:Y:S01]  /*2bcf0*/  STL.64 [R1+0x2f8], R90 ;  /* 0x0002f85a01007387 */ /* 0x000fe20000100a00 */
[----:B------:R-:W-:-:S03]  /*2bd00*/  LOP3.LUT R28, R28, 0x30, R36, 0x78, !PT ;  /* 0x000000301c1c7812 */ /* 0x000fc600078e7824 */
[----:B------:R-:W-:Y:S01]  /*2bd10*/  STL.64 [R1+0x2e0], R40 ;  /* 0x0002e02801007387 */ /* 0x000fe20000100a00 */
[C---:B------:R-:W-:Y:S03]  /*2bd20*/  HMMA.1688.F32.TF32 R36, R172.reuse, R114, R204 ;  /* 0x00000072ac24723c */ /* 0x040fe600000810cc */
[----:B------:R3:W-:Y:S01]  /*2bd30*/  STL.64 [R1+0x2e8], R42 ;  /* 0x0002e82a01007387 */ /* 0x0007e20000100a00 */
[----:B-1----:R-:W-:Y:S01]  /*2bd40*/  IMAD.MOV.U32 R248, RZ, RZ, R5 ;  /* 0x000000fffff87224 */ /* 0x002fe200078e0005 */
[----:B------:R-:W-:Y:S01]  /*2bd50*/  MOV R249, R9 ;  /* 0x0000000900f97202 */ /* 0x000fe20000000f00 */
[----:B------:R-:W-:Y:S01]  /*2bd60*/  IMAD.MOV.U32 R250, RZ, RZ, R12 ;  /* 0x000000fffffa7224 */ /* 0x000fe200078e000c */
[----:B------:R-:W-:Y:S02]  /*2bd70*/  LOP3.LUT R28, R28, 0x40, RZ, 0x3c, !PT ;  /* 0x000000401c1c7812 */ /* 0x000fe400078e3cff */
[----:B------:R-:W-:Y:S01]  /*2bd80*/  MOV R4, UR4 ;  /* 0x0000000400047c02 */ /* 0x000fe20008000f00 */
[----:B------:R-:W-:Y:S01]  /*2bd90*/  IMAD.MOV.U32 R251, RZ, RZ, R8 ;  /* 0x000000fffffb7224 */ /* 0x000fe200078e0008 */
[C---:B------:R-:W-:Y:S01]  /*2bda0*/  HMMA.1688.F32.TF32 R124, R172.reuse, R26, R208 ;  /* 0x0000001aac7c723c */ /* 0x040fe200000810d0 */
[----:B------:R-:W-:Y:S04]  /*2bdb0*/  LDS R204, [R2+0x8200] ;  /* 0x0082000002cc7984 */ /* 0x000fe80000000800 */
[----:B------:R-:W-:Y:S03]  /*2bdc0*/  LDS R206, [R2+0xa200] ;  /* 0x00a2000002ce7984 */ /* 0x000fe60000000800 */
[C---:B---3--:R-:W-:Y:S01]  /*2bdd0*/  HMMA.1688.F32.TF32 R40, R172.reuse, R118, R212 ;  /* 0x00000076ac28723c */ /* 0x048fe200000810d4 */
[----:B------:R-:W-:Y:S04]  /*2bde0*/  LDS R205, [R3+0x8200] ;  /* 0x0082000003cd7984 */ /* 0x000fe80000000800 */
[----:B------:R-:W-:Y:S11]  /*2bdf0*/  LDS R207, [R3+0xa200] ;  /* 0x00a2000003cf7984 */ /* 0x000ff60000000800 */
[----:B------:R-:W-:Y:S07]  /*2be00*/  @!UPT UIADD3 URZ, URZ, URZ, URZ ;  /* 0x0000003f3f3ff290 */ /* 0x000fee000fffe03f */
[----:B------:R1:W-:Y:S04]  /*2be10*/  STL.64 [R1+0x2d0], R40 ;  /* 0x0002d02801007387 */ /* 0x0003e80000100a00 */
[----:B------:R3:W-:Y:S04]  /*2be20*/  STL.64 [R1+0x2d8], R42 ;  /* 0x0002d82a01007387 */ /* 0x0007e80000100a00 */
[----:B------:R1:W-:Y:S04]  /*2be30*/  STL.64 [R1+0x260], R36 ;  /* 0x0002602401007387 */ /* 0x0003e80000100a00 */
[----:B------:R1:W-:Y:S04]  /*2be40*/  STL.64 [R1+0x268], R38 ;  /* 0x0002682601007387 */ /* 0x0003e80000100a00 */
[----:B------:R-:W2:Y:S04]  /*2be50*/  LDL.LU R5, [R1+0x1ab4] ;  /* 0x001ab40001057983 */ /* 0x000ea80000300800 */
[----:B------:R-:W2:Y:S04]  /*2be60*/  LDL.LU R9, [R1+0x1ab0] ;  /* 0x001ab00001097983 */ /* 0x000ea80000300800 */
[----:B------:R-:W2:Y:S01]  /*2be70*/  LDL.LU R12, [R1+0x1aac] ;  /* 0x001aac00010c7983 */ /* 0x000ea20000300800 */
[----:B------:R-:W-:Y:S01]  /*2be80*/  IMAD R28, R4, 0x8000, R28 ;  /* 0x00008000041c7824 */ /* 0x000fe200078e021c */
[C---:B------:R-:W-:Y:S08]  /*2be90*/  HMMA.1688.F32.TF32 R180, R172.reuse, R134, R180 ;  /* 0x00000086acb4723c */ /* 0x040ff000000810b4 */
[C---:B------:R-:W-:Y:S01]  /*2bea0*/  HMMA.1688.F32.TF32 R208, R172.reuse, R22, R240 ;  /* 0x00000016acd0723c */ /* 0x040fe200000810f0 */
[----:B------:R-:W-:Y:S04]  /*2beb0*/  STL [R1+0x910], R28 ;  /* 0x0009101c01007387 */ /* 0x000fe80000100800 */
[----:B------:R-:W4:Y:S02]  /*2bec0*/  LDL.LU R8, [R1+0x1aa8] ;  /* 0x001aa80001087983 */ /* 0x000f240000300800 */
[----:B------:R-:W-:Y:S01]  /*2bed0*/  IMAD.MOV.U32 R243, RZ, RZ, R13 ;  /* 0x000000fffff37224 */ /* 0x000fe200078e000d */
[C---:B------:R-:W-:Y:S08]  /*2bee0*/  HMMA.1688.F32.TF32 R200, R172.reuse, R18, R200 ;  /* 0x00000012acc8723c */ /* 0x040ff000000810c8 */
[C---:B------:R-:W-:Y:S08]  /*2bef0*/  HMMA.1688.F32.TF32 R192, R172.reuse, R10, R192 ;  /* 0x0000000aacc0723c */ /* 0x040ff000000810c0 */
[C---:B------:R-:W-:Y:S08]  /*2bf00*/  HMMA.1688.F32.TF32 R108, R172.reuse, R34, R108 ;  /* 0x00000022ac6c723c */ /* 0x040ff0000008106c */
[C---:B------:R-:W-:Y:S01]  /*2bf10*/  HMMA.1688.F32.TF32 R96, R172.reuse, R30, R220 ;  /* 0x0000001eac60723c */ /* 0x040fe200000810dc */
[----:B------:R-:W-:Y:S01]  /*2bf20*/  MOV R212, R29 ;  /* 0x0000001d00d47202 */ /* 0x000fe20000000f00 */
[----:B------:R-:W-:Y:S01]  /*2bf30*/  IMAD.MOV.U32 R213, RZ, RZ, R25 ;  /* 0x000000ffffd57224 */ /* 0x000fe200078e0019 */
[----:B------:R-:W-:Y:S01]  /*2bf40*/  MOV R215, R21 ;  /* 0x0000001500d77202 */ /* 0x000fe20000000f00 */
[----:B------:R-:W-:Y:S01]  /*2bf50*/  IMAD.MOV.U32 R214, RZ, RZ, R24 ;  /* 0x000000ffffd67224 */ /* 0x000fe200078e0018 */
[----:B------:R-:W-:Y:S03]  /*2bf60*/  LDS R4, [R2+0x8500] ;  /* 0x0085000002047984 */ /* 0x000fe60000000800 */
[----:B------:R-:W-:Y:S01]  /*2bf70*/  HMMA.1688.F32.TF32 R132, R172, R14, R188 ;  /* 0x0000000eac84723c */ /* 0x000fe200000810bc */
[----:B------:R-:W-:Y:S04]  /*2bf80*/  LDS R172, [R2+0x8000] ;  /* 0x0080000002ac7984 */ /* 0x000fe80000000800 */
[----:B------:R-:W-:Y:S04]  /*2bf90*/  LDS R174, [R2+0xa000] ;  /* 0x00a0000002ae7984 */ /* 0x000fe80000000800 */
[----:B------:R-:W-:Y:S04]  /*2bfa0*/  LDS R173, [R3+0x8000] ;  /* 0x0080000003ad7984 */ /* 0x000fe80000000800 */
[----:B------:R-:W-:Y:S04]  /*2bfb0*/  LDS R175, [R3+0xa000] ;  /* 0x00a0000003af7984 */ /* 0x000fe80000000800 */
[----:B------:R-:W-:Y:S04]  /*2bfc0*/  LDS R188, [R2+0x8100] ;  /* 0x0081000002bc7984 */ /* 0x000fe80000000800 */
[----:B------:R-:W-:Y:S04]  /*2bfd0*/  LDS R190, [R2+0xa100] ;  /* 0x00a1000002be7984 */ /* 0x000fe80000000800 */
[----:B------:R-:W-:Y:S04]  /*2bfe0*/  LDS R189, [R3+0x8100] ;  /* 0x0081000003bd7984 */ /* 0x000fe80000000800 */
[----:B------:R-:W-:Y:S01]  /*2bff0*/  LDS R191, [R3+0xa100] ;  /* 0x00a1000003bf7984 */ /* 0x000fe20000000800 */
[----:B------:R-:W-:Y:S01]  /*2c000*/  IMAD.MOV.U32 R240, RZ, RZ, R20 ;  /* 0x000000fffff07224 */ /* 0x000fe200078e0014 */
[----:B------:R-:W-:Y:S01]  /*2c010*/  MOV R242, R16 ;  /* 0x0000001000f27202 */ /* 0x000fe20000000f00 */
[----:B------:R-:W-:Y:S01]  /*2c020*/  IMAD.MOV.U32 R241, RZ, RZ, R17 ;  /* 0x000000fffff17224 */ /* 0x000fe200078e0011 */
[----:B-1----:R-:W4:Y:S04]  /*2c030*/  LDL.LU R40, [R1+0x120] ;  /* 0x0001200001287983 */ /* 0x002f280000300800 */
[----:B------:R-:W4:Y:S04]  /*2c040*/  LDL.LU R41, [R1+0x124] ;  /* 0x0001240001297983 */ /* 0x000f280000300800 */
[----:B---3--:R-:W3:Y:S04]  /*2c050*/  LDL.LU R42, [R1+0x128] ;  /* 0x00012800012a7983 */ /* 0x008ee80000300800 */
        /* <DEDUP_REMOVED lines=20> */
[----:B------:R-:W-:Y:S01]  /*2c1a0*/  LDSM.16.M88.4 R24, [R28+0xa1000] ;  /* 0x0a1000001c18783b */ /* 0x000fe20000000200 */
[----:B--2---:R-:W-:-:S03]  /*2c1b0*/  IMAD.MOV.U32 R88, RZ, RZ, R12 ;  /* 0x000000ffff587224 */ /* 0x004fc600078e000c */
[----:B------:R-:W2:Y:S01]  /*2c1c0*/  LDSM.16.M88.4 R12, [R28+0xa0000] ;  /* 0x0a0000001c0c783b */ /* 0x000ea20000000200 */
[----:B------:R-:W-:Y:S01]  /*2c1d0*/  MOV R89, R9 ;  /* 0x0000000900597202 */ /* 0x000fe20000000f00 */
[----:B------:R-:W-:Y:S02]  /*2c1e0*/  IMAD.MOV.U32 R91, RZ, RZ, R5 ;  /* 0x000000ffff5b7224 */ /* 0x000fe400078e0005 */
[----:B------:R-:W3:Y:S04]  /*2c1f0*/  LDS R5, [R3+0x8500] ;  /* 0x0085000003057984 */ /* 0x000ee80000000800 */
[----:B------:R-:W-:Y:S01]  /*2c200*/  LDS R9, [R3+0x8600] ;  /* 0x0086000003097984 */ /* 0x000fe20000000800 */
[----:B----4-:R-:W-:Y:S01]  /*2c210*/  IMAD.MOV.U32 R90, RZ, RZ, R8 ;  /* 0x000000ffff5a7224 */ /* 0x010fe200078e0008 */
[----:B-1----:R-:W-:Y:S02]  /*2c220*/  HMMA.1688.F32.TF32 R80, R236, R20, R80 ;  /* 0x00000014ec50723c */ /* 0x002fe40000081050 */
[----:B------:R-:W1:Y:S04]  /*2c230*/  LDS R8, [R2+0x8600] ;  /* 0x0086000002087984 */ /* 0x000e680000000800 */
[----:B------:R-:W4:Y:S02]  /*2c240*/  LDSM.16.M88.4 R28, [R28+0xa1800] ;  /* 0x0a1800001c1c783b */ /* 0x000f240000000200 */
[-C--:B--2---:R-:W-:Y:S08]  /*2c250*/  HMMA.1688.F32.TF32 R88, R172, R12.reuse, R88 ;  /* 0x0000000cac58723c */ /* 0x084ff00000081058 */
[-C--:B------:R-:W-:Y:S08]  /*2c260*/  HMMA.1688.F32.TF32 R240, R188, R12.reuse, R240 ;  /* 0x0000000cbcf0723c */ /* 0x080ff000000810f0 */
[-C--:B------:R-:W-:Y:S07]  /*2c270*/  HMMA.1688.F32.TF32 R212, R204, R12.reuse, R212 ;  /* 0x0000000cccd4723c */ /* 0x080fee00000810d4 */
[----:B------:R-:W-:Y:S04]  /*2c280*/  STL.64 [R1+0x350], R88 ;  /* 0x0003505801007387 */ /* 0x000fe80000100a00 */
[----:B------:R2:W-:Y:S04]  /*2c290*/  STL.64 [R1+0x358], R90 ;  /* 0x0003585a01007387 */ /* 0x0005e80000100a00 */
[----:B--2---:R-:W2:Y:S04]  /*2c2a0*/  LDL.LU.64 R90, [R1+0x1aa0] ;  /* 0x001aa000015a7983 */ /* 0x004ea80000300a00 */
[----:B------:R-:W2:Y:S04]  /*2c2b0*/  LDL.LU.64 R88, [R1+0x1a98] ;  /* 0x001a980001587983 */ /* 0x000ea80000300a00 */
[----:B------:R-:W-:Y:S04]  /*2c2c0*/  STL.64 [R1+0x340], R240 ;  /* 0x000340f001007387 */ /* 0x000fe80000100a00 */
[----:B------:R1:W-:Y:S04]  /*2c2d0*/  STL.64 [R1+0x348], R242 ;  /* 0x000348f201007387 */ /* 0x0003e80000100a00 */
[----:B-1----:R-:W4:Y:S04]  /*2c2e0*/  LDL.LU.64 R242, [R1+0x1a90] ;  /* 0x001a900001f27983 */ /* 0x002f280000300a00 */
[----:B------:R-:W4:Y:S04]  /*2c2f0*/  LDL.LU.64 R240, [R1+0x1a88] ;  /* 0x001a880001f07983 */ /* 0x000f280000300a00 */
[----:B------:R-:W-:Y:S04]  /*2c300*/  STL.64 [R1+0x390], R212 ;  /* 0x000390d401007387 */ /* 0x000fe80000100a00 */
[----:B------:R1:W-:Y:S04]  /*2c310*/  STL.64 [R1+0x398], R214 ;  /* 0x000398d601007387 */ /* 0x0003e80000100a00 */
[----:B-1----:R-:W4:Y:S04]  /*2c320*/  LDL.LU.64 R214, [R1+0x1a80] ;  /* 0x001a800001d67983 */ /* 0x002f280000300a00 */
[----:B------:R-:W4:Y:S01]  /*2c330*/  LDL.LU.64 R212, [R1+0x1a78] ;  /* 0x001a780001d47983 */ /* 0x000f220000300a00 */
[-C--:B---3--:R-:W-:Y:S08]  /*2c340*/  HMMA.1688.F32.TF32 R160, R4, R12.reuse, R160 ;  /* 0x0000000c04a0723c */ /* 0x088ff000000810a0 */
[-C--:B------:R-:W-:Y:S08]  /*2c350*/  HMMA.1688.F32.TF32 R164, R8, R12.reuse, R164 ;  /* 0x0000000c08a4723c */ /* 0x080ff000000810a4 */
[----:B------:R-:W-:Y:S08]  /*2c360*/  HMMA.1688.F32.TF32 R180, R16, R12, R180 ;  /* 0x0000000c10b4723c */ /* 0x000ff000000810b4 */
[-C--:B------:R-:W-:Y:S08]  /*2c370*/  HMMA.1688.F32.TF32 R36, R172, R20.reuse, R36 ;  /* 0x00000014ac24723c */ /* 0x080ff00000081024 */
[-C--:B------:R-:W-:Y:S08]  /*2c380*/  HMMA.1688.F32.TF32 R40, R188, R20.reuse, R40 ;  /* 0x00000014bc28723c */ /* 0x080ff00000081028 */
[----:B------:R-:W-:Y:S08]  /*2c390*/  HMMA.1688.F32.TF32 R48, R204, R20, R48 ;  /* 0x00000014cc30723c */ /* 0x000ff00000081030 */
[-C--:B--2---:R-:W-:Y:S08]  /*2c3a0*/  HMMA.1688.F32.TF32 R88, R236, R12.reuse, R88 ;  /* 0x0000000cec58723c */ /* 0x084ff00000081058 */
[----:B----4-:R-:W-:Y:S11]  /*2c3b0*/  HMMA.1688.F32.TF32 R212, R220, R12, R212 ;  /* 0x0000000cdcd4723c */ /* 0x010ff600000810d4 */
[----:B------:R-:W-:Y:S11]  /*2c3c0*/  @!UPT UIADD3 URZ, URZ, URZ, URZ ;  /* 0x0000003f3f3ff290 */ /* 0x000ff6000fffe03f */
[----:B------:R-:W-:Y:S01]  /*2c3d0*/  @!UPT UIADD3 URZ, URZ, URZ, URZ ;  /* 0x0000003f3f3ff290 */ /* 0x000fe2000fffe03f */
[----:B------:R1:W-:Y:S04]  /*2c3e0*/  STL.64 [R1+0x3d0], R212 ;  /* 0x0003d0d401007387 */ /* 0x0003e80000100a00 */
[----:B------:R2:W-:Y:S04]  /*2c3f0*/  STL.64 [R1+0x3d8], R214 ;  /* 0x0003d8d601007387 */ /* 0x0005e80000100a00 */
[----:B-1----:R-:W3:Y:S04]  /*2c400*/  LDL.LU R212, [R1+0x130] ;  /* 0x0001300001d47983 */ /* 0x002ee80000300800 */
[----:B------:R-:W3:Y:S04]  /*2c410*/  LDL.LU R213, [R1+0x134] ;  /* 0x0001340001d57983 */ /* 0x000ee80000300800 */
[----:B--2---:R-:W3:Y:S04]  /*2c420*/  LDL.LU R214, [R1+0x138] ;  /* 0x0001380001d67983 */ /* 0x004ee80000300800 */
[----:B------:R-:W3:Y:S04]  /*2c430*/  LDL.LU R215, [R1+0x13c] ;  /* 0x00013c0001d77983 */ /* 0x000ee80000300800 */
[----:B------:R1:W-:Y:S04]  /*2c440*/  STL.64 [R1+0x540], R88 ;  /* 0x0005405801007387 */ /* 0x0003e80000100a00 */
[----:B------:R2:W-:Y:S04]  /*2c450*/  STL.64 [R1+0x548], R90 ;  /* 0x0005485a01007387 */ /* 0x0005e80000100a00 */
[----:B-1----:R-:W4:Y:S04]  /*2c460*/  LDL.LU R88, [R1+0x560] ;  /* 0x0005600001587983 */ /* 0x002f280000300800 */
[----:B------:R-:W4:Y:S04]  /*2c470*/  LDL.LU R89, [R1+0x564] ;  /* 0x0005640001597983 */ /* 0x000f280000300800 */
[----:B--2---:R-:W4:Y:S04]  /*2c480*/  LDL.LU R90, [R1+0x568] ;  /* 0x00056800015a7983 */ /* 0x004f280000300800 */
[----:B------:R-:W4:Y:S04]  /*2c490*/  LDL.LU R91, [R1+0x56c] ;  /* 0x00056c00015b7983 */ /* 0x000f280000300800 */
        /* <DEDUP_REMOVED lines=28> */
[----:B-1----:R-:W2:Y:S04]  /*2c660*/  LDL.LU.64 R50, [R1+0x1a50] ;  /* 0x001a500001327983 */ /* 0x002ea80000300a00 */
[----:B------:R-:W2:Y:S01]  /*2c670*/  LDL.LU.64 R48, [R1+0x1a48] ;  /* 0x001a480001307983 */ /* 0x000ea20000300a00 */
[----:B------:R-:W-:Y:S08]  /*2c680*/  HMMA.1688.F32.TF32 R176, R8, R20, R176 ;  /* 0x0000001408b0723c */ /* 0x000ff000000810b0 */
[----:B------:R-:W-:Y:S08]  /*2c690*/  HMMA.1688.F32.TF32 R44, R236, R28, R44 ;  /* 0x0000001cec2c723c */ /* 0x000ff0000008102c */
[----:B---3--:R-:W-:Y:S08]  /*2c6a0*/  HMMA.1688.F32.TF32 R164, R188, R24, R164 ;  /* 0x00000018bca4723c */ /* 0x008ff000000810a4 */
[-C--:B--2---:R-:W-:Y:S11]  /*2c6b0*/  HMMA.1688.F32.TF32 R48, R220, R20.reuse, R48 ;  /* 0x00000014dc30723c */ /* 0x084ff60000081030 */
[----:B------:R-:W-:Y:S11]  /*2c6c0*/  @!UPT UIADD3 URZ, URZ, URZ, URZ ;  /* 0x0000003f3f3ff290 */ /* 0x000ff6000fffe03f */
[----:B------:R-:W-:Y:S01]  /*2c6d0*/  @!UPT UIADD3 URZ, URZ, URZ, URZ ;  /* 0x0000003f3f3ff290 */ /* 0x000fe2000fffe03f */
[----:B------:R-:W-:Y:S04]  /*2c6e0*/  STL.64 [R1+0x3c0], R48 ;  /* 0x0003c03001007387 */ /* 0x000fe80000100a00 */
[----:B------:R1:W-:Y:S02]  /*2c6f0*/  STL.64 [R1+0x3c8], R50 ;  /* 0x0003c83201007387 */ /* 0x0003e40000100a00 */
[-C--:B-1----:R-:W-:Y:S02]  /*2c700*/  HMMA.1688.F32.TF32 R48, R4, R20.reuse, R156 ;  /* 0x000000140430723c */ /* 0x082fe4000008109c */
[----:B------:R-:W2:Y:S04]  /*2c710*/  LDL R159, [R1+0x910] ;  /* 0x00091000019f7983 */ /* 0x000ea80000100800 */
[----:B------:R-:W-:Y:S04]  /*2c720*/  STL.64 [R1+0x4c0], R80 ;  /* 0x0004c05001007387 */ /* 0x000fe80000100a00 */
[----:B------:R1:W-:Y:S02]  /*2c730*/  STL.64 [R1+0x4c8], R82 ;  /* 0x0004c85201007387 */ /* 0x0003e40000100a00 */
[----:B-1----:R-:W-:Y:S11]  /*2c740*/  HMMA.1688.F32.TF32 R80, R16, R20, R184 ;  /* 0x000000141050723c */ /* 0x002ff600000810b8 */
[----:B------:R-:W-:Y:S04]  /*2c750*/  STL.64 [R1+0x570], R48 ;  /* 0x0005703001007387 */ /* 0x000fe80000100a00 */
[----:B------:R4:W-:Y:S02]  /*2c760*/  STL.64 [R1+0x578], R50 ;  /* 0x0005783201007387 */ /* 0x0009e40000100a00 */
[-C--:B----4-:R-:W-:Y:S02]  /*2c770*/  HMMA.1688.F32.TF32 R48, R172, R24.reuse, R180 ;  /* 0x00000018ac30723c */ /* 0x090fe400000810b4 */
[----:B------:R-:W-:Y:S04]  /*2c780*/  STL.64 [R1+0x7d0], R176 ;  /* 0x0007d0b001007387 */ /* 0x000fe80000100a00 */
[----:B------:R-:W-:Y:S04]  /*2c790*/  STL.64 [R1+0x7d8], R178 ;  /* 0x0007d8b201007387 */ /* 0x000fe80000100a00 */
[----:B------:R-:W-:Y:S04]  /*2c7a0*/  STL.64 [R1+0x8a0], R80 ;  /* 0x0008a05001007387 */ /* 0x000fe80000100a00 */
[----:B------:R1:W-:Y:S09]  /*2c7b0*/  STL.64 [R1+0x8a8], R82 ;  /* 0x0008a85201007387 */ /* 0x0003f20000100a00 */
[----:B------:R-:W-:Y:S01]  /*2c7c0*/  STL.64 [R1+0x200], R48 ;  /* 0x0002003001007387 */ /* 0x000fe20000100a00 */
[-C--:B-1----:R-:W-:Y:S03]  /*2c7d0*/  HMMA.1688.F32.TF32 R80, R204, R24.reuse, R160 ;  /* 0x00000018cc50723c */ /* 0x082fe600000810a0 */
[----:B------:R1:W-:Y:S05]  /*2c7e0*/  STL.64 [R1+0x208], R50 ;  /* 0x0002083201007387 */ /* 0x0003ea0000100a00 */
[-C--:B-1----:R-:W-:Y:S08]  /*2c7f0*/  HMMA.1688.F32.TF32 R48, R220, R24.reuse, R40 ;  /* 0x00000018dc30723c */ /* 0x082ff00000081028 */
[-C--:B------:R-:W-:Y:S01]  /*2c800*/  HMMA.1688.F32.TF32 R40, R236, R24.reuse, R76 ;  /* 0x00000018ec28723c */ /* 0x080fe2000008104c */
[----:B------:R-:W-:Y:S04]  /*2c810*/  STL.64 [R1+0x210], R164 ;  /* 0x000210a401007387 */ /* 0x000fe80000100a00 */
[----:B------:R-:W-:Y:S04]  /*2c820*/  STL.64 [R1+0x218], R166 ;  /* 0x000218a601007387 */ /* 0x000fe80000100a00 */
[----:B------:R-:W-:Y:S01]  /*2c830*/  STL.64 [R1+0x240], R80 ;  /* 0x0002405001007387 */ /* 0x000fe20000100a00 */
[-C--:B------:R-:W-:Y:S03]  /*2c840*/  HMMA.1688.F32.TF32 R76, R4, R24.reuse, R136 ;  /* 0x00000018044c723c */ /* 0x080fe60000081088 */
[----:B------:R-:W-:Y:S04]  /*2c850*/  STL.64 [R1+0x248], R82 ;  /* 0x0002485201007387 */ /* 0x000fe80000100a00 */
[----:B------:R-:W-:Y:S04]  /*2c860*/  STL.64 [R1+0x320], R48 ;  /* 0x0003203001007387 */ /* 0x000fe80000100a00 */
[----:B------:R1:W-:Y:S04]  /*2c870*/  STL.64 [R1+0x328], R50 ;  /* 0x0003283201007387 */ /* 0x0003e80000100a00 */
[----:B------:R-:W-:Y:S04]  /*2c880*/  STL.64 [R1+0x420], R40 ;  /* 0x0004202801007387 */ /* 0x000fe80000100a00 */
[----:B------:R3:W-:Y:S01]  /*2c890*/  STL.64 [R1+0x428], R42 ;  /* 0x0004282a01007387 */ /* 0x0007e20000100a00 */
[-C--:B-1----:R-:W-:Y:S08]  /*2c8a0*/  HMMA.1688.F32.TF32 R48, R8, R24.reuse, R140 ;  /* 0x000000180830723c */ /* 0x082ff0000008108c */
[----:B---3--:R-:W-:Y:S01]  /*2c8b0*/  HMMA.1688.F32.TF32 R40, R16, R24, R196 ;  /* 0x000000181028723c */ /* 0x008fe200000810c4 */
[----:B------:R-:W-:Y:S04]  /*2c8c0*/  STL.64 [R1+0x500], R76 ;  /* 0x0005004c01007387 */ /* 0x000fe80000100a00 */
[----:B------:R1:W-:Y:S03]  /*2c8d0*/  STL.64 [R1+0x508], R78 ;  /* 0x0005084e01007387 */ /* 0x0003e60000100a00 */
[-C--:B------:R-:W-:Y:S07]  /*2c8e0*/  HMMA.1688.F32.TF32 R36, R220, R28.reuse, R36 ;  /* 0x0000001cdc24723c */ /* 0x080fee0000081024 */
[----:B------:R-:W-:Y:S01]  /*2c8f0*/  STL.64 [R1+0x710], R48 ;  /* 0x0007103001007387 */ /* 0x000fe20000100a00 */
[-C--:B-1----:R-:W-:Y:S03]  /*2c900*/  HMMA.1688.F32.TF32 R76, R172, R28.reuse, R88 ;  /* 0x0000001cac4c723c */ /* 0x082fe60000081058 */
[----:B------:R1:W-:Y:S04]  /*2c910*/  STL.64 [R1+0x718], R50 ;  /* 0x0007183201007387 */ /* 0x0003e80000100a00 */
[----:B------:R-:W-:Y:S04]  /*2c920*/  STL.64 [R1+0x890], R40 ;  /* 0x0008902801007387 */ /* 0x000fe80000100a00 */
[----:B------:R3:W-:Y:S01]  /*2c930*/  STL.64 [R1+0x898], R42 ;  /* 0x0008982a01007387 */ /* 0x0007e20000100a00 */
[-C--:B-1----:R-:W-:Y:S08]  /*2c940*/  HMMA.1688.F32.TF32 R48, R188, R28.reuse, R212 ;  /* 0x0000001cbc30723c */ /* 0x082ff000000810d4 */
[-C--:B---3--:R-:W-:Y:S03]  /*2c950*/  HMMA.1688.F32.TF32 R40, R204, R28.reuse, R248 ;  /* 0x0000001ccc28723c */ /* 0x088fe600000810f8 */
[----:B------:R-:W-:Y:S04]  /*2c960*/  STL.64 [R1+0x120], R76 ;  /* 0x0001204c01007387 */ /* 0x000fe80000100a00 */
[----:B------:R-:W-:Y:S08]  /*2c970*/  STL.64 [R1+0x128], R78 ;  /* 0x0001284e01007387 */ /* 0x000ff00000100a00 */
[----:B------:R1:W-:Y:S04]  /*2c980*/  STL.64 [R1+0x130], R48 ;  /* 0x0001303001007387 */ /* 0x0003e80000100a00 */
[----:B------:R3:W-:Y:S04]  /*2c990*/  STL.64 [R1+0x138], R50 ;  /* 0x0001383201007387 */ /* 0x0007e80000100a00 */
[----:B------:R-:W4:Y:S04]  /*2c9a0*/  LDL.LU R180, [R1+0xe0] ;  /* 0x0000e00001b47983 */ /* 0x000f280000300800 */
[----:B------:R-:W-:Y:S04]  /*2c9b0*/  STL.64 [R1+0x1f0], R40 ;  /* 0x0001f02801007387 */ /* 0x000fe80000100a00 */
[----:B------:R1:W-:Y:S04]  /*2c9c0*/  STL.64 [R1+0x1f8], R42 ;  /* 0x0001f82a01007387 */ /* 0x0003e80000100a00 */
[----:B------:R-:W-:Y:S04]  /*2c9d0*/  STL.64 [R1+0x270], R36 ;  /* 0x0002702401007387 */ /* 0x000fe80000100a00 */
[----:B------:R1:W-:Y:S04]  /*2c9e0*/  STL.64 [R1+0x278], R38 ;  /* 0x0002782601007387 */ /* 0x0003e80000100a00 */
[----:B------:R-:W4:Y:S04]  /*2c9f0*/  LDL.LU R181, [R1+0xe4] ;  /* 0x0000e40001b57983 */ /* 0x000f280000300800 */
[----:B------:R-:W4:Y:S04]  /*2ca00*/  LDL.LU R182, [R1+0xe8] ;  /* 0x0000e80001b67983 */ /* 0x000f280000300800 */
[----:B------:R-:W4:Y:S04]  /*2ca10*/  LDL.LU R183, [R1+0xec] ;  /* 0x0000ec0001b77983 */ /* 0x000f280000300800 */
[----:B-1----:R-:W4:Y:S04]  /*2ca20*/  LDL.LU R48, [R1+0x610] ;  /* 0x0006100001307983 */ /* 0x002f280000300800 */
[----:B------:R-:W4:Y:S04]  /*2ca30*/  LDL.LU R49, [R1+0x614] ;  /* 0x0006140001317983 */ /* 0x000f280000300800 */
[----:B---3--:R-:W4:Y:S04]  /*2ca40*/  LDL.LU R50, [R1+0x618] ;  /* 0x0006180001327983 */ /* 0x008f280000300800 */
[----:B------:R-:W4:Y:S04]  /*2ca50*/  LDL.LU R51, [R1+0x61c] ;  /* 0x00061c0001337983 */ /* 0x000f280000300800 */
[----:B------:R-:W3:Y:S04]  /*2ca60*/  LDL.LU R164, [R1+0x110] ;  /* 0x0001100001a47983 */ /* 0x000ee80000300800 */
[----:B------:R-:W3:Y:S04]  /*2ca70*/  LDL.LU R165, [R1+0x114] ;  /* 0x0001140001a57983 */ /* 0x000ee80000300800 */
[----:B------:R-:W3:Y:S04]  /*2ca80*/  LDL.LU R166, [R1+0x118] ;  /* 0x0001180001a67983 */ /* 0x000ee80000300800 */
[----:B------:R-:W3:Y:S01]  /*2ca90*/  LDL.LU R167, [R1+0x11c] ;  /* 0x00011c0001a77983 */ /* 0x000ee20000300800 */
[-C--:B------:R-:W-:Y:S08]  /*2caa0*/  HMMA.1688.F32.TF32 R40, R4, R28.reuse, R168 ;  /* 0x0000001c0428723c */ /* 0x080ff000000810a8 */
[-C--:B------:R-:W-:Y:S01]  /*2cab0*/  HMMA.1688.F32.TF32 R36, R8, R28.reuse, R152 ;  /* 0x0000001c0824723c */ /* 0x080fe20000081098 */
[----:B------:R-:W-:Y:S04]  /*2cac0*/  STL.64 [R1+0x380], R44 ;  /* 0x0003802c01007387 */ /* 0x000fe80000100a00 */
[----:B------:R-:W-:Y:S04]  /*2cad0*/  STL.64 [R1+0x388], R46 ;  /* 0x0003882e01007387 */ /* 0x000fe80000100a00 */
[----:B------:R-:W3:Y:S06]  /*2cae0*/  LDL.LU R160, [R1+0x660] ;  /* 0x0006600001a07983 */ /* 0x000eec0000300800 */
[----:B------:R-:W-:Y:S04]  /*2caf0*/  STL.64 [R1+0x4b0], R40 ;  /* 0x0004b02801007387 */ /* 0x000fe80000100a00 */
[----:B------:R-:W-:Y:S04]  /*2cb00*/  STL.64 [R1+0x4b8], R42 ;  /* 0x0004b82a01007387 */ /* 0x000fe80000100a00 */
[----:B------:R-:W-:Y:S04]  /*2cb10*/  STL.64 [R1+0x5c0], R36 ;  /* 0x0005c02401007387 */ /* 0x000fe80000100a00 */
[----:B------:R1:W-:Y:S04]  /*2cb20*/  STL.64 [R1+0x5c8], R38 ;  /* 0x0005c82601007387 */ /* 0x0003e80000100a00 */
[----:B------:R-:W3:Y:S04]  /*2cb30*/  LDL.LU R161, [R1+0x664] ;  /* 0x0006640001a17983 */ /* 0x000ee80000300800 */
[----:B------:R-:W3:Y:S01]  /*2cb40*/  LDL.LU R162, [R1+0x668] ;  /* 0x0006680001a27983 */ /* 0x000ee20000300800 */
[----:B-1----:R-:W-:Y:S03]  /*2cb50*/  HMMA.1688.F32.TF32 R36, R16, R28, R200 ;  /* 0x0000001c1024723c */ /* 0x002fe600000810c8 */
[----:B------:R-:W3:Y:S04]  /*2cb60*/  LDL.LU R163, [R1+0x66c] ;  /* 0x00066c0001a37983 */ /* 0x000ee80000300800 */
[----:B------:R-:W3:Y:S01]  /*2cb70*/  LDL.LU R88, [R1+0x550] ;  /* 0x0005500001587983 */ /* 0x000ee20000300800 */
[----:B------:R-:W-:Y:S01]  /*2cb80*/  MOV R248, R0 ;  /* 0x0000000000f87202 */ /* 0x000fe20000000f00 */
[----:B------:R-:W-:-:S02]  /*2cb90*/  IMAD.MOV.U32 R213, RZ, RZ, R33 ;  /* 0x000000ffffd57224 */ /* 0x000fc400078e0021 */
[----:B------:R-:W-:Y:S01]  /*2cba0*/  IMAD.MOV.U32 R214, RZ, RZ, R32 ;  /* 0x000000ffffd67224 */ /* 0x000fe200078e0020 */
[----:B--2---:R-:W1:Y:S04]  /*2cbb0*/  LDSM.16.M88.4 R40, [R159+0xa3000] ;  /* 0x0a3000009f28783b */ /* 0x004e680000000200 */
[----:B------:R-:W-:Y:S04]  /*2cbc0*/  LDSM.16.M88.4 R32, [R159+0xa2000] ;  /* 0x0a2000009f20783b */ /* 0x000fe80000000200 */
[----:B------:R-:W2:Y:S04]  /*2cbd0*/  LDSM.16.M88.4 R44, [R159+0xa3800] ;  /* 0x0a3800009f2c783b */ /* 0x000ea80000000200 */
[----:B------:R-:W-:Y:S04]  /*2cbe0*/  STL.64 [R1+0x7f0], R36 ;  /* 0x0007f02401007387 */ /* 0x000fe80000100a00 */
[----:B------:R-:W-:Y:S04]  /*2cbf0*/  STL.64 [R1+0x7f8], R38 ;  /* 0x0007f82601007387 */ /* 0x000fe80000100a00 */
        /* <DEDUP_REMOVED lines=8> */
[----:B------:R4:W-:Y:S04]  /*2cc80*/  STL.64 [R1+0x1930], R30 ;  /* 0x0019301e01007387 */ /* 0x0009e80000100a00 */
[----:B-1----:R-:W-:Y:S04]  /*2cc90*/  STL [R1+0x198c], R42 ;  /* 0x00198c2a01007387 */ /* 0x002fe80000100800 */
[----:B------:R-:W-:Y:S04]  /*2cca0*/  STL [R1+0x1988], R43 ;  /* 0x0019882b01007387 */ /* 0x000fe80000100800 */
[----:B--2---:R-:W-:Y:S04]  /*2ccb0*/  STL [R1+0x1990], R47 ;  /* 0x0019902f01007387 */ /* 0x004fe80000100800 */
[----:B------:R-:W1:Y:S01]  /*2ccc0*/  LDSM.16.M88.4 R36, [R159+0xa2800] ;  /* 0x0a2800009f24783b */ /* 0x000e620000000200 */
[-C--:B----4-:R-:W-:Y:S08]  /*2ccd0*/  HMMA.1688.F32.TF32 R28, R172, R32.reuse, R48 ;  /* 0x00000020ac1c723c */ /* 0x090ff00000081030 */
[-C--:B------:R-:W-:Y:S08]  /*2cce0*/  HMMA.1688.F32.TF32 R48, R188, R32.reuse, R180 ;  /* 0x00000020bc30723c */ /* 0x080ff000000810b4 */
[-C--:B---3--:R-:W-:Y:S07]  /*2ccf0*/  HMMA.1688.F32.TF32 R76, R204, R32.reuse, R164 ;  /* 0x00000020cc4c723c */ /* 0x088fee00000810a4 */
[----:B------:R-:W-:Y:S04]  /*2cd00*/  STL.64 [R1+0xc0], R28 ;  /* 0x0000c01c01007387 */ /* 0x000fe80000100a00 */
[----:B------:R2:W-:Y:S02]  /*2cd10*/  STL.64 [R1+0xc8], R30 ;  /* 0x0000c81e01007387 */ /* 0x0005e40000100a00 */
[-C--:B--2---:R-:W-:Y:S02]  /*2cd20*/  HMMA.1688.F32.TF32 R28, R220, R32.reuse, R240 ;  /* 0x00000020dc1c723c */ /* 0x084fe400000810f0 */
[----:B------:R-:W-:Y:S04]  /*2cd30*/  STL.64 [R1+0xe0], R48 ;  /* 0x0000e03001007387 */ /* 0x000fe80000100a00 */
[----:B------:R2:W-:Y:S04]  /*2cd40*/  STL.64 [R1+0xe8], R50 ;  /* 0x0000e83201007387 */ /* 0x0005e80000100a00 */
[----:B------:R-:W-:Y:S04]  /*2cd50*/  STL.64 [R1+0x110], R76 ;  /* 0x0001104c01007387 */ /* 0x000fe80000100a00 */
[----:B------:R-:W-:Y:S01]  /*2cd60*/  STL.64 [R1+0x118], R78 ;  /* 0x0001184e01007387 */ /* 0x000fe20000100a00 */
[----:B--2---:R-:W-:Y:S01]  /*2cd70*/  HMMA.1688.F32.TF32 R48, R236, R32, R52 ;  /* 0x00000020ec30723c */ /* 0x004fe20000081034 */
[----:B------:R-:W-:Y:S01]  /*2cd80*/  MOV R196, R116 ;  /* 0x0000007400c47202 */ /* 0x000fe20000000f00 */
[----:B------:R-:W-:Y:S01]  /*2cd90*/  IMAD.MOV.U32 R140, RZ, RZ, R232 ;  /* 0x000000ffff8c7224 */ /* 0x000fe200078e00e8 */
[----:B------:R-:W-:Y:S01]  /*2cda0*/  MOV R203, R112 ;  /* 0x0000007000cb7202 */ /* 0x000fe20000000f00 */
[----:B------:R-:W-:Y:S01]  /*2cdb0*/  IMAD.MOV.U32 R142, RZ, RZ, R234 ;  /* 0x000000ffff8e7224 */ /* 0x000fe200078e00ea */
[----:B------:R-:W-:-:S03]  /*2cdc0*/  MOV R141, R233 ;  /* 0x000000e9008d7202 */ /* 0x000fc60000000f00 */
[----:B------:R-:W-:Y:S01]  /*2cdd0*/  STL.64 [R1+0x1e0], R28 ;  /* 0x0001e01c01007387 */ /* 0x000fe20000100a00 */
[----:B------:R-:W-:Y:S03]  /*2cde0*/  HMMA.1688.F32.TF32 R52, R4, R32, R84 ;  /* 0x000000200434723c */ /* 0x000fe60000081054 */
[----:B------:R2:W-:Y:S01]  /*2cdf0*/  STL.64 [R1+0x1e8], R30 ;  /* 0x0001e81e01007387 */ /* 0x0005e20000100a00 */
[----:B------:R-:W-:-:S03]  /*2ce00*/  IMAD.MOV.U32 R143, RZ, RZ, R235 ;  /* 0x000000ffff8f7224 */ /* 0x000fc600078e00eb */
[----:B------:R-:W-:Y:S01]  /*2ce10*/  LDSM.16.M88.4 R76, [R159+0xa5000] ;  /* 0x0a5000009f4c783b */ /* 0x000fe20000000200 */
[----:B--2---:R-:W-:Y:S06]  /*2ce20*/  HMMA.1688.F32.TF32 R28, R8, R32, R100 ;  /* 0x00000020081c723c */ /* 0x004fec0000081064 */
[----:B------:R-:W-:Y:S04]  /*2ce30*/  STL.64 [R1+0x300], R48 ;  /* 0x0003003001007387 */ /* 0x000fe80000100a00 */
[----:B------:R-:W-:Y:S05]  /*2ce40*/  STL.64 [R1+0x308], R50 ;  /* 0x0003083201007387 */ /* 0x000fea0000100a00 */
[----:B------:R-:W-:Y:S04]  /*2ce50*/  STL.64 [R1+0x440], R52 ;  /* 0x0004403401007387 */ /* 0x000fe80000100a00 */
[----:B------:R-:W-:Y:S04]  /*2ce60*/  STL.64 [R1+0x448], R54 ;  /* 0x0004483601007387 */ /* 0x000fe80000100a00 */
[----:B------:R-:W-:Y:S04]  /*2ce70*/  STL.64 [R1+0x1928], R34 ;  /* 0x0019282201007387 */ /* 0x000fe80000100a00 */
[----:B------:R-:W-:Y:S04]  /*2ce80*/  STL.64 [R1+0x4d0], R28 ;  /* 0x0004d01c01007387 */ /* 0x000fe80000100a00 */
[----:B------:R1:W-:Y:S02]  /*2ce90*/  STL.64 [R1+0x4d8], R30 ;  /* 0x0004d81e01007387 */ /* 0x0003e40000100a00 */
[----:B-1----:R-:W-:Y:S01]  /*2cea0*/  HMMA.1688.F32.TF32 R28, R172, R36, R160 ;  /* 0x00000024ac1c723c */ /* 0x002fe200000810a0 */
[----:B------:R-:W-:-:S07]  /*2ceb0*/  MOV R215, R0 ;  /* 0x0000000000d77202 */ /* 0x000fce0000000f00 */
[----:B------:R-:W-:Y:S11]  /*2cec0*/  HMMA.1688.F32.TF32 R48, R16, R32, R132 ;  /* 0x000000201030723c */ /* 0x000ff60000081084 */
[----:B------:R-:W-:Y:S05]  /*2ced0*/  @!UPT UIADD3 URZ, URZ, URZ, URZ ;  /* 0x0000003f3f3ff290 */ /* 0x000fea000fffe03f */
[----:B------:R-:W-:Y:S01]  /*2cee0*/  IMAD.MOV.U32 R20, RZ, RZ, R28 ;  /* 0x000000ffff147224 */ /* 0x000fe200078e001c */
[----:B------:R-:W-:Y:S01]  /*2cef0*/  MOV R12, R30 ;  /* 0x0000001e000c7202 */ /* 0x000fe20000000f00 */
[----:B------:R-:W-:Y:S02]  /*2cf00*/  IMAD.MOV.U32 R13, RZ, RZ, R29 ;  /* 0x000000ffff0d7224 */ /* 0x000fe400078e001d */
[----:B------:R-:W-:Y:S02]  /*2cf10*/  IMAD.MOV.U32 R0, RZ, RZ, R31 ;  /* 0x000000ffff007224 */ /* 0x000fe400078e001f */
[-C--:B------:R-:W-:Y:S01]  /*2cf20*/  HMMA.1688.F32.TF32 R28, R188, R36.reuse, R88 ;  /* 0x00000024bc1c723c */ /* 0x080fe20000081058 */
[----:B------:R-:W-:Y:S04]  /*2cf30*/  STL.64 [R1+0x730], R48 ;  /* 0x0007303001007387 */ /* 0x000fe80000100a00 */
[----:B------:R-:W-:Y:S04]  /*2cf40*/  STL.64 [R1+0x738], R50 ;  /* 0x0007383201007387 */ /* 0x000fe80000100a00 */
[----:B------:R-:W-:Y:S04]  /*2cf50*/  STL.64 [R1+0x1960], R14 ;  /* 0x0019600e01007387 */ /* 0x000fe80000100a00 */
[----:B------:R1:W-:Y:S11]  /*2cf60*/  STL.64 [R1+0x1958], R12 ;  /* 0x0019580c01007387 */ /* 0x0003f60000100a00 */
[----:B------:R-:W-:Y:S01]  /*2cf70*/  IMAD.MOV.U32 R21, RZ, RZ, R31 ;  /* 0x000000ffff157224 */ /* 0x000fe200078e001f */
[----:B------:R-:W-:Y:S01]  /*2cf80*/  MOV R24, R30 ;  /* 0x0000001e00187202 */ /* 0x000fe20000000f00 */
[----:B------:R-:W-:Y:S01]  /*2cf90*/  IMAD.MOV.U32 R25, RZ, RZ, R29 ;  /* 0x000000ffff197224 */ /* 0x000fe200078e001d */
[----:B------:R-:W-:Y:S04]  /*2cfa0*/  STL [R1+0x30], R28 ;  /* 0x0000301c01007387 */ /* 0x000fe80000100800 */
[----:B------:R-:W-:Y:S04]  /*2cfb0*/  STL.64 [R1+0x1970], R22 ;  /* 0x0019701601007387 */ /* 0x000fe80000100a00 */
[----:B------:R2:W-:Y:S04]  /*2cfc0*/  STL.64 [R1+0x1968], R20 ;  /* 0x0019681401007387 */ /* 0x0005e80000100a00 */
[----:B------:R-:W-:Y:S04]  /*2cfd0*/  STL.64 [R1+0x1940], R26 ;  /* 0x0019401a01007387 */ /* 0x000fe80000100a00 */
[----:B------:R3:W-:Y:S01]  /*2cfe0*/  STL.64 [R1+0x1938], R24 ;  /* 0x0019381801007387 */ /* 0x0007e20000100a00 */
[-C--:B-1----:R-:W-:Y:S08]  /*2cff0*/  HMMA.1688.F32.TF32 R12, R236, R36.reuse, R56 ;  /* 0x00000024ec0c723c */ /* 0x082ff00000081038 */
[-C--:B--2---:R-:W-:Y:S08]  /*2d000*/  HMMA.1688.F32.TF32 R20, R220, R36.reuse, R248 ;  /* 0x00000024dc14723c */ /* 0x084ff000000810f8 */
[-C--:B---3--:R-:W-:Y:S11]  /*2d010*/  HMMA.1688.F32.TF32 R24, R204, R36.reuse, R212 ;  /* 0x00000024cc18723c */ /* 0x088ff600000810d4 */
[----:B------:R-:W-:Y:S11]  /*2d020*/  @!UPT UIADD3 URZ, URZ, URZ, URZ ;  /* 0x0000003f3f3ff290 */ /* 0x000ff6000fffe03f */
[----:B------:R-:W-:Y:S01]  /*2d030*/  @!UPT UIADD3 URZ, URZ, URZ, URZ ;  /* 0x0000003f3f3ff290 */ /* 0x000fe2000fffe03f */
[----:B------:R-:W-:Y:S04]  /*2d040*/  STL.64 [R1+0x20], R24 ;  /* 0x0000201801007387 */ /* 0x000fe80000100a00 */
[----:B------:R1:W-:Y:S04]  /*2d050*/  STL.64 [R1+0x28], R26 ;  /* 0x0000281a01007387 */ /* 0x0003e80000100a00 */
[----:B------:R-:W-:Y:S04]  /*2d060*/  STL.64 [R1+0x100], R20 ;  /* 0x0001001401007387 */ /* 0x000fe80000100a00 */
[----:B------:R2:W-:Y:S01]  /*2d070*/  STL.64 [R1+0x108], R22 ;  /* 0x0001081601007387 */ /* 0x0005e20000100a00 */
[-C--:B-1----:R-:W-:Y:S03]  /*2d080*/  HMMA.1688.F32.TF32 R24, R4, R36.reuse, R92 ;  /* 0x000000240418723c */ /* 0x082fe6000008105c */
[----:B------:R-:W-:Y:S04]  /*2d090*/  STL.64 [R1+0x230], R12 ;  /* 0x0002300c01007387 */ /* 0x000fe80000100a00 */
[----:B------:R1:W-:Y:S01]  /*2d0a0*/  STL.64 [R1+0x238], R14 ;  /* 0x0002380e01007387 */ /* 0x0003e20000100a00 */
[-C--:B--2---:R-:W-:Y:S08]  /*2d0b0*/  HMMA.1688.F32.TF32 R20, R8, R36.reuse, R104 ;  /* 0x000000240814723c */ /* 0x084ff00000081068 */
[----:B-1----:R-:W-:Y:S07]  /*2d0c0*/  HMMA.1688.F32.TF32 R12, R16, R36, R192 ;  /* 0x00000024100c723c */ /* 0x002fee00000810c0 */
[----:B------:R-:W-:Y:S04]  /*2d0d0*/  STL.64 [R1+0x3b0], R24 ;  /* 0x0003b01801007387 */ /* 0x000fe80000100a00 */
[----:B------:R1:W-:Y:S04]  /*2d0e0*/  STL.64 [R1+0x3b8], R26 ;  /* 0x0003b81a01007387 */ /* 0x0003e80000100a00 */
[----:B------:R-:W2:Y:S04]  /*2d0f0*/  LDL.LU R176, [R1+0x6d0] ;  /* 0x0006d00001b07983 */ /* 0x000ea80000300800 */
[----:B------:R-:W-:Y:S04]  /*2d100*/  STL.64 [R1+0x4a0], R20 ;  /* 0x0004a01401007387 */ /* 0x000fe80000100a00 */
[----:B------:R-:W-:Y:S04]  /*2d110*/  STL.64 [R1+0x4a8], R22 ;  /* 0x0004a81601007387 */ /* 0x000fe80000100a00 */
[----:B------:R-:W-:Y:S04]  /*2d120*/  STL.64 [R1+0x660], R12 ;  /* 0x0006600c01007387 */ /* 0x000fe80000100a00 */
[----:B------:R2:W-:Y:S04]  /*2d130*/  STL.64 [R1+0x668], R14 ;  /* 0x0006680e01007387 */ /* 0x0005e80000100a00 */
[----:B------:R-:W2:Y:S04]  /*2d140*/  LDL.LU R177, [R1+0x6d4] ;  /* 0x0006d40001b17983 */ /* 0x000ea80000300800 */
[----:B------:R-:W2:Y:S04]  /*2d150*/  LDL.LU R178, [R1+0x6d8] ;  /* 0x0006d80001b27983 */ /* 0x000ea80000300800 */
[----:B------:R-:W2:Y:S04]  /*2d160*/  LDL.LU R179, [R1+0x6dc] ;  /* 0x0006dc0001b37983 */ /* 0x000ea80000300800 */
        /* <DEDUP_REMOVED lines=31> */
[----:B------:R-:W-:-:S03]  /*2d360*/  IMAD.MOV.U32 R215, RZ, RZ, R252 ;  /* 0x000000ffffd77224 */ /* 0x000fc600078e00fc */
[----:B------:R-:W-:Y:S01]  /*2d370*/  STL.64 [R1+0x1920], R38 ;  /* 0x0019202601007387 */ /* 0x000fe20000100a00 */
[-C--:B-1----:R-:W-:Y:S08]  /*2d380*/  HMMA.1688.F32.TF32 R24, R4, R40.reuse, R60 ;  /* 0x000000280418723c */ /* 0x082ff0000008103c */
[-C--:B--2---:R-:W-:Y:S08]  /*2d390*/  HMMA.1688.F32.TF32 R12, R172, R40.reuse, R176 ;  /* 0x00000028ac0c723c */ /* 0x084ff000000810b0 */
[-C--:B---3--:R-:W-:Y:S01]  /*2d3a0*/  HMMA.1688.F32.TF32 R52, R204, R40.reuse, R80 ;  /* 0x00000028cc34723c */ /* 0x088fe20000081050 */
[----:B------:R-:W-:Y:S11]  /*2d3b0*/  LDSM.16.M88.4 R80, [R159+0xa5800] ;  /* 0x0a5800009f50783b */ /* 0x000ff60000000200 */
[----:B------:R-:W-:Y:S04]  /*2d3c0*/  @!UPT UIADD3 URZ, URZ, URZ, URZ ;  /* 0x0000003f3f3ff290 */ /* 0x000fe8000fffe03f */
[----:B------:R-:W-:Y:S01]  /*2d3d0*/  MOV R47, R12 ;  /* 0x0000000c002f7202 */ /* 0x000fe20000000f00 */
[----:B------:R-:W-:Y:S01]  /*2d3e0*/  IMAD.MOV.U32 R42, RZ, RZ, R13 ;  /* 0x000000ffff2a7224 */ /* 0x000fe200078e000d */
[----:B------:R-:W-:Y:S01]  /*2d3f0*/  MOV R252, R15 ;  /* 0x0000000f00fc7202 */ /* 0x000fe20000000f00 */
[----:B------:R-:W-:Y:S01]  /*2d400*/  IMAD.MOV.U32 R43, RZ, RZ, R14 ;  /* 0x000000ffff2b7224 */ /* 0x000fe200078e000e */
[-C--:B----4-:R-:W-:Y:S08]  /*2d410*/  HMMA.1688.F32.TF32 R48, R188, R40.reuse, R48 ;  /* 0x00000028bc30723c */ /* 0x090ff00000081030 */
[-C--:B------:R-:W-:Y:S08]  /*2d420*/  HMMA.1688.F32.TF32 R12, R236, R40.reuse, R228 ;  /* 0x00000028ec0c723c */ /* 0x080ff000000810e4 */
[-C--:B------:R-:W-:Y:S07]  /*2d430*/  HMMA.1688.F32.TF32 R20, R220, R40.reuse, R180 ;  /* 0x00000028dc14723c */ /* 0x080fee00000810b4 */
[----:B------:R-:W-:Y:S04]  /*2d440*/  STL.64 [R1+0x1950], R50 ;  /* 0x0019503201007387 */ /* 0x000fe80000100a00 */
        /* <DEDUP_REMOVED lines=11> */
[-C--:B------:R-:W-:Y:S01]  /*2d500*/  HMMA.1688.F32.TF32 R248, R172, R44.reuse, R248 ;  /* 0x0000002cacf8723c */ /* 0x080fe200000810f8 */
[----:B------:R-:W-:Y:S07]  /*2d510*/  STL.64 [R1+0x1998], R42 ;  /* 0x0019982a01007387 */ /* 0x000fee0000100a00 */
[-C--:B------:R-:W-:Y:S01]  /*2d520*/  HMMA.1688.F32.TF32 R56, R188, R44.reuse, R164 ;  /* 0x0000002cbc38723c */ /* 0x080fe200000810a4 */
[----:B------:R-:W-:Y:S04]  /*2d530*/  STL.64 [R1+0x430], R20 ;  /* 0x0004301401007387 */ /* 0x000fe80000100a00 */
[----:B------:R-:W-:Y:S03]  /*2d540*/  STL.64 [R1+0x438], R22 ;  /* 0x0004381601007387 */ /* 0x000fe60000100a00 */
[-C--:B------:R-:W-:Y:S01]  /*2d550*/  HMMA.1688.F32.TF32 R60, R204, R44.reuse, R160 ;  /* 0x0000002ccc3c723c */ /* 0x080fe200000810a0 */
[----:B------:R-:W-:Y:S04]  /*2d560*/  STL.64 [R1+0x5a0], R12 ;  /* 0x0005a00c01007387 */ /* 0x000fe80000100a00 */
[----:B------:R1:W-:Y:S03]  /*2d570*/  STL.64 [R1+0x5a8], R14 ;  /* 0x0005a80e01007387 */ /* 0x0003e60000100a00 */
[-C--:B------:R-:W-:Y:S08]  /*2d580*/  HMMA.1688.F32.TF32 R64, R220, R44.reuse, R88 ;  /* 0x0000002cdc40723c */ /* 0x080ff00000081058 */
[-C--:B-1----:R-:W-:Y:S01]  /*2d590*/  HMMA.1688.F32.TF32 R12, R236, R44.reuse, R212 ;  /* 0x0000002cec0c723c */ /* 0x082fe200000810d4 */
[----:B------:R-:W-:Y:S04]  /*2d5a0*/  STL.64 [R1+0x19a8], R250 ;  /* 0x0019a8fa01007387 */ /* 0x000fe80000100a00 */
[----:B------:R-:W-:Y:S04]  /*2d5b0*/  STL.64 [R1+0x19a0], R248 ;  /* 0x0019a0f801007387 */ /* 0x000fe80000100a00 */
[----:B------:R-:W-:Y:S01]  /*2d5c0*/  STL.64 [R1+0x19b8], R58 ;  /* 0x0019b83a01007387 */ /* 0x000fe20000100a00 */
[-C--:B------:R-:W-:Y:S03]  /*2d5d0*/  HMMA.1688.F32.TF32 R24, R4, R44.reuse, R68 ;  /* 0x0000002c0418723c */ /* 0x080fe60000081044 */
[----:B------:R-:W-:Y:S04]  /*2d5e0*/  STL.64 [R1+0x19b0], R56 ;  /* 0x0019b03801007387 */ /* 0x000fe80000100a00 */
[----:B------:R-:W-:Y:S01]  /*2d5f0*/  STL.64 [R1+0x19c8], R62 ;  /* 0x0019c83e01007387 */ /* 0x000fe20000100a00 */
[----:B------:R-:W-:Y:S03]  /*2d600*/  HMMA.1688.F32.TF32 R20, R8, R44, R72 ;  /* 0x0000002c0814723c */ /* 0x000fe60000081048 */
[----:B------:R-:W-:Y:S04]  /*2d610*/  STL.64 [R1+0x19c0], R60 ;  /* 0x0019c03c01007387 */ /* 0x000fe80000100a00 */
[----:B------:R-:W-:Y:S04]  /*2d620*/  STL.64 [R1+0x19d8], R66 ;  /* 0x0019d84201007387 */ /* 0x000fe80000100a00 */
[----:B------:R-:W-:Y:S04]  /*2d630*/  STL.64 [R1+0x19d0], R64 ;  /* 0x0019d04001007387 */ /* 0x000fe80000100a00 */
[----:B------:R-:W-:Y:S04]  /*2d640*/  STL.64 [R1+0xf0], R12 ;  /* 0x0000f00c01007387 */ /* 0x000fe80000100a00 */
[----:B------:R1:W-:Y:S01]  /*2d650*/  STL.64 [R1+0xf8], R14 ;  /* 0x0000f80e01007387 */ /* 0x0003e20000100a00 */
[----:B------:R-:W-:Y:S01]  /*2d660*/  IMAD.MOV.U32 R160, RZ, RZ, R113 ;  /* 0x000000ffffa07224 */ /* 0x000fe200078e0071 */
[----:B------:R-:W-:Y:S01]  /*2d670*/  MOV R161, R121 ;  /* 0x0000007900a17202 */ /* 0x000fe20000000f00 */
[----:B------:R-:W-:-:S02]  /*2d680*/  IMAD.MOV.U32 R162, RZ, RZ, R120 ;  /* 0x000000ffffa27224 */ /* 0x000fc400078e0078 */
[----:B------:R-:W-:Y:S01]  /*2d690*/  IMAD.MOV.U32 R163, RZ, RZ, R117 ;  /* 0x000000ffffa37224 */ /* 0x000fe200078e0075 */
[----:B------:R-:W-:Y:S01]  /*2d6a0*/  MOV R214, R245 ;  /* 0x000000f500d67202 */ /* 0x000fe20000000f00 */
[----:B------:R-:W-:Y:S01]  /*2d6b0*/  IMAD.MOV.U32 R215, RZ, RZ, R244 ;  /* 0x000000ffffd77224 */ /* 0x000fe200078e00f4 */
[----:B------:R-:W2:Y:S01]  /*2d6c0*/  LDSM.16.M88.4 R68, [R159+0xa4000] ;  /* 0x0a4000009f44783b */ /* 0x000ea20000000200 */
[----:B-1----:R-:W-:Y:S03]  /*2d6d0*/  HMMA.1688.F32.TF32 R12, R16, R44, R108 ;  /* 0x0000002c100c723c */ /* 0x002fe6000008106c */
[----:B------:R-:W-:Y:S04]  /*2d6e0*/  STL.64 [R1+0x2b0], R24 ;  /* 0x0002b01801007387 */ /* 0x000fe80000100a00 */
[----:B------:R-:W-:Y:S04]  /*2d6f0*/  STL.64 [R1+0x2b8], R26 ;  /* 0x0002b81a01007387 */ /* 0x000fe80000100a00 */
[----:B------:R-:W-:Y:S04]  /*2d700*/  STL.64 [R1+0x3f0], R20 ;  /* 0x0003f01401007387 */ /* 0x000fe80000100a00 */
[----:B------:R-:W-:Y:S01]  /*2d710*/  STL.64 [R1+0x3f8], R22 ;  /* 0x0003f81601007387 */ /* 0x000fe20000100a00 */
[----:B------:R-:W-:-:S02]  /*2d720*/  IMAD.MOV.U32 R213, RZ, RZ, R246 ;  /* 0x000000ffffd57224 */ /* 0x000fc400078e00f6 */
[----:B------:R-:W-:Y:S01]  /*2d730*/  IMAD.MOV.U32 R212, RZ, RZ, R247 ;  /* 0x000000ffffd47224 */ /* 0x000fe200078e00f7 */
[----:B------:R-:W1:Y:S04]  /*2d740*/  LDSM.16.M88.4 R72, [R159+0xa4800] ;  /* 0x0a4800009f48783b */ /* 0x000e680000000200 */
[----:B------:R3:W-:Y:S04]  /*2d750*/  STL.64 [R1+0x490], R12 ;  /* 0x0004900c01007387 */ /* 0x0007e80000100a00 */
        /* <DEDUP_REMOVED lines=25> */
[----:B------:R-:W4:Y:S01]  /*2d8f0*/  LDL.LU R168, [R1+0x2a0] ;  /* 0x0002a00001a87983 */ /* 0x000f220000300800 */
[----:B--2---:R-:W-:-:S03]  /*2d900*/  IMAD.MOV.U32 R169, RZ, RZ, R117 ;  /* 0x000000ffffa97224 */ /* 0x004fc600078e0075 */
[----:B------:R-:W2:Y:S01]  /*2d910*/  LDL.LU R117, [R1+0x1a2c] ;  /* 0x001a2c0001757983 */ /* 0x000ea20000300800 */
[----:B------:R-:W-:Y:S01]  /*2d920*/  MOV R200, R120 ;  /* 0x0000007800c87202 */ /* 0x000fe20000000f00 */
[----:B------:R-:W-:Y:S02]  /*2d930*/  IMAD.MOV.U32 R201, RZ, RZ, R121 ;  /* 0x000000ffffc97224 */ /* 0x000fe400078e0079 */
[----:B------:R-:W-:Y:S02]  /*2d940*/  IMAD.MOV.U32 R202, RZ, RZ, R113 ;  /* 0x000000ffffca7224 */ /* 0x000fe400078e0071 */
[----:B---3--:R-:W-:Y:S02]  /*2d950*/  IMAD.MOV.U32 R170, RZ, RZ, R116 ;  /* 0x000000ffffaa7224 */ /* 0x008fe400078e0074 */
[----:B------:R-:W2:Y:S04]  /*2d960*/  LDL.LU R116, [R1+0x1a28] ;  /* 0x001a280001747983 */ /* 0x000ea80000300800 */
[----:B------:R-:W3:Y:S04]  /*2d970*/  LDL.LU R171, [R1+0x2ac] ;  /* 0x0002ac0001ab7983 */ /* 0x000ee80000300800 */
[----:B------:R-:W2:Y:S04]  /*2d980*/  LDL.LU R152, [R1+0x5b0] ;  /* 0x0005b00001987983 */ /* 0x000ea80000300800 */
[----:B------:R-:W2:Y:S04]  /*2d990*/  LDL.LU R153, [R1+0x5b4] ;  /* 0x0005b40001997983 */ /* 0x000ea80000300800 */
[----:B------:R-:W2:Y:S04]  /*2d9a0*/  LDL.LU R154, [R1+0x5b8] ;  /* 0x0005b800019a7983 */ /* 0x000ea80000300800 */
[----:B------:R-:W2:Y:S04]  /*2d9b0*/  LDL.LU R155, [R1+0x5bc] ;  /* 0x0005bc00019b7983 */ /* 0x000ea80000300800 */
[----:B------:R-:W2:Y:S04]  /*2d9c0*/  LDL.LU R118, [R1+0x788] ;  /* 0x0007880001767983 */ /* 0x000ea80000300800 */
[----:B------:R-:W2:Y:S04]  /*2d9d0*/  LDL.LU R119, [R1+0x78c] ;  /* 0x00078c0001777983 */ /* 0x000ea80000300800 */
[----:B------:R-:W2:Y:S04]  /*2d9e0*/  LDL.LU R120, [R1+0x1a24] ;  /* 0x001a240001787983 */ /* 0x000ea80000300800 */
[----:B------:R-:W3:Y:S04]  /*2d9f0*/  LDL.LU R121, [R1+0x1a20] ;  /* 0x001a200001797983 */ /* 0x000ee80000300800 */
[----:B------:R-:W4:Y:S04]  /*2da00*/  LDL.LU R113, [R1+0x1a1c] ;  /* 0x001a1c0001717983 */ /* 0x000f280000300800 */
[----:B------:R-:W4:Y:S04]  /*2da10*/  LDL.LU R112, [R1+0x1a18] ;  /* 0x001a180001707983 */ /* 0x000f280000300800 */
[----:B------:R-:W4:Y:S04]  /*2da20*/  LDL.LU R28, [R1+0x190] ;  /* 0x00019000011c7983 */ /* 0x000f280000300800 */
[----:B------:R-:W4:Y:S01]  /*2da30*/  LDL.LU R29, [R1+0x194] ;  /* 0x00019400011d7983 */ /* 0x000f220000300800 */
[----:B--2---:R-:W-:-:S03]  /*2da40*/  IMAD.MOV.U32 R30, RZ, RZ, R120 ;  /* 0x000000ffff1e7224 */ /* 0x004fc600078e0078 */
[----:B------:R-:W2:Y:S01]  /*2da50*/  LDL.LU R120, [R1+0x1a14] ;  /* 0x001a140001787983 */ /* 0x000ea20000300800 */
[----:B---3--:R-:W-:-:S03]  /*2da60*/  IMAD.MOV.U32 R31, RZ, RZ, R121 ;  /* 0x000000ffff1f7224 */ /* 0x008fc600078e0079 */
[----:B------:R-:W3:Y:S04]  /*2da70*/  LDL.LU R121, [R1+0x1a10] ;  /* 0x001a100001797983 */ /* 0x000ee80000300800 */
[----:B------:R-:W1:Y:S04]  /*2da80*/  LDL.LU R240, [R1+0x530] ;  /* 0x0005300001f07983 */ /* 0x000e680000300800 */
[----:B------:R-:W1:Y:S04]  /*2da90*/  LDL.LU R241, [R1+0x534] ;  /* 0x0005340001f17983 */ /* 0x000e680000300800 */
[----:B------:R-:W1:Y:S04]  /*2daa0*/  LDL.LU R242, [R1+0x538] ;  /* 0x0005380001f27983 */ /* 0x000e680000300800 */
[----:B------:R-:W1:Y:S01]  /*2dab0*/  LDL.LU R243, [R1+0x53c] ;  /* 0x00053c0001f37983 */ /* 0x000e620000300800 */
[----:B----4-:R-:W-:-:S03]  /*2dac0*/  MOV R12, R112 ;  /* 0x00000070000c7202 */ /* 0x010fc60000000f00 */
[----:B------:R-:W4:Y:S01]  /*2dad0*/  LDL.LU R100, [R1+0x720] ;  /* 0x0007200001647983 */ /* 0x000f220000300800 */
[----:B------:R-:W-:-:S03]  /*2dae0*/  IMAD.MOV.U32 R13, RZ, RZ, R113 ;  /* 0x000000ffff0d7224 */ /* 0x000fc600078e0071 */
[----:B------:R-:W4:Y:S04]  /*2daf0*/  LDL.LU R101, [R1+0x724] ;  /* 0x0007240001657983 */ /* 0x000f280000300800 */
[----:B------:R-:W4:Y:S04]  /*2db00*/  LDL.LU R102, [R1+0x728] ;  /* 0x0007280001667983 */ /* 0x000f280000300800 */
[----:B------:R-:W4:Y:S04]  /*2db10*/  LDL.LU R103, [R1+0x72c] ;  /* 0x00072c0001677983 */ /* 0x000f280000300800 */
[----:B------:R-:W4:Y:S04]  /*2db20*/  LDL.LU R112, [R1+0x1a0c] ;  /* 0x001a0c0001707983 */ /* 0x000f280000300800 */
[----:B------:R-:W4:Y:S04]  /*2db30*/  LDL.LU R113, [R1+0x1a08] ;  /* 0x001a080001717983 */ /* 0x000f280000300800 */
[----:B------:R-:W4:Y:S04]  /*2db40*/  LDL.LU R14, [R1+0x148] ;  /* 0x00014800010e7983 */ /* 0x000f280000300800 */
[----:B------:R-:W4:Y:S01]  /*2db50*/  LDL.LU R15, [R1+0x14c] ;  /* 0x00014c00010f7983 */ /* 0x000f220000300800 */
[----:B--2---:R-:W-:Y:S01]  /*2db60*/  MOV R21, R120 ;  /* 0x0000007800157202 */ /* 0x004fe20000000f00 */
[----:B---3--:R-:W-:-:S02]  /*2db70*/  IMAD.MOV.U32 R20, RZ, RZ, R121 ;  /* 0x000000ffff147224 */ /* 0x008fc400078e0079 */
[----:B------:R-:W2:Y:S04]  /*2db80*/  LDL.LU R121, [R1+0x1a04] ;  /* 0x001a040001797983 */ /* 0x000ea80000300800 */
[----:B------:R-:W2:Y:S01]  /*2db90*/  LDL.LU R120, [R1+0x1a00] ;  /* 0x001a000001787983 */ /* 0x000ea20000300800 */
[----:B----4-:R-:W-:-:S03]  /*2dba0*/  IMAD.MOV.U32 R22, RZ, RZ, R112 ;  /* 0x000000ffff167224 */ /* 0x010fc600078e0070 */
[----:B------:R-:W3:Y:S01]  /*2dbb0*/  LDL.LU R112, [R1+0x19fc] ;  /* 0x0019fc0001707983 */ /* 0x000ee20000300800 */
[----:B------:R-:W-:-:S03]  /*2dbc0*/  IMAD.MOV.U32 R23, RZ, RZ, R113 ;  /* 0x000000ffff177224 */ /* 0x000fc600078e0071 */
        /* <DEDUP_REMOVED lines=11> */
[----:B---3--:R-:W-:Y:S01]  /*2dc80*/  IMAD.MOV.U32 R91, RZ, RZ, R112 ;  /* 0x000000ffff5b7224 */ /* 0x008fe200078e0070 */
[----:B----4-:R-:W-:-:S02]  /*2dc90*/  MOV R90, R113 ;  /* 0x00000071005a7202 */ /* 0x010fc40000000f00 */
[----:B------:R-:W3:Y:S04]  /*2dca0*/  LDL.LU R113, [R1+0x19f4] ;  /* 0x0019f40001717983 */ /* 0x000ee80000300800 */
[----:B------:R-:W3:Y:S04]  /*2dcb0*/  LDL.LU R112, [R1+0x19f0] ;  /* 0x0019f00001707983 */ /* 0x000ee80000300800 */
[----:B------:R-:W4:Y:S04]  /*2dcc0*/  LDL.LU R32, [R1+0x810] ;  /* 0x0008100001207983 */ /* 0x000f280000300800 */
[----:B------:R-:W4:Y:S04]  /*2dcd0*/  LDL.LU R33, [R1+0x814] ;  /* 0x0008140001217983 */ /* 0x000f280000300800 */
[----:B------:R-:W4:Y:S04]  /*2dce0*/  LDL.LU R34, [R1+0x818] ;  /* 0x0008180001227983 */ /* 0x000f280000300800 */
[----:B------:R-:W4:Y:S04]  /*2dcf0*/  LDL.LU R35, [R1+0x81c] ;  /* 0x00081c0001237983 */ /* 0x000f280000300800 */
[----:B------:R-:W2:Y:S04]  /*2dd00*/  LDL.LU R132, [R1+0x650] ;  /* 0x0006500001847983 */ /* 0x000ea80000300800 */
[----:B------:R-:W2:Y:S04]  /*2dd10*/  LDL.LU R133, [R1+0x654] ;  /* 0x0006540001857983 */ /* 0x000ea80000300800 */
[----:B------:R-:W2:Y:S04]  /*2dd20*/  LDL.LU R134, [R1+0x658] ;  /* 0x0006580001867983 */ /* 0x000ea80000300800 */
[----:B------:R-:W2:Y:S04]  /*2dd30*/  LDL.LU R135, [R1+0x65c] ;  /* 0x00065c0001877983 */ /* 0x000ea80000300800 */
[----:B------:R-:W3:Y:S04]  /*2dd40*/  LDL.LU R114, [R1+0x828] ;  /* 0x0008280001727983 */ /* 0x000ee80000300800 */
[----:B------:R-:W3:Y:S04]  /*2dd50*/  LDL.LU R115, [R1+0x82c] ;  /* 0x00082c0001737983 */ /* 0x000ee80000300800 */
[----:B------:R-:W2:Y:S04]  /*2dd60*/  LDL.LU R122, [R1+0x6c8] ;  /* 0x0006c800017a7983 */ /* 0x000ea80000300800 */
[----:B------:R-:W2:Y:S04]  /*2dd70*/  LDL.LU R123, [R1+0x6cc] ;  /* 0x0006cc00017b7983 */ /* 0x000ea80000300800 */
[----:B------:R-:W2:Y:S04]  /*2dd80*/  LDL.LU R232, [R1+0x19ec] ;  /* 0x0019ec0001e87983 */ /* 0x000ea80000300800 */
[----:B------:R-:W2:Y:S04]  /*2dd90*/  LDL.LU R233, [R1+0x19e8] ;  /* 0x0019e80001e97983 */ /* 0x000ea80000300800 */
[----:B------:R-:W2:Y:S04]  /*2dda0*/  LDL.LU R234, [R1+0x19e4] ;  /* 0x0019e40001ea7983 */ /* 0x000ea80000300800 */
[----:B------:R-:W2:Y:S04]  /*2ddb0*/  LDL.LU R235, [R1+0x19e0] ;  /* 0x0019e00001eb7983 */ /* 0x000ea80000300800 */
[----:B------:R-:W3:Y:S04]  /*2ddc0*/  LDL.LU R176, [R1+0x6f0] ;  /* 0x0006f00001b07983 */ /* 0x000ee80000300800 */
[----:B------:R-:W3:Y:S04]  /*2ddd0*/  LDL.LU R177, [R1+0x6f4] ;  /* 0x0006f40001b17983 */ /* 0x000ee80000300800 */
[----:B------:R-:W3:Y:S04]  /*2dde0*/  LDL.LU R178, [R1+0x6f8] ;  /* 0x0006f80001b27983 */ /* 0x000ee80000300800 */
[----:B------:R-:W3:Y:S01]  /*2ddf0*/  LDL.LU R179, [R1+0x6fc] ;  /* 0x0006fc0001b37983 */ /* 0x000ee20000300800 */
[-C--:B------:R-:W-:Y:S08]  /*2de00*/  HMMA.1688.F32.TF32 R12, R236, R68.reuse, R12 ;  /* 0x00000044ec0c723c */ /* 0x080ff0000008100c */
[-C--:B------:R-:W-:Y:S08]  /*2de10*/  HMMA.1688.F32.TF32 R92, R220, R68.reuse, R20 ;  /* 0x00000044dc5c723c */ /* 0x080ff00000081014 */
[-C--:B------:R-:W-:Y:S07]  /*2de20*/  HMMA.1688.F32.TF32 R20, R8, R68.reuse, R216 ;  /* 0x000000440814723c */ /* 0x080fee00000810d8 */
[----:B------:R-:W-:Y:S04]  /*2de30*/  STL.64 [R1+0xd0], R12 ;  /* 0x0000d00c01007387 */ /* 0x000fe80000100a00 */
[----:B------:R1:W-:Y:S02]  /*2de40*/  STL.64 [R1+0xd8], R14 ;  /* 0x0000d80e01007387 */ /* 0x0003e40000100a00 */
[----:B-1----:R-:W-:Y:S08]  /*2de50*/  HMMA.1688.F32.TF32 R12, R16, R68, R96 ;  /* 0x00000044100c723c */ /* 0x002ff00000081060 */
[----:B------:R-:W-:Y:S08]  /*2de60*/  HMMA.1688.F32.TF32 R108, R220, R72, R240 ;  /* 0x00000048dc6c723c */ /* 0x000ff000000810f0 */
[----:B------:R-:W-:Y:S08]  /*2de70*/  HMMA.1688.F32.TF32 R128, R172, R80, R136 ;  /* 0x00000050ac80723c */ /* 0x000ff00000081088 */
[----:B--2---:R-:W-:Y:S11]  /*2de80*/  HMMA.1688.F32.TF32 R24, R4, R68, R232 ;  /* 0x000000440418723c */ /* 0x004ff600000810e8 */
[----:B------:R-:W-:Y:S11]  /*2de90*/  @!UPT UIADD3 URZ, URZ, URZ, URZ ;  /* 0x0000003f3f3ff290 */ /* 0x000ff6000fffe03f */
[----:B------:R-:W-:Y:S01]  /*2dea0*/  @!UPT UIADD3 URZ, URZ, URZ, URZ ;  /* 0x0000003f3f3ff290 */ /* 0x000fe2000fffe03f */
[----:B------:R-:W-:Y:S04]  /*2deb0*/  STL.64 [R1+0x220], R24 ;  /* 0x0002201801007387 */ /* 0x000fe80000100a00 */
[----:B------:R-:W-:Y:S04]  /*2dec0*/  STL.64 [R1+0x228], R26 ;  /* 0x0002281a01007387 */ /* 0x000fe80000100a00 */
[----:B------:R-:W-:Y:S04]  /*2ded0*/  STL.64 [R1+0x370], R20 ;  /* 0x0003701401007387 */ /* 0x000fe80000100a00 */
[----:B------:R-:W-:Y:S04]  /*2dee0*/  STL.64 [R1+0x378], R22 ;  /* 0x0003781601007387 */ /* 0x000fe80000100a00 */
[----:B------:R-:W-:Y:S04]  /*2def0*/  STL.64 [R1+0x480], R12 ;  /* 0x0004800c01007387 */ /* 0x000fe80000100a00 */
[----:B------:R1:W-:Y:S02]  /*2df00*/  STL.64 [R1+0x488], R14 ;  /* 0x0004880e01007387 */ /* 0x0003e40000100a00 */
[-C--:B-1----:R-:W-:Y:S08]  /*2df10*/  HMMA.1688.F32.TF32 R12, R236, R72.reuse, R28 ;  /* 0x00000048ec0c723c */ /* 0x082ff0000008101c */
[-C--:B------:R-:W-:Y:S08]  /*2df20*/  HMMA.1688.F32.TF32 R24, R4, R72.reuse, R200 ;  /* 0x000000480418723c */ /* 0x080ff000000810c8 */
[-C--:B------:R-:W-:Y:S07]  /*2df30*/  HMMA.1688.F32.TF32 R20, R8, R72.reuse, R224 ;  /* 0x000000480814723c */ /* 0x080fee00000810e0 */
[----:B------:R-:W-:Y:S04]  /*2df40*/  STL.64 [R1+0x60], R12 ;  /* 0x0000600c01007387 */ /* 0x000fe80000100a00 */
[----:B------:R1:W-:Y:S02]  /*2df50*/  STL.64 [R1+0x68], R14 ;  /* 0x0000680e01007387 */ /* 0x0003e40000100a00 */
[----:B-1----:R-:W-:Y:S02]  /*2df60*/  HMMA.1688.F32.TF32 R12, R16, R72, R124 ;  /* 0x00000048100c723c */ /* 0x002fe4000008107c */
[----:B------:R-:W-:Y:S04]  /*2df70*/  STL.64 [R1+0x1c0], R24 ;  /* 0x0001c01801007387 */ /* 0x000fe80000100a00 */
[----:B------:R-:W-:Y:S04]  /*2df80*/  STL.64 [R1+0x1c8], R26 ;  /* 0x0001c81a01007387 */ /* 0x000fe80000100a00 */
[----:B------:R-:W-:Y:S04]  /*2df90*/  STL.64 [R1+0x330], R20 ;  /* 0x0003301401007387 */ /* 0x000fe80000100a00 */
[----:B------:R-:W-:Y:S09]  /*2dfa0*/  STL.64 [R1+0x338], R22 ;  /* 0x0003381601007387 */ /* 0x000ff20000100a00 */
        /* <DEDUP_REMOVED lines=20> */
[----:B------:R1:W-:Y:S04]  /*2e0f0*/  STL.64 [R1+0x150], R24 ;  /* 0x0001501801007387 */ /* 0x0003e80000100a00 */
[----:B------:R2:W-:Y:S02]  /*2e100*/  STL.64 [R1+0x158], R26 ;  /* 0x0001581a01007387 */ /* 0x0005e40000100a00 */
[----:B----4-:R-:W-:Y:S02]  /*2e110*/  HMMA.1688.F32.TF32 R96, R172, R72, R32 ;  /* 0x00000048ac60723c */ /* 0x010fe40000081020 */
[----:B------:R-:W4:Y:S04]  /*2e120*/  LDL.LU R32, [R1+0x5d0] ;  /* 0x0005d00001207983 */ /* 0x000f280000300800 */
[----:B------:R1:W-:Y:S04]  /*2e130*/  STL.64 [R1+0x290], R20 ;  /* 0x0002901401007387 */ /* 0x0003e80000100a00 */
[----:B------:R1:W-:Y:S01]  /*2e140*/  STL.64 [R1+0x298], R22 ;  /* 0x0002981601007387 */ /* 0x0003e20000100a00 */
[-C--:B------:R-:W-:Y:S08]  /*2e150*/  HMMA.1688.F32.TF32 R140, R220, R80.reuse, R180 ;  /* 0x00000050dc8c723c */ /* 0x080ff000000810b4 */
[C---:B---3--:R-:W-:Y:S01]  /*2e160*/  HMMA.1688.F32.TF32 R136, R204.reuse, R80, R176 ;  /* 0x00000050cc88723c */ /* 0x048fe200000810b0 */
[----:B------:R3:W-:Y:S04]  /*2e170*/  STL.64 [R1+0x3a0], R12 ;  /* 0x0003a00c01007387 */ /* 0x0007e80000100a00 */
[----:B------:R1:W-:Y:S04]  /*2e180*/  STL.64 [R1+0x3a8], R14 ;  /* 0x0003a80e01007387 */ /* 0x0003e80000100a00 */
[----:B------:R-:W4:Y:S04]  /*2e190*/  LDL.LU R33, [R1+0x5d4] ;  /* 0x0005d40001217983 */ /* 0x000f280000300800 */
[----:B------:R-:W4:Y:S04]  /*2e1a0*/  LDL.LU R34, [R1+0x5d8] ;  /* 0x0005d80001227983 */ /* 0x000f280000300800 */
[----:B------:R-:W4:Y:S04]  /*2e1b0*/  LDL.LU R35, [R1+0x5dc] ;  /* 0x0005dc0001237983 */ /* 0x000f280000300800 */
        /* <DEDUP_REMOVED lines=59> */
[----:B------:R-:W-:Y:S03]  /*2e570*/  HMMA.1688.F32.TF32 R104, R204, R72, R132 ;  /* 0x00000048cc68723c */ /* 0x000fe60000081084 */
        /* <DEDUP_REMOVED lines=22> */
[----:B---3--:R-:W3:Y:S04]  /*2e6e0*/  LDL.LU R12, [R1+0x5e0] ;  /* 0x0005e000010c7983 */ /* 0x008ee80000300800 */
[----:B------:R-:W3:Y:S04]  /*2e6f0*/  LDL.LU R13, [R1+0x5e4] ;  /* 0x0005e400010d7983 */ /* 0x000ee80000300800 */
[----:B------:R-:W3:Y:S04]  /*2e700*/  LDL.LU R14, [R1+0x5e8] ;  /* 0x0005e800010e7983 */ /* 0x000ee80000300800 */
[----:B------:R-:W3:Y:S04]  /*2e710*/  LDL.LU R15, [R1+0x5ec] ;  /* 0x0005ec00010f7983 */ /* 0x000ee80000300800 */
[----:B------:R-:W3:Y:S04]  /*2e720*/  LDL.LU R28, [R1+0x520] ;  /* 0x00052000011c7983 */ /* 0x000ee80000300800 */
[----:B------:R-:W3:Y:S01]  /*2e730*/  LDL.LU R29, [R1+0x524] ;  /* 0x00052400011d7983 */ /* 0x000ee20000300800 */
[----:B------:R-:W-:Y:S01]  /*2e740*/  MOV R30, R145 ;  /* 0x00000091001e7202 */ /* 0x000fe20000000f00 */
[----:B------:R-:W-:-:S02]  /*2e750*/  IMAD.MOV.U32 R31, RZ, RZ, R144 ;  /* 0x000000ffff1f7224 */ /* 0x000fc400078e0090 */
[----:B------:R-:W2:Y:S01]  /*2e760*/  LDSM.16.M88.4 R144, [R159+0xa6000] ;  /* 0x0a6000009f90783b */ /* 0x000ea20000000200 */
[C---:B------:R-:W-:Y:S03]  /*2e770*/  HMMA.1688.F32.TF32 R124, R220.reuse, R76, R152 ;  /* 0x0000004cdc7c723c */ /* 0x040fe60000081098 */
[----:B------:R-:W1:Y:S04]  /*2e780*/  LDSM.16.M88.4 R148, [R159+0xa6800] ;  /* 0x0a6800009f94783b */ /* 0x000e680000000200 */
[----:B------:R-:W1:Y:S04]  /*2e790*/  LDSM.16.M88.4 R152, [R159+0xa7000] ;  /* 0x0a7000009f98783b */ /* 0x000e680000000200 */
[----:B------:R-:W1:Y:S01]  /*2e7a0*/  LDSM.16.M88.4 R156, [R159+0xa7800] ;  /* 0x0a7800009f9c783b */ /* 0x000e620000000200 */
[----:B--2---:R-:W-:Y:S08]  /*2e7b0*/  HMMA.1688.F32.TF32 R208, R220, R144, R228 ;  /* 0x00000090dcd0723c */ /* 0x004ff000000810e4 */
[----:B-1----:R-:W-:Y:S08]  /*2e7c0*/  HMMA.1688.F32.TF32 R228, R236, R148, R24 ;  /* 0x00000094ece4723c */ /* 0x002ff00000081018 */
[C---:B------:R-:W-:Y:S08]  /*2e7d0*/  HMMA.1688.F32.TF32 R88, R204.reuse, R68, R88 ;  /* 0x00000044cc58723c */ /* 0x040ff00000081058 */
[C---:B------:R-:W-:Y:S08]  /*2e7e0*/  HMMA.1688.F32.TF32 R120, R204.reuse, R76, R120 ;  /* 0x0000004ccc78723c */ /* 0x040ff00000081078 */
[----:B----4-:R-:W-:Y:S08]  /*2e7f0*/  HMMA.1688.F32.TF32 R196, R204, R148, R196 ;  /* 0x00000094ccc4723c */ /* 0x010ff000000810c4 */
[----:B------:R-:W-:Y:S08]  /*2e800*/  HMMA.1688.F32.TF32 R84, R188, R68, R84 ;  /* 0x00000044bc54723c */ /* 0x000ff00000081054 */
[----:B------:R-:W-:Y:S08]  /*2e810*/  HMMA.1688.F32.TF32 R192, R204, R144, R192 ;  /* 0x00000090ccc0723c */ /* 0x000ff000000810c0 */
[C---:B------:R-:W-:Y:S08]  /*2e820*/  HMMA.1688.F32.TF32 R100, R188.reuse, R72, R100 ;  /* 0x00000048bc64723c */ /* 0x040ff00000081064 */
[C---:B------:R-:W-:Y:S08]  /*2e830*/  HMMA.1688.F32.TF32 R116, R188.reuse, R76, R116 ;  /* 0x0000004cbc74723c */ /* 0x040ff00000081074 */
[C---:B------:R-:W-:Y:S08]  /*2e840*/  HMMA.1688.F32.TF32 R180, R188.reuse, R148, R180 ;  /* 0x00000094bcb4723c */ /* 0x040ff000000810b4 */
[----:B------:R-:W-:Y:S08]  /*2e850*/  HMMA.1688.F32.TF32 R176, R188, R144, R176 ;  /* 0x00000090bcb0723c */ /* 0x000ff000000810b0 */
[C---:B------:R-:W-:Y:S08]  /*2e860*/  HMMA.1688.F32.TF32 R244, R172.reuse, R68, R244 ;  /* 0x00000044acf4723c */ /* 0x040ff000000810f4 */
[C---:B------:R-:W-:Y:S08]  /*2e870*/  HMMA.1688.F32.TF32 R112, R172.reuse, R76, R112 ;  /* 0x0000004cac70723c */ /* 0x040ff00000081070 */
[C---:B------:R-:W-:Y:S08]  /*2e880*/  HMMA.1688.F32.TF32 R164, R172.reuse, R148, R164 ;  /* 0x00000094aca4723c */ /* 0x040ff000000810a4 */
[C---:B------:R-:W-:Y:S08]  /*2e890*/  HMMA.1688.F32.TF32 R160, R172.reuse, R144, R160 ;  /* 0x00000090aca0723c */ /* 0x040ff000000810a0 */
[-C--:B------:R-:W-:Y:S08]  /*2e8a0*/  HMMA.1688.F32.TF32 R168, R172, R152.reuse, R168 ;  /* 0x00000098aca8723c */ /* 0x080ff000000810a8 */
[C---:B------:R-:W-:Y:S08]  /*2e8b0*/  HMMA.1688.F32.TF32 R184, R188.reuse, R152, R184 ;  /* 0x00000098bcb8723c */ /* 0x040ff000000810b8 */
[----:B------:R-:W-:Y:S08]  /*2e8c0*/  HMMA.1688.F32.TF32 R188, R188, R156, R248 ;  /* 0x0000009cbcbc723c */ /* 0x000ff000000810f8 */
[----:B------:R-:W-:Y:S08]  /*2e8d0*/  HMMA.1688.F32.TF32 R232, R236, R152, R20 ;  /* 0x00000098ece8723c */ /* 0x000ff00000081014 */
[C---:B------:R-:W-:Y:S08]  /*2e8e0*/  HMMA.1688.F32.TF32 R20, R4.reuse, R148, R32 ;  /* 0x000000940414723c */ /* 0x040ff00000081020 */
[C---:B---3--:R-:W-:Y:S08]  /*2e8f0*/  HMMA.1688.F32.TF32 R24, R4.reuse, R144, R12 ;  /* 0x000000900418723c */ /* 0x048ff0000008100c */
[-C--:B------:R-:W-:Y:S11]  /*2e900*/  HMMA.1688.F32.TF32 R12, R4, R152.reuse, R28 ;  /* 0x00000098040c723c */ /* 0x080ff6000008101c */
[----:B------:R-:W-:Y:S04]  /*2e910*/  @!UPT UIADD3 URZ, URZ, URZ, URZ ;  /* 0x0000003f3f3ff290 */ /* 0x000fe8000fffe03f */
[----:B------:R-:W-:Y:S04]  /*2e920*/  STL.64 [R1+0xa0], R24 ;  /* 0x0000a01801007387 */ /* 0x000fe80000100a00 */
[----:B------:R-:W-:Y:S04]  /*2e930*/  STL.64 [R1+0xa8], R26 ;  /* 0x0000a81a01007387 */ /* 0x000fe80000100a00 */
[----:B------:R-:W2:Y:S04]  /*2e940*/  LDL.LU R32, [R1+0x120] ;  /* 0x0001200001207983 */ /* 0x000ea80000300800 */
[----:B------:R-:W-:Y:S04]  /*2e950*/  STL.64 [R1+0x90], R20 ;  /* 0x0000901401007387 */ /* 0x000fe80000100a00 */
[----:B------:R-:W-:Y:S04]  /*2e960*/  STL.64 [R1+0x98], R22 ;  /* 0x0000981601007387 */ /* 0x000fe80000100a00 */
[----:B------:R1:W-:Y:S04]  /*2e970*/  STL.64 [R1+0x80], R12 ;  /* 0x0000800c01007387 */ /* 0x0003e80000100a00 */
[----:B------:R3:W-:Y:S04]  /*2e980*/  STL.64 [R1+0x88], R14 ;  /* 0x0000880e01007387 */ /* 0x0007e80000100a00 */
[----:B------:R-:W2:Y:S04]  /*2e990*/  LDL.LU R33, [R1+0x124] ;  /* 0x0001240001217983 */ /* 0x000ea80000300800 */
[----:B------:R-:W2:Y:S01]  /*2e9a0*/  LDL.LU R34, [R1+0x128] ;  /* 0x0001280001227983 */ /* 0x000ea20000300800 */
[C---:B------:R-:W-:Y:S03]  /*2e9b0*/  HMMA.1688.F32.TF32 R200, R204.reuse, R152, R200 ;  /* 0x00000098ccc8723c */ /* 0x040fe600000810c8 */
[----:B------:R-:W2:Y:S04]  /*2e9c0*/  LDL.LU R35, [R1+0x12c] ;  /* 0x00012c0001237983 */ /* 0x000ea80000300800 */
[----:B-1----:R-:W4:Y:S01]  /*2e9d0*/  LDL.LU R12, [R1+0x2d0] ;  /* 0x0002d000010c7983 */ /* 0x002f220000300800 */
[-C--:B------:R-:W-:Y:S03]  /*2e9e0*/  HMMA.1688.F32.TF32 R204, R204, R156.reuse, R40 ;  /* 0x0000009ccccc723c */ /* 0x080fe60000081028 */
[----:B------:R-:W4:Y:S04]  /*2e9f0*/  LDL.LU R13, [R1+0x2d4] ;  /* 0x0002d400010d7983 */ /* 0x000f280000300800 */
[----:B---3--:R-:W4:Y:S04]  /*2ea00*/  LDL.LU R14, [R1+0x2d8] ;  /* 0x0002d800010e7983 */ /* 0x008f280000300800 */
[----:B------:R-:W4:Y:S04]  /*2ea10*/  LDL.LU R15, [R1+0x2dc] ;  /* 0x0002dc00010f7983 */ /* 0x000f280000300800 */
[----:B------:R-:W3:Y:S04]  /*2ea20*/  LDL.LU R40, [R1+0x460] ;  /* 0x0004600001287983 */ /* 0x000ee80000300800 */
[----:B------:R-:W3:Y:S04]  /*2ea30*/  LDL.LU R41, [R1+0x464] ;  /* 0x0004640001297983 */ /* 0x000ee80000300800 */
[----:B------:R-:W3:Y:S04]  /*2ea40*/  LDL.LU R42, [R1+0x468] ;  /* 0x00046800012a7983 */ /* 0x000ee80000300800 */
[----:B------:R-:W3:Y:S04]  /*2ea50*/  LDL.LU R43, [R1+0x46c] ;  /* 0x00046c00012b7983 */ /* 0x000ee80000300800 */
        /* <DEDUP_REMOVED lines=20> */
[----:B------:R-:W4:Y:S01]  /*2eba0*/  LDL.LU R54, [R1+0x2f8] ;  /* 0x0002f80001367983 */ /* 0x000f220000300800 */
[C---:B------:R-:W-:Y:S03]  /*2ebb0*/  HMMA.1688.F32.TF32 R212, R220.reuse, R148, R212 ;  /* 0x00000094dcd4723c */ /* 0x040fe600000810d4 */
        /* <DEDUP_REMOVED lines=23> */
[----:B--2---:R-:W-:Y:S08]  /*2ed30*/  HMMA.1688.F32.TF32 R248, R8, R152, R248 ;  /* 0x0000009808f8723c */ /* 0x004ff000000810f8 */
[----:B---3--:R-:W-:Y:S01]  /*2ed40*/  HMMA.1688.F32.TF32 R4, R4, R156, R64 ;  /* 0x0000009c0404723c */ /* 0x008fe20000081040 */
[----:B------:R-:W2:Y:S04]  /*2ed50*/  LDL.LU.64 R66, [R1+0x19d8] ;  /* 0x0019d80001427983 */ /* 0x000ea80000300a00 */
[----:B------:R-:W2:Y:S03]  /*2ed60*/  LDL.LU.64 R64, [R1+0x19d0] ;  /* 0x0019d00001407983 */ /* 0x000ea60000300a00 */
[C---:B----4-:R-:W-:Y:S08]  /*2ed70*/  HMMA.1688.F32.TF32 R60, R8.reuse, R144, R60 ;  /* 0x00000090083c723c */ /* 0x050ff0000008103c */
[C---:B------:R-:W-:Y:S07]  /*2ed80*/  HMMA.1688.F32.TF32 R56, R8.reuse, R148, R56 ;  /* 0x000000940838723c */ /* 0x040fee0000081038 */
[----:B------:R1:W-:Y:S04]  /*2ed90*/  STL.64 [R1+0x70], R4 ;  /* 0x0000700401007387 */ /* 0x0003e80000100a00 */
[----:B------:R3:W-:Y:S04]  /*2eda0*/  STL.64 [R1+0x78], R6 ;  /* 0x0000780601007387 */ /* 0x0007e80000100a00 */
[----:B-1----:R-:W4:Y:S04]  /*2edb0*/  LDL.LU R4, [R1+0x260] ;  /* 0x0002600001047983 */ /* 0x002f280000300800 */
[----:B------:R-:W4:Y:S04]  /*2edc0*/  LDL.LU R5, [R1+0x264] ;  /* 0x0002640001057983 */ /* 0x000f280000300800 */
[----:B---3--:R-:W4:Y:S04]  /*2edd0*/  LDL.LU R6, [R1+0x268] ;  /* 0x0002680001067983 */ /* 0x008f280000300800 */
[----:B------:R-:W4:Y:S04]  /*2ede0*/  LDL.LU R7, [R1+0x26c] ;  /* 0x00026c0001077983 */ /* 0x000f280000300800 */
[----:B------:R-:W-:Y:S04]  /*2edf0*/  STL.64 [R1+0x1b0], R60 ;  /* 0x0001b03c01007387 */ /* 0x000fe80000100a00 */
[----:B------:R1:W-:Y:S01]  /*2ee00*/  STL.64 [R1+0x1b8], R62 ;  /* 0x0001b83e01007387 */ /* 0x0003e20000100a00 */
[----:B------:R-:W-:Y:S03]  /*2ee10*/  HMMA.1688.F32.TF32 R8, R8, R156, R40 ;  /* 0x0000009c0808723c */ /* 0x000fe60000081028 */
[----:B-1----:R-:W3:Y:S04]  /*2ee20*/  LDL.LU.64 R62, [R1+0x19c8] ;  /* 0x0019c800013e7983 */ /* 0x002ee80000300a00 */
[----:B------:R-:W3:Y:S04]  /*2ee30*/  LDL.LU.64 R60, [R1+0x19c0] ;  /* 0x0019c000013c7983 */ /* 0x000ee80000300a00 */
        /* <DEDUP_REMOVED lines=8> */
[----:B------:R-:W2:Y:S01]  /*2eec0*/  LDL.LU.64 R42, [R1+0x1998] ;  /* 0x00199800012a7983 */ /* 0x000ea20000300a00 */
[C---:B------:R-:W-:Y:S08]  /*2eed0*/  HMMA.1688.F32.TF32 R52, R16.reuse, R144, R52 ;  /* 0x000000901034723c */ /* 0x040ff00000081034 */
[C---:B------:R-:W-:Y:S08]  /*2eee0*/  HMMA.1688.F32.TF32 R20, R16.reuse, R148, R20 ;  /* 0x000000941014723c */ /* 0x040ff00000081014 */
[----:B------:R-:W-:Y:S01]  /*2eef0*/  HMMA.1688.F32.TF32 R12, R16, R152, R12 ;  /* 0x00000098100c723c */ /* 0x000fe2000008100c */
[----:B------:R1:W-:Y:S04]  /*2ef00*/  STL.64 [R1+0x180], R8 ;  /* 0x0001800801007387 */ /* 0x0003e80000100a00 */
[----:B------:R2:W-:Y:S01]  /*2ef10*/  STL.64 [R1+0x188], R10 ;  /* 0x0001880a01007387 */ /* 0x0005e20000100a00 */
[----:B-1----:R-:W-:-:S03]  /*2ef20*/  IMAD.MOV.U32 R8, RZ, RZ, R47 ;  /* 0x000000ffff087224 */ /* 0x002fc600078e002f */
[----:B------:R-:W3:Y:S01]  /*2ef30*/  LDL.LU R47, [R1+0x1990] ;  /* 0x00199000012f7983 */ /* 0x000ee20000300800 */
[----:B--2---:R-:W-:Y:S01]  /*2ef40*/  MOV R9, R42 ;  /* 0x0000002a00097202 */ /* 0x004fe20000000f00 */
[----:B------:R-:W-:Y:S02]  /*2ef50*/  IMAD.MOV.U32 R10, RZ, RZ, R43 ;  /* 0x000000ffff0a7224 */ /* 0x000fe400078e002b */
[----:B------:R-:W2:Y:S04]  /*2ef60*/  LDL.LU R42, [R1+0x198c] ;  /* 0x00198c00012a7983 */ /* 0x000ea80000300800 */
[----:B------:R-:W2:Y:S04]  /*2ef70*/  LDL.LU R43, [R1+0x1988] ;  /* 0x00198800012b7983 */ /* 0x000ea80000300800 */
[----:B------:R-:W-:Y:S04]  /*2ef80*/  STL.64 [R1+0x2f0], R52 ;  /* 0x0002f03401007387 */ /* 0x000fe80000100a00 */
[----:B------:R1:W-:Y:S04]  /*2ef90*/  STL.64 [R1+0x2f8], R54 ;  /* 0x0002f83601007387 */ /* 0x0003e80000100a00 */
[----:B-1----:R-:W2:Y:S04]  /*2efa0*/  LDL.LU.64 R54, [R1+0x1980] ;  /* 0x0019800001367983 */ /* 0x002ea80000300a00 */
[----:B------:R-:W2:Y:S04]  /*2efb0*/  LDL.LU.64 R52, [R1+0x1978] ;  /* 0x0019780001347983 */ /* 0x000ea80000300a00 */
[----:B------:R-:W-:Y:S04]  /*2efc0*/  STL.64 [R1+0x2e0], R20 ;  /* 0x0002e01401007387 */ /* 0x000fe80000100a00 */
[----:B------:R1:W-:Y:S04]  /*2efd0*/  STL.64 [R1+0x2e8], R22 ;  /* 0x0002e81601007387 */ /* 0x0003e80000100a00 */
[----:B-1----:R-:W2:Y:S04]  /*2efe0*/  LDL.LU.64 R22, [R1+0x1970] ;  /* 0x0019700001167983 */ /* 0x002ea80000300a00 */
[----:B------:R-:W3:Y:S04]  /*2eff0*/  LDL.LU.64 R20, [R1+0x1968] ;  /* 0x0019680001147983 */ /* 0x000ee80000300a00 */
[----:B------:R-:W-:Y:S04]  /*2f000*/  STL.64 [R1+0x2d0], R12 ;  /* 0x0002d00c01007387 */ /* 0x000fe80000100a00 */
[----:B------:R1:W-:Y:S04]  /*2f010*/  STL.64 [R1+0x2d8], R14 ;  /* 0x0002d80e01007387 */ /* 0x0003e80000100a00 */
[----:B-1----:R-:W3:Y:S04]  /*2f020*/  LDL.LU.64 R14, [R1+0x1960] ;  /* 0x00196000010e7983 */ /* 0x002ee80000300a00 */
[----:B------:R-:W3:Y:S01]  /*2f030*/  LDL.LU.64 R12, [R1+0x1958] ;  /* 0x00195800010c7983 */ /* 0x000ee20000300a00 */
[-C--:B------:R-:W-:Y:S03]  /*2f040*/  HMMA.1688.F32.TF32 R236, R236, R156.reuse, R240 ;  /* 0x0000009cecec723c */ /* 0x080fe600000810f0 */
[----:B------:R-:W-:Y:S04]  /*2f050*/  LDS R240, [R2+0xc000] ;  /* 0x00c0000002f07984 */ /* 0x000fe80000000800 */
[----:B------:R-:W-:Y:S04]  /*2f060*/  LDS R242, [R2+0xe000] ;  /* 0x00e0000002f27984 */ /* 0x000fe80000000800 */
[----:B------:R-:W-:Y:S04]  /*2f070*/  LDS R241, [R3+0xc000] ;  /* 0x00c0000003f17984 */ /* 0x000fe80000000800 */
[----:B------:R-:W2:Y:S01]  /*2f080*/  LDS R243, [R3+0xe000] ;  /* 0x00e0000003f37984 */ /* 0x000ea20000000800 */
[----:B----4-:R-:W-:Y:S01]  /*2f090*/  HMMA.1688.F32.TF32 R4, R16, R156, R4 ;  /* 0x0000009c1004723c */ /* 0x010fe20000081004 */
[----:B------:R-:W-:-:S06]  /*2f0a0*/  IMAD.MOV.U32 R11, RZ, RZ, R252 ;  /* 0x000000ffff0b7224 */ /* 0x000fcc00078e00fc */
[----:B------:R-:W-:Y:S11]  /*2f0b0*/  MOV R19, R0 ;  /* 0x0000000000137202 */ /* 0x000ff60000000f00 */
[----:B------:R-:W-:Y:S05]  /*2f0c0*/  @!UPT UIADD3 URZ, URZ, URZ, URZ ;  /* 0x0000003f3f3ff290 */ /* 0x000fea000fffe03f */
[----:B------:R-:W-:Y:S04]  /*2f0d0*/  STL.64 [R1+0x2a0], R4 ;  /* 0x0002a00401007387 */ /* 0x000fe80000100a00 */
[----:B------:R-:W-:Y:S04]  /*2f0e0*/  STL.64 [R1+0x2a8], R6 ;  /* 0x0002a80601007387 */ /* 0x000fe80000100a00 */
[----:B------:R-:W-:Y:S04]  /*2f0f0*/  LDS R4, [R2+0xc100] ;  /* 0x00c1000002047984 */ /* 0x000fe80000000800 */
[----:B------:R-:W-:Y:S04]  /*2f100*/  LDS R6, [R2+0xe100] ;  /* 0x00e1000002067984 */ /* 0x000fe80000000800 */
[----:B------:R-:W-:Y:S04]  /*2f110*/  LDS R5, [R3+0xc100] ;  /* 0x00c1000003057984 */ /* 0x000fe80000000800 */
[----:B------:R-:W1:Y:S01]  /*2f120*/  LDS R7, [R3+0xe100] ;  /* 0x00e1000003077984 */ /* 0x000e620000000800 */
[C---:B--2---:R-:W-:Y:S08]  /*2f130*/  HMMA.1688.F32.TF32 R24, R240.reuse, R22, R24 ;  /* 0x00000016f018723c */ /* 0x044ff00000081018 */
[----:B---3--:R-:W-:Y:S01]  /*2f140*/  HMMA.1688.F32.TF32 R48, R240, R14, R48 ;  /* 0x0000000ef030723c */ /* 0x008fe20000081030 */
[----:B------:R-:W-:Y:S01]  /*2f150*/  MOV R16, R20 ;  /* 0x0000001400107202 */ /* 0x000fe20000000f00 */
[----:B------:R-:W-:-:S02]  /*2f160*/  IMAD.MOV.U32 R18, RZ, RZ, R12 ;  /* 0x000000ffff127224 */ /* 0x000fc400078e000c */
[----:B------:R-:W-:Y:S11]  /*2f170*/  IMAD.MOV.U32 R17, RZ, RZ, R13 ;  /* 0x000000ffff117224 */ /* 0x000ff600078e000d */
[----:B------:R-:W-:Y:S01]  /*2f180*/  @!UPT UIADD3 URZ, URZ, URZ, URZ ;  /* 0x0000003f3f3ff290 */ /* 0x000fe2000fffe03f */
[----:B------:R-:W-:-:S08]  /*2f190*/  IMAD.MOV.U32 R252, RZ, RZ, R27 ;  /* 0x000000fffffc7224 */ /* 0x000fd000078e001b */
[----:B------:R-:W-:Y:S01]  /*2f1a0*/  MOV R12, R50 ;  /* 0x00000032000c7202 */ /* 0x000fe20000000f00 */
[----:B------:R-:W-:Y:S02]  /*2f1b0*/  IMAD.MOV.U32 R0, RZ, RZ, R51 ;  /* 0x000000ffff007224 */ /* 0x000fe400078e0033 */
[----:B------:R-:W-:Y:S01]  /*2f1c0*/  IMAD.MOV.U32 R20, RZ, RZ, R48 ;  /* 0x000000ffff147224 */ /* 0x000fe200078e0030 */
[----:B------:R-:W1:Y:S01]  /*2f1d0*/  LDL.LU.64 R50, [R1+0x1950] ;  /* 0x0019500001327983 */ /* 0x000e620000300a00 */
[----:B------:R-:W-:-:S03]  /*2f1e0*/  IMAD.MOV.U32 R13, RZ, RZ, R49 ;  /* 0x000000ffff0d7224 */ /* 0x000fc600078e0031 */
[----:B------:R-:W1:Y:S04]  /*2f1f0*/  LDL.LU.64 R48, [R1+0x1948] ;  /* 0x0019480001307983 */ /* 0x000e680000300a00 */
[----:B------:R-:W-:Y:S04]  /*2f200*/  STL.64 [R1+0x400], R24 ;  /* 0x0004001801007387 */ /* 0x000fe80000100a00 */
[----:B------:R2:W-:Y:S04]  /*2f210*/  STL [R1+0x408], R26 ;  /* 0x0004081a01007387 */ /* 0x0005e80000100800 */
[----:B--2---:R-:W2:Y:S04]  /*2f220*/  LDL.LU.64 R26, [R1+0x1940] ;  /* 0x00194000011a7983 */ /* 0x004ea80000300a00 */
[----:B------:R-:W3:Y:S01]  /*2f230*/  LDL.LU.64 R24, [R1+0x1938] ;  /* 0x0019380001187983 */ /* 0x000ee20000300a00 */
[C---:B--2---:R-:W-:Y:S11]  /*2f240*/  HMMA.1688.F32.TF32 R28, R240.reuse, R26, R28 ;  /* 0x0000001af01c723c */ /* 0x044ff6000008101c */
[----:B------:R-:W-:Y:S11]  /*2f250*/  @!UPT UIADD3 URZ, URZ, URZ, URZ ;  /* 0x0000003f3f3ff290 */ /* 0x000ff6000fffe03f */
[----:B------:R-:W-:Y:S01]  /*2f260*/  @!UPT UIADD3 URZ, URZ, URZ, URZ ;  /* 0x0000003f3f3ff290 */ /* 0x000fe2000fffe03f */
[----:B------:R-:W-:Y:S04]  /*2f270*/  STL.64 [R1+0x460], R28 ;  /* 0x0004601c01007387 */ /* 0x000fe80000100a00 */
[----:B------:R2:W-:Y:S04]  /*2f280*/  STL.64 [R1+0x468], R30 ;  /* 0x0004681e01007387 */ /* 0x0005e80000100a00 */
[----:B--2---:R-:W2:Y:S02]  /*2f290*/  LDL.LU.64 R30, [R1+0x1930] ;  /* 0x00193000011e7983 */ /* 0x004ea40000300a00 */
        /* <DEDUP_REMOVED lines=11> */
[----:B--2---:R-:W2:Y:S01]  /*2f350*/  LDL.LU.64 R38, [R1+0x1920] ;  /* 0x0019200001267983 */ /* 0x004ea20000300a00 */
[C---:B------:R-:W-:Y:S08]  /*2f360*/  HMMA.1688.F32.TF32 R8, R240.reuse, R42, R8 ;  /* 0x0000002af008723c */ /* 0x040ff00000081008 */
[C---:B--2---:R-:W-:Y:S11]  /*2f370*/  HMMA.1688.F32.TF32 R16, R240.reuse, R38, R16 ;  /* 0x00000026f010723c */ /* 0x044ff60000081010 */
[----:B------:R-:W-:Y:S11]  /*2f380*/  @!UPT UIADD3 URZ, URZ, URZ, URZ ;  /* 0x0000003f3f3ff290 */ /* 0x000ff6000fffe03f */
[----:B------:R-:W-:Y:S02]  /*2f390*/  @!UPT UIADD3 URZ, URZ, URZ, URZ ;  /* 0x0000003f3f3ff290 */ /* 0x000fe4000fffe03f */
[----:B------:R-:W-:Y:S01]  /*2f3a0*/  MOV R28, R19 ;  /* 0x00000013001c7202 */ /* 0x000fe20000000f00 */
[----:B------:R-:W-:Y:S01]  /*2f3b0*/  IMAD.MOV.U32 R29, RZ, RZ, R18 ;  /* 0x000000ffff1d7224 */ /* 0x000fe200078e0012 */
[----:B------:R-:W-:Y:S01]  /*2f3c0*/  MOV R33, R16 ;  /* 0x0000001000217202 */ /* 0x000fe20000000f00 */
[----:B------:R-:W-:Y:S02]  /*2f3d0*/  IMAD.MOV.U32 R32, RZ, RZ, R17 ;  /* 0x000000ffff207224 */ /* 0x000fe400078e0011 */
[----:B------:R-:W-:Y:S01]  /*2f3e0*/  STL [R1+0x1880], R28 ;  /* 0x0018801c01007387 */ /* 0x000fe20000100800 */
[C---:B------:R-:W-:Y:S03]  /*2f3f0*/  HMMA.1688.F32.TF32 R16, R240.reuse, R46, R248 ;  /* 0x0000002ef010723c */ /* 0x040fe600000810f8 */
[----:B------:R-:W-:Y:S04]  /*2f400*/  STL [R1+0x187c], R29 ;  /* 0x00187c1d01007387 */ /* 0x000fe80000100800 */
[----:B------:R-:W-:Y:S04]  /*2f410*/  STL [R1+0x1878], R32 ;  /* 0x0018782001007387 */ /* 0x000fe80000100800 */
[----:B------:R-:W-:Y:S04]  /*2f420*/  STL [R1+0x1874], R33 ;  /* 0x0018742101007387 */ /* 0x000fe80000100800 */
[----:B------:R-:W-:Y:S04]  /*2f430*/  STL.64 [R1+0x680], R8 ;  /* 0x0006800801007387 */ /* 0x000fe80000100a00 */
[----:B------:R2:W-:Y:S02]  /*2f440*/  STL.64 [R1+0x688], R10 ;  /* 0x0006880a01007387 */ /* 0x0005e40000100a00 */
[C---:B--2---:R-:W-:Y:S02]  /*2f450*/  HMMA.1688.F32.TF32 R8, R240.reuse, R70, R244 ;  /* 0x00000046f008723c */ /* 0x044fe400000810f4 */
[----:B------:R-:W-:Y:S04]  /*2f460*/  STL.64 [R1+0x720], R16 ;  /* 0x0007201001007387 */ /* 0x000fe80000100a00 */
[----:B------:R2:W-:Y:S02]  /*2f470*/  STL.64 [R1+0x728], R18 ;  /* 0x0007281201007387 */ /* 0x0005e40000100a00 */
[C---:B--2---:R-:W-:Y:S11]  /*2f480*/  HMMA.1688.F32.TF32 R16, R240.reuse, R74, R96 ;  /* 0x0000004af010723c */ /* 0x044ff60000081060 */
[----:B------:R-:W-:Y:S04]  /*2f490*/  @!UPT UIADD3 URZ, URZ, URZ, URZ ;  /* 0x0000003f3f3ff290 */ /* 0x000fe8000fffe03f */
[----:B------:R2:W-:Y:S01]  /*2f4a0*/  STL.64 [R1+0x768], R10 ;  /* 0x0007680a01007387 */ /* 0x0005e20000100a00 */
[----:B------:R-:W-:Y:S02]  /*2f4b0*/  IMAD.MOV.U32 R72, RZ, RZ, R8 ;  /* 0x000000ffff487224 */ /* 0x000fe400078e0008 */
[----:B------:R-:W-:Y:S02]  /*2f4c0*/  IMAD.MOV.U32 R73, RZ, RZ, R9 ;  /* 0x000000ffff497224 */ /* 0x000fe400078e0009 */
[C---:B--2---:R-:W-:Y:S03]  /*2f4d0*/  HMMA.1688.F32.TF32 R8, R240.reuse, R78, R112 ;  /* 0x0000004ef008723c */ /* 0x044fe60000081070 */
[----:B------:R-:W-:Y:S04]  /*2f4e0*/  STL [R1+0x1868], R73 ;  /* 0x0018684901007387 */ /* 0x000fe80000100800 */
[----:B------:R-:W-:Y:S04]  /*2f4f0*/  STL [R1+0x1864], R72 ;  /* 0x0018644801007387 */ /* 0x000fe80000100800 */
[----:B------:R-:W2:Y:S04]  /*2f500*/  LDL.LU R248, [R1+0xe0] ;  /* 0x0000e00001f87983 */ /* 0x000ea80000300800 */
[----:B------:R-:W-:Y:S04]  /*2f510*/  STL.64 [R1+0x7e0], R16 ;  /* 0x0007e01001007387 */ /* 0x000fe80000100a00 */
[----:B------:R-:W-:Y:S04]  /*2f520*/  STL.64 [R1+0x7e8], R18 ;  /* 0x0007e81201007387 */ /* 0x000fe80000100a00 */
[----:B------:R-:W-:Y:S04]  /*2f530*/  STL.64 [R1+0x870], R8 ;  /* 0x0008700801007387 */ /* 0x000fe80000100a00 */
[----:B------:R4:W-:Y:S04]  /*2f540*/  STL.64 [R1+0x878], R10 ;  /* 0x0008780a01007387 */ /* 0x0009e80000100a00 */
[----:B------:R-:W2:Y:S04]  /*2f550*/  LDL.LU R249, [R1+0xe4] ;  /* 0x0000e40001f97983 */ /* 0x000ea80000300800 */
[----:B------:R-:W2:Y:S01]  /*2f560*/  LDL.LU R250, [R1+0xe8] ;  /* 0x0000e80001fa7983 */ /* 0x000ea20000300800 */
[C---:B----4-:R-:W-:Y:S03]  /*2f570*/  HMMA.1688.F32.TF32 R8, R240.reuse, R82, R128 ;  /* 0x00000052f008723c */ /* 0x050fe60000081080 */
[----:B------:R-:W2:Y:S04]  /*2f580*/  LDL.LU R251, [R1+0xec] ;  /* 0x0000ec0001fb7983 */ /* 0x000ea80000300800 */
        /* <DEDUP_REMOVED lines=14> */
[----:B------:R-:W-:Y:S04]  /*2f670*/  STL.64 [R1+0x8f0], R8 ;  /* 0x0008f00801007387 */ /* 0x000fe80000100a00 */
[----:B------:R1:W-:Y:S04]  /*2f680*/  STL.64 [R1+0x8f8], R10 ;  /* 0x0008f80a01007387 */ /* 0x0003e80000100a00 */
[----:B------:R-:W4:Y:S04]  /*2f690*/  LDL.LU R129, [R1+0x344] ;  /* 0x0003440001817983 */ /* 0x000f280000300800 */
[----:B------:R-:W4:Y:S04]  /*2f6a0*/  LDL.LU R130, [R1+0x348] ;  /* 0x0003480001827983 */ /* 0x000f280000300800 */
[----:B------:R-:W4:Y:S01]  /*2f6b0*/  LDL.LU R131, [R1+0x34c] ;  /* 0x00034c0001837983 */ /* 0x000f220000300800 */
[C---:B-1----:R-:W-:Y:S11]  /*2f6c0*/  HMMA.1688.F32.TF32 R8, R240.reuse, R146, R160 ;  /* 0x00000092f008723c */ /* 0x042ff600000810a0 */
[----:B------:R-:W-:Y:S11]  /*2f6d0*/  @!UPT UIADD3 URZ, URZ, URZ, URZ ;  /* 0x0000003f3f3ff290 */ /* 0x000ff6000fffe03f */
[----:B------:R-:W-:Y:S01]  /*2f6e0*/  @!UPT UIADD3 URZ, URZ, URZ, URZ ;  /* 0x0000003f3f3ff290 */ /* 0x000fe2000fffe03f */
[----:B------:R1:W-:Y:S01]  /*2f6f0*/  STL.64 [R1+0x8e8], R10 ;  /* 0x0008e80a01007387 */ /* 0x0003e20000100a00 */
[----:B------:R-:W-:Y:S01]  /*2f700*/  MOV R144, R8 ;  /* 0x0000000800907202 */ /* 0x000fe20000000f00 */
[----:B------:R-:W-:Y:S02]  /*2f710*/  IMAD.MOV.U32 R145, RZ, RZ, R9 ;  /* 0x000000ffff917224 */ /* 0x000fe400078e0009 */
[C---:B-1----:R-:W-:Y:S03]  /*2f720*/  HMMA.1688.F32.TF32 R8, R240.reuse, R150, R164 ;  /* 0x00000096f008723c */ /* 0x042fe600000810a4 */
[----:B------:R-:W-:Y:S04]  /*2f730*/  STL [R1+0x1810], R145 ;  /* 0x0018109101007387 */ /* 0x000fe80000100800 */
[----:B------:R-:W-:Y:S01]  /*2f740*/  STL [R1+0x180c], R144 ;  /* 0x00180c9001007387 */ /* 0x000fe20000100800 */
[C---:B------:R-:W-:Y:S01]  /*2f750*/  HMMA.1688.F32.TF32 R160, R240.reuse, R158, R172 ;  /* 0x0000009ef0a0723c */ /* 0x040fe200000810ac */
[----:B---3--:R-:W-:Y:S11]  /*2f760*/  MOV R17, R25 ;  /* 0x0000001900117202 */ /* 0x008ff60000000f00 */
[----:B------:R-:W-:Y:S03]  /*2f770*/  @!UPT UIADD3 URZ, URZ, URZ, URZ ;  /* 0x0000003f3f3ff290 */ /* 0x000fe6000fffe03f */
[----:B------:R1:W-:Y:S01]  /*2f780*/  STL.64 [R1+0x8d8], R10 ;  /* 0x0008d80a01007387 */ /* 0x0003e20000100a00 */
[----:B------:R-:W-:Y:S01]  /*2f790*/  IMAD.MOV.U32 R148, RZ, RZ, R8 ;  /* 0x000000ffff947224 */ /* 0x000fe200078e0008 */
[----:B------:R-:W-:Y:S02]  /*2f7a0*/  MOV R149, R9 ;  /* 0x0000000900957202 */ /* 0x000fe40000000f00 */
[----:B-1----:R-:W-:Y:S01]  /*2f7b0*/  HMMA.1688.F32.TF32 R8, R240, R154, R168 ;  /* 0x0000009af008723c */ /* 0x002fe200000810a8 */
[----:B------:R-:W-:Y:S02]  /*2f7c0*/  IMAD.MOV.U32 R18, RZ, RZ, R24 ;  /* 0x000000ffff127224 */ /* 0x000fe400078e0018 */
[----:B------:R-:W-:Y:S01]  /*2f7d0*/  IMAD.MOV.U32 R19, RZ, RZ, R21 ;  /* 0x000000ffff137224 */ /* 0x000fe200078e0015 */
[----:B------:R-:W-:Y:S04]  /*2f7e0*/  STL [R1+0x1808], R149 ;  /* 0x0018089501007387 */ /* 0x000fe80000100800 */
[----:B------:R-:W-:Y:S11]  /*2f7f0*/  STL [R1+0x1804], R148 ;  /* 0x0018049401007387 */ /* 0x000ff60000100800 */
[----:B------:R-:W-:Y:S05]  /*2f800*/  @!UPT UIADD3 URZ, URZ, URZ, URZ ;  /* 0x0000003f3f3ff290 */ /* 0x000fea000fffe03f */
[----:B------:R-:W-:Y:S02]  /*2f810*/  IMAD.MOV.U32 R153, RZ, RZ, R9 ;  /* 0x000000ffff997224 */ /* 0x000fe400078e0009 */
[----:B------:R-:W-:Y:S01]  /*2f820*/  IMAD.MOV.U32 R152, RZ, RZ, R8 ;  /* 0x000000ffff987224 */ /* 0x000fe200078e0008 */
[----:B------:R-:W-:Y:S04]  /*2f830*/  STL.64 [R1+0x8c8], R10 ;  /* 0x0008c80a01007387 */ /* 0x000fe80000100a00 */
[----:B------:R-:W-:Y:S04]  /*2f840*/  STL [R1+0x17b0], R153 ;  /* 0x0017b09901007387 */ /* 0x000fe80000100800 */
[----:B------:R-:W-:Y:S04]  /*2f850*/  STL [R1+0x17ac], R152 ;  /* 0x0017ac9801007387 */ /* 0x000fe80000100800 */
[----:B------:R-:W-:Y:S04]  /*2f860*/  STL.64 [R1+0x8b0], R160 ;  /* 0x0008b0a001007387 */ /* 0x000fe80000100a00 */
[----:B------:R1:W-:Y:S01]  /*2f870*/  STL.64 [R1+0x8b8], R162 ;  /* 0x0008b8a201007387 */ /* 0x0003e20000100a00 */
[C---:B------:R-:W-:Y:S03]  /*2f880*/  HMMA.1688.F32.TF32 R48, R4.reuse, R42, R48 ;  /* 0x0000002a0430723c */ /* 0x040fe60000081030 */
[----:B------:R-:W-:Y:S04]  /*2f890*/  LDS R8, [R2+0xc200] ;  /* 0x00c2000002087984 */ /* 0x000fe80000000800 */
[----:B------:R-:W-:Y:S04]  /*2f8a0*/  LDS R10, [R2+0xe200] ;  /* 0x00e20000020a7984 */ /* 0x000fe80000000800 */
[----:B------:R-:W-:Y:S04]  /*2f8b0*/  LDS R9, [R3+0xc200] ;  /* 0x00c2000003097984 */ /* 0x000fe80000000800 */
[----:B------:R-:W3:Y:S01]  /*2f8c0*/  LDS R11, [R3+0xe200] ;  /* 0x00e20000030b7984 */ /* 0x000ee20000000800 */
[C---:B--2---:R-:W-:Y:S08]  /*2f8d0*/  HMMA.1688.F32.TF32 R16, R4.reuse, R38, R16 ;  /* 0x000000260410723c */ /* 0x044ff00000081010 */
[C---:B----4-:R-:W-:Y:S08]  /*2f8e0*/  HMMA.1688.F32.TF32 R128, R4.reuse, R14, R128 ;  /* 0x0000000e0480723c */ /* 0x050ff00000081080 */
[C---:B-1----:R-:W-:Y:S08]  /*2f8f0*/  HMMA.1688.F32.TF32 R160, R4.reuse, R22, R112 ;  /* 0x0000001604a0723c */ /* 0x042ff00000081070 */
[----:B------:R-:W-:Y:S01]  /*2f900*/  IMAD.MOV.U32 R41, RZ, RZ, R16 ;  /* 0x000000ffff297224 */ /* 0x000fe200078e0010 */
[----:B------:R-:W-:Y:S07]  /*2f910*/  HMMA.1688.F32.TF32 R112, R4, R30, R244 ;  /* 0x0000001e0470723c */ /* 0x000fee00000810f4 */
[----:B------:R-:W-:Y:S01]  /*2f920*/  MOV R156, R128 ;  /* 0x00000080009c7202 */ /* 0x000fe20000000f00 */
[----:B------:R-:W-:Y:S01]  /*2f930*/  IMAD.MOV.U32 R25, RZ, RZ, R129 ;  /* 0x000000ffff197224 */ /* 0x000fe200078e0081 */
[----:B------:R-:W-:Y:S01]  /*2f940*/  MOV R21, R131 ;  /* 0x0000008300157202 */ /* 0x000fe20000000f00 */
[----:B------:R-:W-:-:S02]  /*2f950*/  IMAD.MOV.U32 R24, RZ, RZ, R130 ;  /* 0x000000ffff187224 */ /* 0x000fc400078e0082 */
[----:B------:R-:W-:Y:S01]  /*2f960*/  HMMA.1688.F32.TF32 R128, R4, R26, R96 ;  /* 0x0000001a0480723c */ /* 0x000fe20000081060 */
[----:B------:R-:W-:Y:S01]  /*2f970*/  IMAD.MOV.U32 R40, RZ, RZ, R17 ;  /* 0x000000ffff287224 */ /* 0x000fe200078e0011 */
[----:B------:R-:W-:Y:S01]  /*2f980*/  MOV R37, R18 ;  /* 0x0000001200257202 */ /* 0x000fe20000000f00 */
[----:B------:R-:W-:-:S05]  /*2f990*/  IMAD.MOV.U32 R36, RZ, RZ, R19 ;  /* 0x000000ffff247224 */ /* 0x000fca00078e0013 */
        /* <DEDUP_REMOVED lines=10> */
[----:B------:R-:W-:Y:S04]  /*2fa40*/  STL [R1+0x1890], R36 ;  /* 0x0018902401007387 */ /* 0x000fe80000100800 */
[----:B------:R-:W-:Y:S04]  /*2fa50*/  STL [R1+0x188c], R37 ;  /* 0x00188c2501007387 */ /* 0x000fe80000100800 */
[----:B------:R-:W-:Y:S04]  /*2fa60*/  STL [R1+0x1888], R40 ;  /* 0x0018882801007387 */ /* 0x000fe80000100800 */
[----:B------:R-:W-:Y:S01]  /*2fa70*/  STL [R1+0x1884], R41 ;  /* 0x0018842901007387 */ /* 0x000fe20000100800 */
[----:B------:R-:W-:-:S03]  /*2fa80*/  IMAD.MOV.U32 R73, RZ, RZ, R19 ;  /* 0x000000ffff497224 */ /* 0x000fc600078e0013 */
[----:B------:R-:W-:Y:S04]  /*2fa90*/  STL.64 [R1+0x600], R16 ;  /* 0x0006001001007387 */ /* 0x000fe80000100a00 */
[----:B------:R-:W-:Y:S04]  /*2faa0*/  STL.64 [R1+0x520], R48 ;  /* 0x0005203001007387 */ /* 0x000fe80000100a00 */
[----:B------:R-:W-:Y:S04]  /*2fab0*/  STL.64 [R1+0x528], R50 ;  /* 0x0005283201007387 */ /* 0x000fe80000100a00 */
[----:B------:R1:W-:Y:S02]  /*2fac0*/  STL [R1+0x608], R18 ;  /* 0x0006081201007387 */ /* 0x0003e40000100800 */
[----:B-1----:R-:W-:Y:S02]  /*2fad0*/  HMMA.1688.F32.TF32 R16, R4, R70, R84 ;  /* 0x000000460410723c */ /* 0x002fe40000081054 */
[----:B------:R-:W-:Y:S11]  /*2fae0*/  STL [R1+0x186c], R73 ;  /* 0x00186c4901007387 */ /* 0x000ff60000100800 */
[----:B------:R-:W-:Y:S10]  /*2faf0*/  @!UPT UIADD3 URZ, URZ, URZ, URZ ;  /* 0x0000003f3f3ff290 */ /* 0x000ff4000fffe03f */
        /* <DEDUP_REMOVED lines=17> */
[----:B------:R-:W4:Y:S04]  /*2fc10*/  LDL.LU R244, [R1+0x1f0] ;  /* 0x0001f00001f47983 */ /* 0x000f280000300800 */
[----:B------:R-:W4:Y:S04]  /*2fc20*/  LDL.LU R245, [R1+0x1f4] ;  /* 0x0001f40001f57983 */ /* 0x000f280000300800 */
[----:B------:R-:W4:Y:S04]  /*2fc30*/  LDL.LU R246, [R1+0x1f8] ;  /* 0x0001f80001f67983 */ /* 0x000f280000300800 */
[----:B------:R-:W4:Y:S01]  /*2fc40*/  LDL.LU R247, [R1+0x1fc] ;  /* 0x0001fc0001f77983 */ /* 0x000f220000300800 */
[----:B------:R-:W-:Y:S01]  /*2fc50*/  MOV R76, R16 ;  /* 0x00000010004c7202 */ /* 0x000fe20000000f00 */
[----:B------:R-:W-:-:S02]  /*2fc60*/  IMAD.MOV.U32 R77, RZ, RZ, R17 ;  /* 0x000000ffff4d7224 */ /* 0x000fc400078e0011 */
[----:B------:R-:W4:Y:S04]  /*2fc70*/  LDL.LU R16, [R1+0x20] ;  /* 0x0000200001107983 */ /* 0x000f280000300800 */
[----:B------:R-:W4:Y:S04]  /*2fc80*/  LDL.LU R17, [R1+0x24] ;  /* 0x0000240001117983 */ /* 0x000f280000300800 */
[----:B-1----:R-:W4:Y:S04]  /*2fc90*/  LDL.LU R18, [R1+0x28] ;  /* 0x0000280001127983 */ /* 0x002f280000300800 */
[----:B------:R-:W4:Y:S01]  /*2fca0*/  LDL.LU R19, [R1+0x2c] ;  /* 0x00002c0001137983 */ /* 0x000f220000300800 */
[C---:B------:R-:W-:Y:S08]  /*2fcb0*/  HMMA.1688.F32.TF32 R56, R4.reuse, R74, R100 ;  /* 0x0000004a0438723c */ /* 0x040ff00000081064 */
[C---:B------:R-:W-:Y:S01]  /*2fcc0*/  HMMA.1688.F32.TF32 R48, R4.reuse, R78, R116 ;  /* 0x0000004e0430723c */ /* 0x040fe20000081074 */
[----:B------:R-:W-:Y:S04]  /*2fcd0*/  STL [R1+0x1820], R77 ;  /* 0x0018204d01007387 */ /* 0x000fe80000100800 */
[----:B------:R-:W-:Y:S03]  /*2fce0*/  STL [R1+0x181c], R76 ;  /* 0x00181c4c01007387 */ /* 0x000fe60000100800 */
[C---:B------:R-:W-:Y:S07]  /*2fcf0*/  HMMA.1688.F32.TF32 R84, R4.reuse, R82, R132 ;  /* 0x000000520454723c */ /* 0x040fee0000081084 */
[----:B------:R-:W-:Y:S04]  /*2fd00*/  STL.64 [R1+0x700], R56 ;  /* 0x0007003801007387 */ /* 0x000fe80000100a00 */
[----:B------:R1:W-:Y:S04]  /*2fd10*/  STL.64 [R1+0x708], R58 ;  /* 0x0007083a01007387 */ /* 0x0003e80000100a00 */
[----:B------:R-:W-:Y:S04]  /*2fd20*/  STL.64 [R1+0x740], R48 ;  /* 0x0007403001007387 */ /* 0x000fe80000100a00 */
[----:B------:R1:W-:Y:S02]  /*2fd30*/  STL.64 [R1+0x748], R50 ;  /* 0x0007483201007387 */ /* 0x0003e40000100a00 */
[C---:B-1----:R-:W-:Y:S08]  /*2fd40*/  HMMA.1688.F32.TF32 R56, R4.reuse, R146, R176 ;  /* 0x000000920438723c */ /* 0x042ff000000810b0 */
[----:B------:R-:W-:Y:S01]  /*2fd50*/  HMMA.1688.F32.TF32 R48, R4, R150, R180 ;  /* 0x000000960430723c */ /* 0x000fe200000810b4 */
[----:B------:R-:W-:Y:S04]  /*2fd60*/  STL.64 [R1+0x860], R84 ;  /* 0x0008605401007387 */ /* 0x000fe80000100a00 */
[----:B------:R-:W-:Y:S10]  /*2fd70*/  STL.64 [R1+0x868], R86 ;  /* 0x0008685601007387 */ /* 0x000ff40000100a00 */
[----:B------:R-:W-:Y:S04]  /*2fd80*/  STL.64 [R1+0x850], R56 ;  /* 0x0008503801007387 */ /* 0x000fe80000100a00 */
[----:B------:R1:W-:Y:S04]  /*2fd90*/  STL.64 [R1+0x858], R58 ;  /* 0x0008583a01007387 */ /* 0x0003e80000100a00 */
[----:B------:R-:W-:Y:S01]  /*2fda0*/  STL [R1+0x840], R48 ;  /* 0x0008403001007387 */ /* 0x000fe20000100800 */
[----:B------:R-:W-:Y:S01]  /*2fdb0*/  IMAD.MOV.U32 R153, RZ, RZ, R49 ;  /* 0x000000ffff997224 */ /* 0x000fe200078e0031 */
[----:B------:R-:W-:-:S02]  /*2fdc0*/  MOV R152, R50 ;  /* 0x0000003200987202 */ /* 0x000fc40000000f00 */
[----:B------:R1:W-:Y:S02]  /*2fdd0*/  STL [R1+0x84c], R51 ;  /* 0x00084c3301007387 */ /* 0x0003e40000100800 */
[C---:B-1----:R-:W-:Y:S08]  /*2fde0*/  HMMA.1688.F32.TF32 R56, R4.reuse, R154, R184 ;  /* 0x0000009a0438723c */ /* 0x042ff000000810b8 */
[----:B------:R-:W-:Y:S01]  /*2fdf0*/  HMMA.1688.F32.TF32 R48, R4, R158, R188 ;  /* 0x0000009e0430723c */ /* 0x000fe200000810bc */
[----:B------:R-:W-:Y:S04]  /*2fe00*/  STL [R1+0x17b8], R152 ;  /* 0x0017b89801007387 */ /* 0x000fe80000100800 */
[----:B------:R-:W-:Y:S04]  /*2fe10*/  STL [R1+0x17b4], R153 ;  /* 0x0017b49901007387 */ /* 0x000fe80000100800 */
[----:B------:R-:W-:Y:S04]  /*2fe20*/  LDS R4, [R2+0xc300] ;  /* 0x00c3000002047984 */ /* 0x000fe80000000800 */
[----:B------:R-:W-:Y:S04]  /*2fe30*/  LDS R6, [R2+0xe300] ;  /* 0x00e3000002067984 */ /* 0x000fe80000000800 */
[----:B------:R-:W-:Y:S04]  /*2fe40*/  STL.64 [R1+0x830], R56 ;  /* 0x0008303801007387 */ /* 0x000fe80000100a00 */
[----:B------:R-:W-:Y:S04]  /*2fe50*/  STL.64 [R1+0x838], R58 ;  /* 0x0008383a01007387 */ /* 0x000fe80000100a00 */
[----:B------:R-:W-:Y:S04]  /*2fe60*/  STL.64 [R1+0x810], R48 ;  /* 0x0008103001007387 */ /* 0x000fe80000100a00 */
[----:B------:R3:W-:Y:S04]  /*2fe70*/  STL.64 [R1+0x818], R50 ;  /* 0x0008183201007387 */ /* 0x0007e80000100a00 */
[----:B------:R-:W-:Y:S04]  /*2fe80*/  LDS R5, [R3+0xc300] ;  /* 0x00c3000003057984 */ /* 0x000fe80000000800 */
[----:B------:R-:W4:Y:S01]  /*2fe90*/  LDS R7, [R3+0xe300] ;  /* 0x00e3000003077984 */ /* 0x000f220000000800 */
[C---:B---3--:R-:W-:Y:S11]  /*2fea0*/  HMMA.1688.F32.TF32 R48, R8.reuse, R14, R128 ;  /* 0x0000000e0830723c */ /* 0x048ff60000081080 */
[----:B------:R-:W-:Y:S11]  /*2feb0*/  @!UPT UIADD3 URZ, URZ, URZ, URZ ;  /* 0x0000003f3f3ff290 */ /* 0x000ff6000fffe03f */
[----:B------:R-:W-:Y:S02]  /*2fec0*/  @!UPT UIADD3 URZ, URZ, URZ, URZ ;  /* 0x0000003f3f3ff290 */ /* 0x000fe4000fffe03f */
[----:B------:R-:W-:Y:S01]  /*2fed0*/  IMAD.MOV.U32 R178, RZ, RZ, R48 ;  /* 0x000000ffffb27224 */ /* 0x000fe200078e0030 */
[----:B------:R-:W-:Y:S01]  /*2fee0*/  MOV R176, R50 ;  /* 0x0000003200b07202 */ /* 0x000fe20000000f00 */
[----:B------:R-:W-:Y:S02]  /*2fef0*/  IMAD.MOV.U32 R177, RZ, RZ, R49 ;  /* 0x000000ffffb17224 */ /* 0x000fe400078e0031 */
[----:B------:R-:W-:Y:S02]  /*2ff00*/  IMAD.MOV.U32 R157, RZ, RZ, R51 ;  /* 0x000000ffff9d7224 */ /* 0x000fe400078e0033 */
[C---:B--2---:R-:W-:Y:S01]  /*2ff10*/  HMMA.1688.F32.TF32 R48, R8.reuse, R22, R112 ;  /* 0x000000160830723c */ /* 0x044fe20000081070 */
[----:B------:R-:W-:Y:S04]  /*2ff20*/  STL [R1+0x18e8], R178 ;  /* 0x0018e8b201007387 */ /* 0x000fe80000100800 */
[----:B------:R-:W-:Y:S03]  /*2ff30*/  STL.64 [R1+0x18e0], R176 ;  /* 0x0018e0b001007387 */ /* 0x000fe60000100a00 */
[C---:B----4-:R-:W-:Y:S08]  /*2ff40*/  HMMA.1688.F32.TF32 R84, R8.reuse, R26, R96 ;  /* 0x0000001a0854723c */ /* 0x050ff00000081060 */
[C---:B------:R-:W-:Y:S07]  /*2ff50*/  HMMA.1688.F32.TF32 R56, R8.reuse, R30, R244 ;  /* 0x0000001e0838723c */ /* 0x040fee00000810f4 */
[----:B------:R-:W-:Y:S04]  /*2ff60*/  STL.64 [R1+0x120], R48 ;  /* 0x0001203001007387 */ /* 0x000fe80000100a00 */
[----:B------:R2:W-:Y:S02]  /*2ff70*/  STL.64 [R1+0x128], R50 ;  /* 0x0001283201007387 */ /* 0x0005e40000100a00 */
[C---:B--2---:R-:W-:Y:S02]  /*2ff80*/  HMMA.1688.F32.TF32 R48, R8.reuse, R34, R248 ;  /* 0x000000220830723c */ /* 0x044fe400000810f8 */
[----:B------:R-:W-:Y:S04]  /*2ff90*/  STL.64 [R1+0xe0], R84 ;  /* 0x0000e05401007387 */ /* 0x000fe80000100a00 */
[----:B------:R-:W-:Y:S04]  /*2ffa0*/  STL.64 [R1+0xe8], R86 ;  /* 0x0000e85601007387 */ /* 0x000fe80000100a00 */
[----:B------:R-:W-:Y:S04]  /*2ffb0*/  STL.64 [R1+0x160], R56 ;  /* 0x0001603801007387 */ /* 0x000fe80000100a00 */
[----:B------:R2:W-:Y:S02]  /*2ffc0*/  STL.64 [R1+0x168], R58 ;  /* 0x0001683a01007387 */ /* 0x0005e40000100a00 */
[----:B--2---:R-:W-:Y:S08]  /*2ffd0*/  HMMA.1688.F32.TF32 R56, R8, R38, R16 ;  /* 0x000000260838723c */ /* 0x004ff00000081010 */
[----:B------:R-:W-:Y:S01]  /*2ffe0*/  IMAD.MOV.U32 R28, RZ, RZ, R48 ;  /* 0x000000ffff1c7224 */ /* 0x000fe200078e0030 */
[----:B------:R-:W-:Y:S01]  /*2fff0*/  MOV R29, R49 ;  /* 0x00000031001d7202 */ /* 0x000fe20000000f00 */
[----:B------:R-:W-:-:S02]  /*30000*/  IMAD.MOV.U32 R32, RZ, RZ, R50 ;  /* 0x000000ffff207224 */ /* 0x000fc400078e0032 */
[----:B------:R-:W-:Y:S01]  /*30010*/  IMAD.MOV.U32 R33, RZ, RZ, R51 ;  /* 0x000000ffff217224 */ /* 0x000fe200078e0033 */
[C---:B------:R-:W-:Y:S08]  /*30020*/  HMMA.1688.F32.TF32 R16, R8.reuse, R46, R60 ;  /* 0x0000002e0810723c */ /* 0x040ff0000008103c */
[----:B------:R-:W-:Y:S02]  /*30030*/  HMMA.1688.F32.TF32 R48, R8, R42, R52 ;  /* 0x0000002a0830723c */ /* 0x000fe40000081034 */
[----:B------:R-:W-:Y:S04]  /*30040*/  STL.64 [R1+0x1f0], R56 ;  /* 0x0001f03801007387 */ /* 0x000fe80000100a00 */
[----:B------:R-:W-:Y:S09]  /*30050*/  STL.64 [R1+0x1f8], R58 ;  /* 0x0001f83a01007387 */ /* 0x000ff20000100a00 */
[----:B------:R-:W-:Y:S01]  /*30060*/  STL.64 [R1+0x450], R16 ;  /* 0x0004501001007387 */ /* 0x000fe20000100a00 */
[----:B------:R-:W-:-:S07]  /*30070*/  MOV R73, R19 ;  /* 0x0000001300497202 */ /* 0x000fce0000000f00 */
[----:B------:R-:W-:Y:S04]  /*30080*/  STL.64 [R1+0x240], R48 ;  /* 0x0002403001007387 */ /* 0x000fe80000100a00 */
[----:B------:R-:W-:Y:S04]  /*30090*/  STL.64 [R1+0x248], R50 ;  /* 0x0002483201007387 */ /* 0x000fe80000100a00 */
[----:B------:R2:W-:Y:S02]  /*300a0*/  STL [R1+0x458], R18 ;  /* 0x0004581201007387 */ /* 0x0005e40000100800 */
[C---:B--2---:R-:W-:Y:S02]  /*300b0*/  HMMA.1688.F32.TF32 R16, R8.reuse, R70, R88 ;  /* 0x000000460810723c */ /* 0x044fe40000081058 */
[----:B------:R-:W-:Y:S06]  /*300c0*/  STL [R1+0x1870], R73 ;  /* 0x0018704901007387 */ /* 0x000fec0000100800 */
[C---:B------:R-:W-:Y:S08]  /*300d0*/  HMMA.1688.F32.TF32 R52, R8.reuse, R74, R104 ;  /* 0x0000004a0834723c */ /* 0x040ff00000081068 */
[----:B------:R-:W-:Y:S07]  /*300e0*/  HMMA.1688.F32.TF32 R48, R8, R78, R120 ;  /* 0x0000004e0830723c */ /* 0x000fee0000081078 */
[----:B------:R2:W-:Y:S01]  /*300f0*/  STL.64 [R1+0x598], R18 ;  /* 0x0005981201007387 */ /* 0x0005e20000100a00 */
[----:B------:R-:W-:-:S02]  /*30100*/  IMAD.MOV.U32 R80, RZ, RZ, R16 ;  /* 0x000000ffff507224 */ /* 0x000fc400078e0010 */
[----:B------:R-:W-:Y:S02]  /*30110*/  IMAD.MOV.U32 R81, RZ, RZ, R17 ;  /* 0x000000ffff517224 */ /* 0x000fe400078e0011 */
[----:B--2---:R-:W-:Y:S03]  /*30120*/  HMMA.1688.F32.TF32 R16, R8, R82, R136 ;  /* 0x000000520810723c */ /* 0x004fe60000081088 */
[----:B------:R-:W-:Y:S04]  /*30130*/  STL [R1+0x182c], R81 ;  /* 0x00182c5101007387 */ /* 0x000fe80000100800 */
[----:B------:R-:W-:Y:S04]  /*30140*/  STL [R1+0x1828], R80 ;  /* 0x0018285001007387 */ /* 0x000fe80000100800 */
[----:B------:R-:W-:Y:S04]  /*30150*/  STL.64 [R1+0x5d0], R52 ;  /* 0x0005d03401007387 */ /* 0x000fe80000100a00 */
[----:B------:R-:W-:Y:S04]  /*30160*/  STL.64 [R1+0x5d8], R54 ;  /* 0x0005d83601007387 */ /* 0x000fe80000100a00 */
[----:B------:R-:W-:Y:S04]  /*30170*/  STL.64 [R1+0x670], R48 ;  /* 0x0006703001007387 */ /* 0x000fe80000100a00 */
[----:B------:R2:W-:Y:S01]  /*30180*/  STL.64 [R1+0x678], R50 ;  /* 0x0006783201007387 */ /* 0x0005e20000100a00 */
[----:B------:R-:W-:-:S03]  /*30190*/  MOV R152, R18 ;  /* 0x0000001200987202 */ /* 0x000fc60000000f00 */
[----:B------:R3:W-:Y:S01]  /*301a0*/  STL.64 [R1+0x7c0], R16 ;  /* 0x0007c01001007387 */ /* 0x0007e20000100a00 */
[----:B------:R-:W-:Y:S01]  /*301b0*/  IMAD.MOV.U32 R153, RZ, RZ, R19 ;  /* 0x000000ffff997224 */ /* 0x000fe200078e0013 */
[C---:B--2---:R-:W-:Y:S08]  /*301c0*/  HMMA.1688.F32.TF32 R48, R8.reuse, R146, R192 ;  /* 0x000000920830723c */ /* 0x044ff000000810c0 */
[----:B---3--:R-:W-:Y:S01]  /*301d0*/  HMMA.1688.F32.TF32 R16, R8, R150, R196 ;  /* 0x000000960810723c */ /* 0x008fe200000810c4 */
[----:B------:R2:W-:Y:S04]  /*301e0*/  STL [R1+0x17c0], R153 ;  /* 0x0017c09901007387 */ /* 0x0005e80000100800 */
[----:B------:R3:W-:Y:S10]  /*301f0*/  STL [R1+0x17bc], R152 ;  /* 0x0017bc9801007387 */ /* 0x0007f40000100800 */
[----:B------:R-:W-:Y:S04]  /*30200*/  STL.64 [R1+0x7b0], R48 ;  /* 0x0007b03001007387 */ /* 0x000fe80000100a00 */
[----:B------:R-:W-:Y:S04]  /*30210*/  STL.64 [R1+0x7b8], R50 ;  /* 0x0007b83201007387 */ /* 0x000fe80000100a00 */
        /* <DEDUP_REMOVED lines=23> */
[----:B--2---:R-:W-:-:S03]  /*30390*/  IMAD.MOV.U32 R153, RZ, RZ, R18 ;  /* 0x000000ffff997224 */ /* 0x004fc600078e0012 */
[----:B------:R-:W2:Y:S01]  /*303a0*/  LDL.LU R250, [R1+0x1e8] ;  /* 0x0001e80001fa7983 */ /* 0x000ea20000300800 */
[----:B---3--:R-:W-:-:S03]  /*303b0*/  MOV R152, R19 ;  /* 0x0000001300987202 */ /* 0x008fc60000000f00 */
[----:B------:R-:W2:Y:S04]  /*303c0*/  LDL.LU R251, [R1+0x1ec] ;  /* 0x0001ec0001fb7983 */ /* 0x000ea80000300800 */
[----:B------:R-:W3:Y:S04]  /*303d0*/  LDL.LU R16, [R1+0xb0] ;  /* 0x0000b00001107983 */ /* 0x000ee80000300800 */
[----:B------:R-:W3:Y:S04]  /*303e0*/  LDL.LU R17, [R1+0xb4] ;  /* 0x0000b40001117983 */ /* 0x000ee80000300800 */
[----:B------:R-:W3:Y:S04]  /*303f0*/  LDL.LU R18, [R1+0xb8] ;  /* 0x0000b80001127983 */ /* 0x000ee80000300800 */
[----:B------:R-:W3:Y:S01]  /*30400*/  LDL.LU R19, [R1+0xbc] ;  /* 0x0000bc0001137983 */ /* 0x000ee20000300800 */
[C---:B------:R-:W-:Y:S08]  /*30410*/  HMMA.1688.F32.TF32 R52, R8.reuse, R154, R200 ;  /* 0x0000009a0834723c */ /* 0x040ff000000810c8 */
[----:B------:R-:W-:Y:S01]  /*30420*/  HMMA.1688.F32.TF32 R48, R8, R158, R204 ;  /* 0x0000009e0830723c */ /* 0x000fe200000810cc */
[----:B------:R1:W-:Y:S04]  /*30430*/  STL [R1+0x17c8], R153 ;  /* 0x0017c89901007387 */ /* 0x0003e80000100800 */
[----:B------:R1:W-:Y:S04]  /*30440*/  STL [R1+0x17c4], R152 ;  /* 0x0017c49801007387 */ /* 0x0003e80000100800 */
[----:B------:R-:W-:Y:S04]  /*30450*/  LDS R8, [R2+0xc400] ;  /* 0x00c4000002087984 */ /* 0x000fe80000000800 */
[----:B------:R-:W-:Y:S04]  /*30460*/  LDS R10, [R2+0xe400] ;  /* 0x00e40000020a7984 */ /* 0x000fe80000000800 */
[----:B------:R-:W-:Y:S04]  /*30470*/  STL.64 [R1+0x790], R52 ;  /* 0x0007903401007387 */ /* 0x000fe80000100a00 */
[----:B------:R1:W-:Y:S03]  /*30480*/  STL.64 [R1+0x798], R54 ;  /* 0x0007983601007387 */ /* 0x0003e60000100a00 */
[----:B-1----:R-:W-:Y:S01]  /*30490*/  IMAD.MOV.U32 R153, RZ, RZ, R48 ;  /* 0x000000ffff997224 */ /* 0x002fe200078e0030 */
[----:B------:R1:W-:Y:S01]  /*304a0*/  STL.64 [R1+0x788], R50 ;  /* 0x0007883201007387 */ /* 0x0003e20000100a00 */
[----:B------:R-:W-:-:S03]  /*304b0*/  IMAD.MOV.U32 R152, RZ, RZ, R49 ;  /* 0x000000ffff987224 */ /* 0x000fc600078e0031 */
[----:B------:R-:W-:Y:S04]  /*304c0*/  STL [R1+0x17d0], R153 ;  /* 0x0017d09901007387 */ /* 0x000fe80000100800 */
[----:B------:R-:W-:Y:S04]  /*304d0*/  STL [R1+0x17cc], R152 ;  /* 0x0017cc9801007387 */ /* 0x000fe80000100800 */
[----:B------:R-:W-:Y:S04]  /*304e0*/  LDS R9, [R3+0xc400] ;  /* 0x00c4000003097984 */ /* 0x000fe80000000800 */
[----:B------:R-:W1:Y:S01]  /*304f0*/  LDS R11, [R3+0xe400] ;  /* 0x00e40000030b7984 */ /* 0x000e620000000800 */
[C---:B----4-:R-:W-:Y:S08]  /*30500*/  HMMA.1688.F32.TF32 R240, R4.reuse, R14, R160 ;  /* 0x0000000e04f0723c */ /* 0x050ff000000810a0 */
[C---:B------:R-:W-:Y:S08]  /*30510*/  HMMA.1688.F32.TF32 R52, R4.reuse, R22, R128 ;  /* 0x000000160434723c */ /* 0x040ff00000081080 */
[C---:B-1----:R-:W-:Y:S07]  /*30520*/  HMMA.1688.F32.TF32 R48, R4.reuse, R26, R112 ;  /* 0x0000001a0430723c */ /* 0x042fee0000081070 */
[----:B------:R-:W-:Y:S01]  /*30530*/  STL.64 [R1+0x18b0], R242 ;  /* 0x0018b0f201007387 */ /* 0x000fe20000100a00 */
[C---:B------:R-:W-:Y:S08]  /*30540*/  HMMA.1688.F32.TF32 R244, R4.reuse, R38, R244 ;  /* 0x0000002604f4723c */ /* 0x040ff000000810f4 */
[C---:B--2---:R-:W-:Y:S01]  /*30550*/  HMMA.1688.F32.TF32 R248, R4.reuse, R34, R248 ;  /* 0x0000002204f8723c */ /* 0x044fe200000810f8 */
[----:B------:R-:W-:Y:S07]  /*30560*/  STL.64 [R1+0x18a8], R240 ;  /* 0x0018a8f001007387 */ /* 0x000fee0000100a00 */
[C---:B---3--:R-:W-:Y:S01]  /*30570*/  HMMA.1688.F32.TF32 R16, R4.reuse, R42, R16 ;  /* 0x0000002a0410723c */ /* 0x048fe20000081010 */
[----:B------:R-:W-:Y:S04]  /*30580*/  STL.64 [R1+0x18a0], R54 ;  /* 0x0018a03601007387 */ /* 0x000fe80000100a00 */
[----:B------:R-:W-:Y:S04]  /*30590*/  STL.64 [R1+0x1898], R52 ;  /* 0x0018983401007387 */ /* 0x000fe80000100a00 */
[----:B------:R-:W-:Y:S04]  /*305a0*/  STL.64 [R1+0x18c0], R50 ;  /* 0x0018c03201007387 */ /* 0x000fe80000100a00 */
[----:B------:R-:W-:Y:S04]  /*305b0*/  STL.64 [R1+0x18b8], R48 ;  /* 0x0018b83001007387 */ /* 0x000fe80000100a00 */
[----:B------:R-:W-:Y:S04]  /*305c0*/  STL.64 [R1+0x18d0], R250 ;  /* 0x0018d0fa01007387 */ /* 0x000fe80000100a00 */
[----:B------:R-:W-:Y:S04]  /*305d0*/  STL.64 [R1+0x18c8], R248 ;  /* 0x0018c8f801007387 */ /* 0x000fe80000100a00 */
[----:B------:R-:W-:Y:S01]  /*305e0*/  STL.64 [R1+0x18f8], R246 ;  /* 0x0018f8f601007387 */ /* 0x000fe20000100a00 */
[----:B------:R-:W-:Y:S01]  /*305f0*/  IMAD.MOV.U32 R44, RZ, RZ, R16 ;  /* 0x000000ffff2c7224 */ /* 0x000fe200078e0010 */
[----:B------:R-:W-:Y:S01]  /*30600*/  MOV R73, R19 ;  /* 0x0000001300497202 */ /* 0x000fe20000000f00 */
[----:B------:R-:W-:Y:S01]  /*30610*/  IMAD.MOV.U32 R45, RZ, RZ, R17 ;  /* 0x000000ffff2d7224 */ /* 0x000fe200078e0011 */
[----:B------:R-:W-:Y:S04]  /*30620*/  STL.64 [R1+0x18f0], R244 ;  /* 0x0018f0f401007387 */ /* 0x000fe80000100a00 */
[----:B------:R1:W-:Y:S02]  /*30630*/  STL [R1+0xc8], R18 ;  /* 0x0000c81201007387 */ /* 0x0003e40000100800 */
[C---:B-1----:R-:W-:Y:S08]  /*30640*/  HMMA.1688.F32.TF32 R16, R4.reuse, R46, R64 ;  /* 0x0000002e0410723c */ /* 0x042ff00000081040 */
[C---:B------:R-:W-:Y:S11]  /*30650*/  HMMA.1688.F32.TF32 R48, R4.reuse, R70, R92 ;  /* 0x000000460430723c */ /* 0x040ff6000008105c */
[----:B------:R-:W-:Y:S04]  /*30660*/  @!UPT UIADD3 URZ, URZ, URZ, URZ ;  /* 0x0000003f3f3ff290 */ /* 0x000fe8000fffe03f */
[----:B------:R1:W-:Y:S01]  /*30670*/  STL [R1+0x1ec], R19 ;  /* 0x0001ec1301007387 */ /* 0x0003e20000100800 */
[----:B------:R-:W-:Y:S01]  /*30680*/  IMAD.MOV.U32 R68, RZ, RZ, R16 ;  /* 0x000000ffff447224 */ /* 0x000fe200078e0010 */
[----:B------:R-:W-:Y:S01]  /*30690*/  MOV R72, R18 ;  /* 0x0000001200487202 */ /* 0x000fe20000000f00 */
[----:B------:R-:W-:Y:S02]  /*306a0*/  IMAD.MOV.U32 R69, RZ, RZ, R17 ;  /* 0x000000ffff457224 */ /* 0x000fe400078e0011 */
[C---:B-1----:R-:W-:Y:S03]  /*306b0*/  HMMA.1688.F32.TF32 R16, R4.reuse, R74, R108 ;  /* 0x0000004a0410723c */ /* 0x042fe6000008106c */
[----:B------:R-:W-:Y:S04]  /*306c0*/  STL.64 [R1+0x280], R48 ;  /* 0x0002803001007387 */ /* 0x000fe80000100a00 */
[----:B------:R-:W-:Y:S11]  /*306d0*/  STL.64 [R1+0x288], R50 ;  /* 0x0002883201007387 */ /* 0x000ff60000100a00 */
[----:B------:R-:W-:Y:S05]  /*306e0*/  @!UPT UIADD3 URZ, URZ, URZ, URZ ;  /* 0x0000003f3f3ff290 */ /* 0x000fea000fffe03f */
[----:B------:R1:W-:Y:S01]  /*306f0*/  STL.64 [R1+0x3d0], R16 ;  /* 0x0003d01001007387 */ /* 0x0003e20000100a00 */
[----:B------:R-:W-:Y:S02]  /*30700*/  IMAD.MOV.U32 R145, RZ, RZ, R18 ;  /* 0x000000ffff917224 */ /* 0x000fe400078e0012 */
[----:B------:R-:W-:Y:S02]  /*30710*/  IMAD.MOV.U32 R144, RZ, RZ, R19 ;  /* 0x000000ffff907224 */ /* 0x000fe400078e0013 */
[C---:B-1----:R-:W-:Y:S03]  /*30720*/  HMMA.1688.F32.TF32 R16, R4.reuse, R78, R124 ;  /* 0x0000004e0410723c */ /* 0x042fe6000008107c */
[----:B------:R-:W-:Y:S04]  /*30730*/  STL [R1+0x1818], R144 ;  /* 0x0018189001007387 */ /* 0x000fe80000100800 */
[----:B------:R-:W-:Y:S01]  /*30740*/  STL [R1+0x1814], R145 ;  /* 0x0018149101007387 */ /* 0x000fe20000100800 */
[C---:B------:R-:W-:Y:S11]  /*30750*/  HMMA.1688.F32.TF32 R48, R4.reuse, R82, R140 ;  /* 0x000000520430723c */ /* 0x040ff6000008108c */
[----:B------:R-:W-:Y:S04]  /*30760*/  @!UPT UIADD3 URZ, URZ, URZ, URZ ;  /* 0x0000003f3f3ff290 */ /* 0x000fe8000fffe03f */
[----:B------:R1:W-:Y:S01]  /*30770*/  STL.64 [R1+0x510], R16 ;  /* 0x0005101001007387 */ /* 0x0003e20000100a00 */
[----:B------:R-:W-:Y:S01]  /*30780*/  MOV R149, R18 ;  /* 0x0000001200957202 */ /* 0x000fe20000000f00 */
[----:B------:R-:W-:Y:S02]  /*30790*/  IMAD.MOV.U32 R148, RZ, RZ, R19 ;  /* 0x000000ffff947224 */ /* 0x000fe400078e0013 */
[----:B-1----:R-:W-:Y:S03]  /*307a0*/  HMMA.1688.F32.TF32 R16, R4, R146, R208 ;  /* 0x000000920410723c */ /* 0x002fe600000810d0 */
[----:B------:R-:W-:Y:S04]  /*307b0*/  STL [R1+0x1830], R148 ;  /* 0x0018309401007387 */ /* 0x000fe80000100800 */
[----:B------:R-:W-:Y:S04]  /*307c0*/  STL [R1+0x1824], R149 ;  /* 0x0018249501007387 */ /* 0x000fe80000100800 */
[----:B------:R-:W-:Y:S04]  /*307d0*/  STL.64 [R1+0x6f0], R48 ;  /* 0x0006f03001007387 */ /* 0x000fe80000100a00 */
[----:B------:R-:W-:Y:S08]  /*307e0*/  STL.64 [R1+0x6f8], R50 ;  /* 0x0006f83201007387 */ /* 0x000ff00000100a00 */
[----:B------:R1:W-:Y:S01]  /*307f0*/  STL.64 [R1+0x6e0], R16 ;  /* 0x0006e01001007387 */ /* 0x0003e20000100a00 */
[----:B------:R-:W-:Y:S01]  /*30800*/  IMAD.MOV.U32 R153, RZ, RZ, R18 ;  /* 0x000000ffff997224 */ /* 0x000fe200078e0012 */
[----:B------:R-:W-:-:S02]  /*30810*/  MOV R152, R19 ;  /* 0x0000001300987202 */ /* 0x000fc40000000f00 */
[C---:B-1----:R-:W-:Y:S02]  /*30820*/  HMMA.1688.F32.TF32 R16, R4.reuse, R150, R212 ;  /* 0x000000960410723c */ /* 0x042fe400000810d4 */
        /* <DEDUP_REMOVED lines=50> */
[C---:B-1----:R-:W-:Y:S08]  /*30b50*/  HMMA.1688.F32.TF32 R16, R4.reuse, R154, R216 ;  /* 0x0000009a0410723c */ /* 0x042ff000000810d8 */
[----:B------:R-:W-:Y:S11]  /*30b60*/  HMMA.1688.F32.TF32 R4, R4, R158, R220 ;  /* 0x0000009e0404723c */ /* 0x000ff600000810dc */
[----:B------:R-:W-:Y:S05]  /*30b70*/  @!UPT UIADD3 URZ, URZ, URZ, URZ ;  /* 0x0000003f3f3ff290 */ /* 0x000fea000fffe03f */
[----:B------:R-:W-:Y:S02]  /*30b80*/  IMAD.MOV.U32 R153, RZ, RZ, R16 ;  /* 0x000000ffff997224 */ /* 0x000fe400078e0010 */
[----:B------:R-:W-:Y:S01]  /*30b90*/  IMAD.MOV.U32 R152, RZ, RZ, R17 ;  /* 0x000000ffff987224 */ /* 0x000fe200078e0011 */
[----:B------:R-:W-:Y:S04]  /*30ba0*/  STL.64 [R1+0x6b8], R18 ;  /* 0x0006b81201007387 */ /* 0x000fe80000100a00 */
[----:B------:R-:W-:Y:S04]  /*30bb0*/  STL [R1+0x17e0], R153 ;  /* 0x0017e09901007387 */ /* 0x000fe80000100800 */
[----:B------:R-:W-:Y:S04]  /*30bc0*/  STL [R1+0x17dc], R152 ;  /* 0x0017dc9801007387 */ /* 0x000fe80000100800 */
[----:B------:R-:W-:Y:S04]  /*30bd0*/  STL.64 [R1+0x6a0], R4 ;  /* 0x0006a00401007387 */ /* 0x000fe80000100a00 */
[----:B------:R1:W-:Y:S04]  /*30be0*/  STL.64 [R1+0x6a8], R6 ;  /* 0x0006a80601007387 */ /* 0x0003e80000100a00 */
[----:B------:R-:W-:Y:S04]  /*30bf0*/  LDS R16, [R2+0xc500] ;  /* 0x00c5000002107984 */ /* 0x000fe80000000800 */
[----:B------:R-:W-:Y:S04]  /*30c00*/  LDS R18, [R2+0xe500] ;  /* 0x00e5000002127984 */ /* 0x000fe80000000800 */
[----:B------:R-:W-:Y:S04]  /*30c10*/  LDS R17, [R3+0xc500] ;  /* 0x00c5000003117984 */ /* 0x000fe80000000800 */
[----:B------:R-:W1:Y:S01]  /*30c20*/  LDS R19, [R3+0xe500] ;  /* 0x00e5000003137984 */ /* 0x000e620000000800 */
[C---:B--2---:R-:W-:Y:S08]  /*30c30*/  HMMA.1688.F32.TF32 R48, R8.reuse, R46, R164 ;  /* 0x0000002e0830723c */ /* 0x044ff000000810a4 */
[C---:B---3--:R-:W-:Y:S08]  /*30c40*/  HMMA.1688.F32.TF32 R100, R8.reuse, R22, R100 ;  /* 0x000000160864723c */ /* 0x048ff00000081064 */
[C---:B----4-:R-:W-:Y:S11]  /*30c50*/  HMMA.1688.F32.TF32 R124, R8.reuse, R14, R116 ;  /* 0x0000000e087c723c */ /* 0x050ff60000081074 */
[----:B------:R-:W-:Y:S11]  /*30c60*/  @!UPT UIADD3 URZ, URZ, URZ, URZ ;  /* 0x0000003f3f3ff290 */ /* 0x000ff6000fffe03f */
[----:B------:R-:W-:Y:S01]  /*30c70*/  @!UPT UIADD3 URZ, URZ, URZ, URZ ;  /* 0x0000003f3f3ff290 */ /* 0x000fe2000fffe03f */
[----:B------:R-:W-:Y:S04]  /*30c80*/  STL.64 [R1+0x1908], R126 ;  /* 0x0019087e01007387 */ /* 0x000fe80000100a00 */
[----:B------:R-:W-:Y:S01]  /*30c90*/  STL.64 [R1+0x1900], R124 ;  /* 0x0019007c01007387 */ /* 0x000fe20000100a00 */
[----:B-1----:R-:W-:Y:S03]  /*30ca0*/  HMMA.1688.F32.TF32 R4, R8, R70, R128 ;  /* 0x000000460804723c */ /* 0x002fe60000081080 */
[----:B------:R-:W-:Y:S04]  /*30cb0*/  STL.64 [R1+0x1918], R102 ;  /* 0x0019186601007387 */ /* 0x000fe80000100a00 */
[----:B------:R-:W-:Y:S04]  /*30cc0*/  STL.64 [R1+0x1910], R100 ;  /* 0x0019106401007387 */ /* 0x000fe80000100a00 */
[----:B------:R-:W-:Y:S04]  /*30cd0*/  STL.64 [R1+0x30], R48 ;  /* 0x0000303001007387 */ /* 0x000fe80000100a00 */
[----:B------:R1:W-:Y:S09]  /*30ce0*/  STL.64 [R1+0x38], R50 ;  /* 0x0000383201007387 */ /* 0x0003f20000100a00 */
[----:B------:R-:W-:Y:S01]  /*30cf0*/  MOV R77, R4 ;  /* 0x00000004004d7202 */ /* 0x000fe20000000f00 */
[----:B------:R-:W-:Y:S01]  /*30d00*/  IMAD.MOV.U32 R76, RZ, RZ, R5 ;  /* 0x000000ffff4c7224 */ /* 0x000fe200078e0005 */
[----:B------:R-:W-:Y:S01]  /*30d10*/  MOV R145, R7 ;  /* 0x0000000700917202 */ /* 0x000fe20000000f00 */
[----:B------:R-:W-:-:S02]  /*30d20*/  IMAD.MOV.U32 R144, RZ, RZ, R6 ;  /* 0x000000ffff907224 */ /* 0x000fc400078e0006 */
[C---:B------:R-:W-:Y:S08]  /*30d30*/  HMMA.1688.F32.TF32 R4, R8.reuse, R78, R96 ;  /* 0x0000004e0804723c */ /* 0x040ff00000081060 */
[C---:B-1----:R-:W-:Y:S01]  /*30d40*/  HMMA.1688.F32.TF32 R48, R8.reuse, R74, R112 ;  /* 0x0000004a0830723c */ /* 0x042fe20000081070 */
[----:B------:R-:W-:Y:S04]  /*30d50*/  STL [R1+0x1840], R145 ;  /* 0x0018409101007387 */ /* 0x000fe80000100800 */
[----:B------:R-:W-:Y:S04]  /*30d60*/  STL [R1+0x183c], R144 ;  /* 0x00183c9001007387 */ /* 0x000fe80000100800 */
[----:B------:R-:W-:Y:S04]  /*30d70*/  STL [R1+0x1838], R77 ;  /* 0x0018384d01007387 */ /* 0x000fe80000100800 */
[----:B------:R-:W-:Y:S04]  /*30d80*/  STL [R1+0x1834], R76 ;  /* 0x0018344c01007387 */ /* 0x000fe80000100800 */
[----:B------:R-:W2:Y:S06]  /*30d90*/  LDL.LU R132, [R1+0x10] ;  /* 0x0000100001847983 */ /* 0x000eac0000300800 */
[----:B------:R-:W-:Y:S04]  /*30da0*/  STL.64 [R1+0x1d0], R48 ;  /* 0x0001d03001007387 */ /* 0x000fe80000100a00 */
[----:B------:R1:W-:Y:S04]  /*30db0*/  STL.64 [R1+0x1d8], R50 ;  /* 0x0001d83201007387 */ /* 0x0003e80000100a00 */
        /* <DEDUP_REMOVED lines=13> */
[C---:B------:R-:W-:Y:S03]  /*30e90*/  HMMA.1688.F32.TF32 R60, R8.reuse, R34, R84 ;  /* 0x00000022083c723c */ /* 0x040fe60000081054 */
[----:B------:R-:W3:Y:S04]  /*30ea0*/  LDL.LU R112, [R1+0x440] ;  /* 0x0004400001707983 */ /* 0x000ee80000300800 */
[----:B------:R-:W3:Y:S04]  /*30eb0*/  LDL.LU R113, [R1+0x444] ;  /* 0x0004440001717983 */ /* 0x000ee80000300800 */
[----:B------:R-:W3:Y:S04]  /*30ec0*/  LDL.LU R114, [R1+0x448] ;  /* 0x0004480001727983 */ /* 0x000ee80000300800 */
[----:B------:R-:W3:Y:S04]  /*30ed0*/  LDL.LU R115, [R1+0x44c] ;  /* 0x00044c0001737983 */ /* 0x000ee80000300800 */
[----:B------:R-:W3:Y:S04]  /*30ee0*/  LDL.LU R84, [R1+0x4b0] ;  /* 0x0004b00001547983 */ /* 0x000ee80000300800 */
[----:B------:R-:W3:Y:S04]  /*30ef0*/  LDL.LU R85, [R1+0x4b4] ;  /* 0x0004b40001557983 */ /* 0x000ee80000300800 */
[----:B------:R-:W3:Y:S04]  /*30f00*/  LDL.LU R86, [R1+0x4b8] ;  /* 0x0004b80001567983 */ /* 0x000ee80000300800 */
[----:B------:R-:W3:Y:S01]  /*30f10*/  LDL.LU R87, [R1+0x4bc] ;  /* 0x0004bc0001577983 */ /* 0x000ee20000300800 */
[C---:B------:R-:W-:Y:S03]  /*30f20*/  HMMA.1688.F32.TF32 R64, R8.reuse, R38, R172 ;  /* 0x000000260840723c */ /* 0x040fe600000810ac */
[----:B------:R-:W3:Y:S04]  /*30f30*/  LDL.LU R116, [R1+0x580] ;  /* 0x0005800001747983 */ /* 0x000ee80000300800 */
[----:B------:R-:W3:Y:S04]  /*30f40*/  LDL.LU R117, [R1+0x584] ;  /* 0x0005840001757983 */ /* 0x000ee80000300800 */
[----:B------:R-:W3:Y:S04]  /*30f50*/  LDL.LU R118, [R1+0x588] ;  /* 0x0005880001767983 */ /* 0x000ee80000300800 */
        /* <DEDUP_REMOVED lines=14> */
[----:B-1----:R-:W-:Y:S01]  /*31040*/  HMMA.1688.F32.TF32 R48, R8, R146, R224 ;  /* 0x000000920830723c */ /* 0x002fe200000810e0 */
[----:B------:R-:W-:Y:S01]  /*31050*/  MOV R36, R52 ;  /* 0x0000003400247202 */ /* 0x000fe20000000f00 */
[----:B------:R-:W-:Y:S01]  /*31060*/  IMAD.MOV.U32 R37, RZ, RZ, R53 ;  /* 0x000000ffff257224 */ /* 0x000fe200078e0035 */
[----:B------:R-:W-:Y:S01]  /*31070*/  MOV R41, R55 ;  /* 0x0000003700297202 */ /* 0x000fe20000000f00 */
[----:B------:R-:W-:-:S04]  /*31080*/  IMAD.MOV.U32 R40, RZ, RZ, R54 ;  /* 0x000000ffff287224 */ /* 0x000fc800078e0036 */
[C---:B--2---:R-:W-:Y:S11]  /*31090*/  HMMA.1688.F32.TF32 R4, R8.reuse, R82, R132 ;  /* 0x000000520804723c */ /* 0x044ff60000081084 */
[----:B------:R-:W-:Y:S11]  /*310a0*/  @!UPT UIADD3 URZ, URZ, URZ, URZ ;  /* 0x0000003f3f3ff290 */ /* 0x000ff6000fffe03f */
[----:B------:R-:W-:Y:S01]  /*310b0*/  @!UPT UIADD3 URZ, URZ, URZ, URZ ;  /* 0x0000003f3f3ff290 */ /* 0x000fe2000fffe03f */
[----:B------:R1:W-:Y:S01]  /*310c0*/  STL.64 [R1+0x650], R4 ;  /* 0x0006500401007387 */ /* 0x0003e20000100a00 */
[----:B------:R-:W-:Y:S02]  /*310d0*/  IMAD.MOV.U32 R153, RZ, RZ, R6 ;  /* 0x000000ffff997224 */ /* 0x000fe400078e0006 */
[----:B------:R-:W-:Y:S02]  /*310e0*/  IMAD.MOV.U32 R152, RZ, RZ, R7 ;  /* 0x000000ffff987224 */ /* 0x000fe400078e0007 */
[C---:B-1----:R-:W-:Y:S01]  /*310f0*/  HMMA.1688.F32.TF32 R4, R8.reuse, R150, R228 ;  /* 0x000000960804723c */ /* 0x042fe200000810e4 */
[----:B------:R1:W-:Y:S04]  /*31100*/  STL [R1+0x17e8], R153 ;  /* 0x0017e89901007387 */ /* 0x0003e80000100800 */
[----:B------:R2:W-:Y:S04]  /*31110*/  STL [R1+0x17e4], R152 ;  /* 0x0017e49801007387 */ /* 0x0005e80000100800 */
[----:B------:R-:W-:Y:S04]  /*31120*/  STL.64 [R1+0x640], R48 ;  /* 0x0006403001007387 */ /* 0x000fe80000100a00 */
[----:B------:R2:W-:Y:S10]  /*31130*/  STL.64 [R1+0x648], R50 ;  /* 0x0006483201007387 */ /* 0x0005f40000100a00 */
[----:B------:R3:W-:Y:S01]  /*31140*/  STL.64 [R1+0x638], R6 ;  /* 0x0006380601007387 */ /* 0x0007e20000100a00 */
[----:B-1----:R-:W-:Y:S01]  /*31150*/  MOV R153, R4 ;  /* 0x0000000400997202 */ /* 0x002fe20000000f00 */
[----:B--2---:R-:W-:Y:S01]  /*31160*/  IMAD.MOV.U32 R152, RZ, RZ, R5 ;  /* 0x000000ffff987224 */ /* 0x004fe200078e0005 */
[C---:B------:R-:W-:Y:S08]  /*31170*/  HMMA.1688.F32.TF32 R48, R8.reuse, R154, R232 ;  /* 0x0000009a0830723c */ /* 0x040ff000000810e8 */
[----:B---3--:R-:W-:Y:S01]  /*31180*/  HMMA.1688.F32.TF32 R4, R8, R158, R236 ;  /* 0x0000009e0804723c */ /* 0x008fe200000810ec */
[----:B------:R1:W-:Y:S04]  /*31190*/  STL [R1+0x17f0], R153 ;  /* 0x0017f09901007387 */ /* 0x0003e80000100800 */
[----:B------:R2:W-:Y:S03]  /*311a0*/  STL [R1+0x17ec], R152 ;  /* 0x0017ec9801007387 */ /* 0x0005e60000100800 */
[C---:B------:R-:W-:Y:S07]  /*311b0*/  HMMA.1688.F32.TF32 R108, R16.reuse, R30, R84 ;  /* 0x0000001e106c723c */ /* 0x040fee0000081054 */
[----:B------:R3:W-:Y:S04]  /*311c0*/  STL.64 [R1+0x610], R48 ;  /* 0x0006103001007387 */ /* 0x0007e80000100a00 */
[----:B------:R3:W-:Y:S05]  /*311d0*/  STL.64 [R1+0x618], R50 ;  /* 0x0006183201007387 */ /* 0x0007ea0000100a00 */
[----:B-1----:R-:W-:Y:S01]  /*311e0*/  IMAD.MOV.U32 R153, RZ, RZ, R6 ;  /* 0x000000ffff997224 */ /* 0x002fe200078e0006 */
[----:B--2---:R-:W-:Y:S01]  /*311f0*/  MOV R152, R7 ;  /* 0x0000000700987202 */ /* 0x004fe20000000f00 */
[----:B------:R-:W-:Y:S01]  /*31200*/  STL.64 [R1+0x5f0], R4 ;  /* 0x0005f00401007387 */ /* 0x000fe20000100a00 */
[C---:B------:R-:W-:Y:S03]  /*31210*/  HMMA.1688.F32.TF32 R84, R16.reuse, R46, R96 ;  /* 0x0000002e1054723c */ /* 0x040fe60000081060 */
[----:B------:R-:W-:Y:S04]  /*31220*/  STL [R1+0x17f8], R153 ;  /* 0x0017f89901007387 */ /* 0x000fe80000100800 */
[----:B------:R-:W-:Y:S01]  /*31230*/  STL [R1+0x17f4], R152 ;  /* 0x0017f49801007387 */ /* 0x000fe20000100800 */
[C---:B----4-:R-:W-:Y:S03]  /*31240*/  HMMA.1688.F32.TF32 R180, R16.reuse, R14, R116 ;  /* 0x0000000e10b4723c */ /* 0x050fe60000081074 */
[----:B------:R-:W2:Y:S04]  /*31250*/  LDL.LU R96, [R1+0x370] ;  /* 0x0003700001607983 */ /* 0x000ea80000300800 */
[----:B------:R-:W2:Y:S04]  /*31260*/  LDL.LU R97, [R1+0x374] ;  /* 0x0003740001617983 */ /* 0x000ea80000300800 */
[----:B------:R-:W2:Y:S04]  /*31270*/  LDL.LU R98, [R1+0x378] ;  /* 0x0003780001627983 */ /* 0x000ea80000300800 */
[----:B------:R-:W2:Y:S01]  /*31280*/  LDL.LU R99, [R1+0x37c] ;  /* 0x00037c0001637983 */ /* 0x000ea20000300800 */
[C---:B------:R-:W-:Y:S03]  /*31290*/  HMMA.1688.F32.TF32 R120, R16.reuse, R42, R128 ;  /* 0x0000002a1078723c */ /* 0x040fe60000081080 */
[----:B------:R-:W-:Y:S04]  /*312a0*/  LDS R4, [R2+0xc700] ;  /* 0x00c7000002047984 */ /* 0x000fe80000000800 */
[----:B------:R-:W-:Y:S01]  /*312b0*/  LDS R6, [R2+0xe700] ;  /* 0x00e7000002067984 */ /* 0x000fe20000000800 */
[C---:B------:R-:W-:Y:S03]  /*312c0*/  HMMA.1688.F32.TF32 R116, R16.reuse, R38, R164 ;  /* 0x000000261074723c */ /* 0x040fe600000810a4 */
        /* <DEDUP_REMOVED lines=28> */
[----:B---3--:R-:W3:Y:S04]  /*31490*/  LDL.LU R48, [R1+0x220] ;  /* 0x0002200001307983 */ /* 0x008ee80000300800 */
[----:B------:R-:W3:Y:S04]  /*314a0*/  LDL.LU R49, [R1+0x224] ;  /* 0x0002240001317983 */ /* 0x000ee80000300800 */
        /* <DEDUP_REMOVED lines=35> */
[----:B------:R-:W-:Y:S04]  /*316e0*/  LDS R5, [R3+0xc700] ;  /* 0x00c7000003057984 */ /* 0x000fe80000000800 */
[----:B------:R-:W-:Y:S01]  /*316f0*/  LDS R7, [R3+0xe700] ;  /* 0x00e7000003077984 */ /* 0x000fe20000000800 */
[C---:B------:R-:W-:Y:S08]  /*31700*/  HMMA.1688.F32.TF32 R172, R16.reuse, R26, R172 ;  /* 0x0000001a10ac723c */ /* 0x040ff000000810ac */
[----:B------:R-:W-:Y:S08]  /*31710*/  HMMA.1688.F32.TF32 R112, R16, R34, R112 ;  /* 0x000000221070723c */ /* 0x000ff00000081070 */
[C---:B------:R-:W-:Y:S08]  /*31720*/  HMMA.1688.F32.TF32 R160, R8.reuse, R26, R160 ;  /* 0x0000001a08a0723c */ /* 0x040ff000000810a0 */
[----:B------:R-:W-:Y:S01]  /*31730*/  HMMA.1688.F32.TF32 R56, R8, R30, R56 ;  /* 0x0000001e0838723c */ /* 0x000fe20000081038 */
[----:B------:R-:W-:Y:S04]  /*31740*/  LDS R8, [R2+0xc600] ;  /* 0x00c6000002087984 */ /* 0x000fe80000000800 */
[----:B------:R-:W-:Y:S04]  /*31750*/  LDS R10, [R2+0xe600] ;  /* 0x00e60000020a7984 */ /* 0x000fe80000000800 */
[----:B------:R-:W-:Y:S04]  /*31760*/  LDS R9, [R3+0xc600] ;  /* 0x00c6000003097984 */ /* 0x000fe80000000800 */
[----:B------:R-:W1:Y:S01]  /*31770*/  LDS R11, [R3+0xe600] ;  /* 0x00e60000030b7984 */ /* 0x000e620000000800 */
[C---:B---3--:R-:W-:Y:S11]  /*31780*/  HMMA.1688.F32.TF32 R48, R16.reuse, R70, R48 ;  /* 0x000000461030723c */ /* 0x048ff60000081030 */
[----:B------:R-:W-:Y:S11]  /*31790*/  @!UPT UIADD3 URZ, URZ, URZ, URZ ;  /* 0x0000003f3f3ff290 */ /* 0x000ff6000fffe03f */
[----:B------:R-:W-:Y:S02]  /*317a0*/  @!UPT UIADD3 URZ, URZ, URZ, URZ ;  /* 0x0000003f3f3ff290 */ /* 0x000fe4000fffe03f */
[----:B------:R-:W-:Y:S01]  /*317b0*/  IMAD.MOV.U32 R148, RZ, RZ, R48 ;  /* 0x000000ffff947224 */ /* 0x000fe200078e0030 */
[----:B------:R-:W-:Y:S01]  /*317c0*/  MOV R80, R50 ;  /* 0x0000003200507202 */ /* 0x000fe20000000f00 */
[----:B------:R-:W-:Y:S02]  /*317d0*/  IMAD.MOV.U32 R81, RZ, RZ, R49 ;  /* 0x000000ffff517224 */ /* 0x000fe400078e0031 */
[----:B------:R-:W-:Y:S02]  /*317e0*/  IMAD.MOV.U32 R149, RZ, RZ, R51 ;  /* 0x000000ffff957224 */ /* 0x000fe400078e0033 */
[C---:B--2---:R-:W-:Y:S03]  /*317f0*/  HMMA.1688.F32.TF32 R48, R16.reuse, R74, R52 ;  /* 0x0000004a1030723c */ /* 0x044fe60000081034 */
[----:B------:R-:W-:Y:S04]  /*31800*/  STL [R1+0x1850], R149 ;  /* 0x0018509501007387 */ /* 0x000fe80000100800 */
[----:B------:R-:W-:Y:S04]  /*31810*/  STL [R1+0x184c], R80 ;  /* 0x00184c5001007387 */ /* 0x000fe80000100800 */
[----:B------:R-:W-:Y:S01]  /*31820*/  STL [R1+0x1848], R81 ;  /* 0x0018485101007387 */ /* 0x000fe20000100800 */
[C---:B------:R-:W-:Y:S03]  /*31830*/  HMMA.1688.F32.TF32 R52, R16.reuse, R82, R204 ;  /* 0x000000521034723c */ /* 0x040fe600000810cc */
[----:B------:R-:W-:Y:S05]  /*31840*/  STL [R1+0x1844], R148 ;  /* 0x0018449401007387 */ /* 0x000fea0000100800 */
[C---:B----4-:R-:W-:Y:S03]  /*31850*/  HMMA.1688.F32.TF32 R100, R16.reuse, R78, R240 ;  /* 0x0000004e1064723c */ /* 0x050fe600000810f0 */
[----:B------:R-:W-:Y:S04]  /*31860*/  STL.64 [R1+0x50], R48 ;  /* 0x0000503001007387 */ /* 0x000fe80000100a00 */
[----:B------:R2:W-:Y:S02]  /*31870*/  STL.64 [R1+0x58], R50 ;  /* 0x0000583201007387 */ /* 0x0005e40000100a00 */
[C---:B--2---:R-:W-:Y:S11]  /*31880*/  HMMA.1688.F32.TF32 R48, R16.reuse, R146, R200 ;  /* 0x000000921030723c */ /* 0x044ff600000810c8 */
[----:B------:R-:W-:Y:S03]  /*31890*/  @!UPT UIADD3 URZ, URZ, URZ, URZ ;  /* 0x0000003f3f3ff290 */ /* 0x000fe6000fffe03f */
[----:B------:R-:W-:Y:S04]  /*318a0*/  STL.64 [R1+0x1c0], R100 ;  /* 0x0001c06401007387 */ /* 0x000fe80000100a00 */
[----:B------:R-:W-:Y:S04]  /*318b0*/  STL.64 [R1+0x1c8], R102 ;  /* 0x0001c86601007387 */ /* 0x000fe80000100a00 */
[----:B------:R-:W-:Y:S04]  /*318c0*/  STL.64 [R1+0x580], R52 ;  /* 0x0005803401007387 */ /* 0x000fe80000100a00 */
[----:B------:R2:W-:Y:S04]  /*318d0*/  STL.64 [R1+0x588], R54 ;  /* 0x0005883601007387 */ /* 0x0005e80000100a00 */
[----:B------:R3:W-:Y:S01]  /*318e0*/  STL.64 [R1+0x578], R50 ;  /* 0x0005783201007387 */ /* 0x0007e20000100a00 */
[----:B------:R-:W-:Y:S01]  /*318f0*/  IMAD.MOV.U32 R153, RZ, RZ, R48 ;  /* 0x000000ffff997224 */ /* 0x000fe200078e0030 */
[----:B------:R-:W-:Y:S01]  /*31900*/  MOV R152, R49 ;  /* 0x0000003100987202 */ /* 0x000fe20000000f00 */
[C---:B--2---:R-:W-:Y:S08]  /*31910*/  HMMA.1688.F32.TF32 R52, R16.reuse, R150, R196 ;  /* 0x000000961034723c */ /* 0x044ff000000810c4 */
[C---:B---3--:R-:W-:Y:S08]  /*31920*/  HMMA.1688.F32.TF32 R48, R16.reuse, R154, R192 ;  /* 0x0000009a1030723c */ /* 0x048ff000000810c0 */
[----:B------:R-:W-:Y:S01]  /*31930*/  HMMA.1688.F32.TF32 R16, R16, R158, R136 ;  /* 0x0000009e1010723c */ /* 0x000fe20000081088 */
[----:B------:R-:W-:Y:S04]  /*31940*/  STL [R1+0x1800], R153 ;  /* 0x0018009901007387 */ /* 0x000fe80000100800 */
[----:B------:R2:W-:Y:S04]  /*31950*/  STL [R1+0x17fc], R152 ;  /* 0x0017fc9801007387 */ /* 0x0005e80000100800 */
[----:B------:R-:W-:Y:S04]  /*31960*/  STL.64 [R1+0x560], R52 ;  /* 0x0005603401007387 */ /* 0x000fe80000100a00 */
[----:B------:R-:W-:Y:S03]  /*31970*/  STL.64 [R1+0x568], R54 ;  /* 0x0005683601007387 */ /* 0x000fe60000100a00 */
[----:B--2---:R-:W-:-:S02]  /*31980*/  IMAD.MOV.U32 R152, RZ, RZ, R51 ;  /* 0x000000ffff987224 */ /* 0x004fc400078e0033 */
[----:B------:R-:W-:Y:S01]  /*31990*/  IMAD.MOV.U32 R153, RZ, RZ, R50 ;  /* 0x000000ffff997224 */ /* 0x000fe200078e0032 */
[----:B------:R2:W-:Y:S04]  /*319a0*/  STL.64 [R1+0x550], R48 ;  /* 0x0005503001007387 */ /* 0x0005e80000100a00 */
[----:B------:R-:W-:Y:S04]  /*319b0*/  STL [R1+0x1858], R152 ;  /* 0x0018589801007387 */ /* 0x000fe80000100800 */
[----:B------:R-:W-:Y:S04]  /*319c0*/  STL [R1+0x1854], R153 ;  /* 0x0018549901007387 */ /* 0x000fe80000100800 */
        /* <DEDUP_REMOVED lines=10> */
[----:B--2---:R-:W2:Y:S04]  /*31a70*/  LDL.LU R48, [R1+0x2f0] ;  /* 0x0002f00001307983 */ /* 0x004ea80000300800 */
[----:B------:R-:W2:Y:S04]  /*31a80*/  LDL.LU R49, [R1+0x2f4] ;  /* 0x0002f40001317983 */ /* 0x000ea80000300800 */
[----:B------:R-:W2:Y:S04]  /*31a90*/  LDL.LU R50, [R1+0x2f8] ;  /* 0x0002f80001327983 */ /* 0x000ea80000300800 */
[----:B------:R-:W2:Y:S04]  /*31aa0*/  LDL.LU R51, [R1+0x2fc] ;  /* 0x0002fc0001337983 */ /* 0x000ea80000300800 */
[----:B------:R-:W2:Y:S04]  /*31ab0*/  LDL.LU R248, [R1+0x3a0] ;  /* 0x0003a00001f87983 */ /* 0x000ea80000300800 */
[----:B------:R-:W2:Y:S04]  /*31ac0*/  LDL.LU R249, [R1+0x3a4] ;  /* 0x0003a40001f97983 */ /* 0x000ea80000300800 */
[----:B------:R-:W2:Y:S04]  /*31ad0*/  LDL.LU R250, [R1+0x3a8] ;  /* 0x0003a80001fa7983 */ /* 0x000ea80000300800 */
[----:B------:R-:W2:Y:S01]  /*31ae0*/  LDL.LU R251, [R1+0x3ac] ;  /* 0x0003ac0001fb7983 */ /* 0x000ea20000300800 */
[C---:B-1----:R-:W-:Y:S03]  /*31af0*/  HMMA.1688.F32.TF32 R16, R8.reuse, R70, R96 ;  /* 0x000000460810723c */ /* 0x042fe60000081060 */
        /* <DEDUP_REMOVED lines=59> */
[----:B------:R-:W-:Y:S01]  /*31eb0*/  MOV R145, R16 ;  /* 0x0000001000917202 */ /* 0x000fe20000000f00 */
[----:B------:R-:W-:-:S02]  /*31ec0*/  IMAD.MOV.U32 R144, RZ, RZ, R17 ;  /* 0x000000ffff907224 */ /* 0x000fc400078e0011 */
[----:B------:R-:W4:Y:S01]  /*31ed0*/  LDL.LU R16, [R1+0x1a0] ;  /* 0x0001a00001107983 */ /* 0x000f220000300800 */
[----:B------:R-:W-:Y:S01]  /*31ee0*/  IMAD.MOV.U32 R77, RZ, RZ, R18 ;  /* 0x000000ffff4d7224 */ /* 0x000fe200078e0012 */
[----:B------:R-:W-:Y:S02]  /*31ef0*/  MOV R76, R19 ;  /* 0x00000013004c7202 */ /* 0x000fe40000000f00 */
        /* <DEDUP_REMOVED lines=20> */
[----:B------:R-:W-:Y:S04]  /*32040*/  STL [R1+0x1860], R144 ;  /* 0x0018609001007387 */ /* 0x000fe80000100800 */
[----:B------:R1:W-:Y:S01]  /*32050*/  STL [R1+0x185c], R145 ;  /* 0x00185c9101007387 */ /* 0x0003e20000100800 */
[C---:B------:R-:W-:Y:S08]  /*32060*/  HMMA.1688.F32.TF32 R188, R8.reuse, R14, R188 ;  /* 0x0000000e08bc723c */ /* 0x040ff000000810bc */
[C---:B------:R-:W-:Y:S08]  /*32070*/  HMMA.1688.F32.TF32 R184, R8.reuse, R26, R184 ;  /* 0x0000001a08b8723c */ /* 0x040ff000000810b8 */
[C---:B------:R-:W-:Y:S08]  /*32080*/  HMMA.1688.F32.TF32 R128, R8.reuse, R30, R128 ;  /* 0x0000001e0880723c */ /* 0x040ff00000081080 */
[----:B------:R-:W-:Y:S08]  /*32090*/  HMMA.1688.F32.TF32 R132, R8, R34, R132 ;  /* 0x000000220884723c */ /* 0x000ff00000081084 */
[C---:B--2---:R-:W-:Y:S08]  /*320a0*/  HMMA.1688.F32.TF32 R48, R4.reuse, R146, R48 ;  /* 0x000000920430723c */ /* 0x044ff00000081030 */
[C---:B---3--:R-:W-:Y:S08]  /*320b0*/  HMMA.1688.F32.TF32 R164, R4.reuse, R46, R164 ;  /* 0x0000002e04a4723c */ /* 0x048ff000000810a4 */
[C---:B------:R-:W-:Y:S08]  /*320c0*/  HMMA.1688.F32.TF32 R96, R4.reuse, R70, R96 ;  /* 0x000000460460723c */ /* 0x040ff00000081060 */
[C---:B----4-:R-:W-:Y:S08]  /*320d0*/  HMMA.1688.F32.TF32 R228, R4.reuse, R42, R228 ;  /* 0x0000002a04e4723c */ /* 0x050ff000000810e4 */
[----:B------:R-:W-:Y:S08]  /*320e0*/  HMMA.1688.F32.TF32 R208, R4, R34, R208 ;  /* 0x0000002204d0723c */ /* 0x000ff000000810d0 */
[C---:B------:R-:W-:Y:S08]  /*320f0*/  HMMA.1688.F32.TF32 R176, R8.reuse, R146, R176 ;  /* 0x0000009208b0723c */ /* 0x040ff000000810b0 */
[C---:B------:R-:W-:Y:S08]  /*32100*/  HMMA.1688.F32.TF32 R100, R8.reuse, R74, R100 ;  /* 0x0000004a0864723c */ /* 0x040ff00000081064 */
[C---:B------:R-:W-:Y:S08]  /*32110*/  HMMA.1688.F32.TF32 R124, R8.reuse, R78, R124 ;  /* 0x0000004e087c723c */ /* 0x040ff0000008107c */
[----:B------:R-:W-:Y:S08]  /*32120*/  HMMA.1688.F32.TF32 R244, R8, R82, R244 ;  /* 0x0000005208f4723c */ /* 0x000ff000000810f4 */
[----:B------:R-:W-:Y:S01]  /*32130*/  MOV R81, R102 ;  /* 0x0000006600517202 */ /* 0x000fe20000000f00 */
[----:B------:R-:W-:-:S02]  /*32140*/  IMAD.MOV.U32 R148, RZ, RZ, R103 ;  /* 0x000000ffff947224 */ /* 0x000fc400078e0067 */
[----:B------:R-:W-:Y:S01]  /*32150*/  IMAD.MOV.U32 R149, RZ, RZ, R100 ;  /* 0x000000ffff957224 */ /* 0x000fe200078e0064 */
[----:B------:R-:W2:Y:S01]  /*32160*/  LDL.LU.64 R102, [R1+0x1918] ;  /* 0x0019180001667983 */ /* 0x000ea20000300a00 */
[----:B------:R-:W-:Y:S01]  /*32170*/  HMMA.1688.F32.TF32 R16, R8, R150, R16 ;  /* 0x000000960810723c */ /* 0x000fe20000081010 */
[----:B------:R-:W-:Y:S02]  /*32180*/  IMAD.MOV.U32 R80, RZ, RZ, R101 ;  /* 0x000000ffff507224 */ /* 0x000fe400078e0065 */
[----:B-1----:R-:W-:Y:S01]  /*32190*/  MOV R145, R125 ;  /* 0x0000007d00917202 */ /* 0x002fe20000000f00 */
[----:B------:R-:W2:Y:S01]  /*321a0*/  LDL.LU.64 R100, [R1+0x1910] ;  /* 0x0019100001647983 */ /* 0x000ea20000300a00 */
[----:B------:R-:W-:Y:S02]  /*321b0*/  IMAD.MOV.U32 R152, RZ, RZ, R126 ;  /* 0x000000ffff987224 */ /* 0x000fe400078e007e */
[----:B------:R-:W-:Y:S02]  /*321c0*/  IMAD.MOV.U32 R153, RZ, RZ, R127 ;  /* 0x000000ffff997224 */ /* 0x000fe400078e007f */
[----:B------:R-:W-:Y:S01]  /*321d0*/  IMAD.MOV.U32 R144, RZ, RZ, R124 ;  /* 0x000000ffff907224 */ /* 0x000fe200078e007c */
[----:B------:R-:W3:Y:S04]  /*321e0*/  LDL.LU.64 R126, [R1+0x1908] ;  /* 0x00190800017e7983 */ /* 0x000ee80000300a00 */
[----:B------:R-:W3:Y:S04]  /*321f0*/  LDL.LU.64 R124, [R1+0x1900] ;  /* 0x00190000017c7983 */ /* 0x000ee80000300a00 */
[----:B------:R-:W-:Y:S04]  /*32200*/  STL.64 [R1+0x4e0], R244 ;  /* 0x0004e0f401007387 */ /* 0x000fe80000100a00 */
[----:B------:R1:W-:Y:S04]  /*32210*/  STL.64 [R1+0x4e8], R246 ;  /* 0x0004e8f601007387 */ /* 0x0003e80000100a00 */
[----:B-1----:R-:W4:Y:S04]  /*32220*/  LDL.LU.64 R246, [R1+0x18f8] ;  /* 0x0018f80001f67983 */ /* 0x002f280000300a00 */
[----:B------:R-:W4:Y:S04]  /*32230*/  LDL.LU.64 R244, [R1+0x18f0] ;  /* 0x0018f00001f47983 */ /* 0x000f280000300a00 */
[----:B------:R-:W-:Y:S04]  /*32240*/  STL.64 [R1+0x4d0], R176 ;  /* 0x0004d0b001007387 */ /* 0x000fe80000100a00 */
[----:B------:R1:W-:Y:S01]  /*32250*/  STL.64 [R1+0x4d8], R178 ;  /* 0x0004d8b201007387 */ /* 0x0003e20000100a00 */
[C---:B------:R-:W-:Y:S03]  /*32260*/  HMMA.1688.F32.TF32 R204, R4.reuse, R14, R204 ;  /* 0x0000000e04cc723c */ /* 0x040fe600000810cc */
[----:B------:R-:W-:Y:S04]  /*32270*/  LDS R179, [R3+0x12100] ;  /* 0x0121000003b37984 */ /* 0x000fe80000000800 */
[----:B------:R-:W-:Y:S04]  /*32280*/  LDS R14, [R2+0x12700] ;  /* 0x01270000020e7984 */ /* 0x000fe80000000800 */
[----:B-1----:R-:W2:Y:S04]  /*32290*/  LDL.LU R178, [R1+0x18e8] ;  /* 0x0018e80001b27983 */ /* 0x002ea80000300800 */
[----:B------:R-:W3:Y:S04]  /*322a0*/  LDL.LU.64 R176, [R1+0x18e0] ;  /* 0x0018e00001b07983 */ /* 0x000ee80000300a00 */
[----:B------:R-:W-:Y:S04]  /*322b0*/  STL.64 [R1+0x4c0], R16 ;  /* 0x0004c01001007387 */ /* 0x000fe80000100a00 */
[----:B------:R1:W-:Y:S01]  /*322c0*/  STL.64 [R1+0x4c8], R18 ;  /* 0x0004c81201007387 */ /* 0x0003e20000100a00 */
[----:B------:R-:W-:Y:S03]  /*322d0*/  HMMA.1688.F32.TF32 R220, R4, R22, R220 ;  /* 0x0000001604dc723c */ /* 0x000fe600000810dc */
[----:B------:R-:W-:Y:S05]  /*322e0*/  LDS R15, [R3+0x12700] ;  /* 0x01270000030f7984 */ /* 0x000fea0000000800 */
[C---:B-1----:R-:W-:Y:S01]  /*322f0*/  HMMA.1688.F32.TF32 R16, R8.reuse, R154, R236 ;  /* 0x0000009a0810723c */ /* 0x042fe200000810ec */
[----:B------:R-:W-:Y:S04]  /*32300*/  LDS R236, [R2+0x10400] ;  /* 0x0104000002ec7984 */ /* 0x000fe80000000800 */
[----:B------:R-:W-:Y:S03]  /*32310*/  LDS R238, [R2+0x12400] ;  /* 0x0124000002ee7984 */ /* 0x000fe60000000800 */
[----:B------:R-:W-:Y:S01]  /*32320*/  HMMA.1688.F32.TF32 R8, R8, R158, R232 ;  /* 0x0000009e0808723c */ /* 0x000fe200000810e8 */
[----:B------:R-:W-:Y:S04]  /*32330*/  LDS R237, [R3+0x10400] ;  /* 0x0104000003ed7984 */ /* 0x000fe80000000800 */
[----:B------:R-:W-:Y:S10]  /*32340*/  LDS R239, [R3+0x12400] ;  /* 0x0124000003ef7984 */ /* 0x000ff40000000800 */
[----:B------:R-:W-:Y:S04]  /*32350*/  STL.64 [R1+0x360], R16 ;  /* 0x0003601001007387 */ /* 0x000fe80000100a00 */
[----:B------:R-:W-:Y:S04]  /*32360*/  STL.64 [R1+0x368], R18 ;  /* 0x0003681201007387 */ /* 0x000fe80000100a00 */
[----:B------:R-:W-:Y:S04]  /*32370*/  STL.64 [R1+0x1b0], R8 ;  /* 0x0001b00801007387 */ /* 0x000fe80000100a00 */
[----:B------:R1:W-:Y:S02]  /*32380*/  STL.64 [R1+0x1b8], R10 ;  /* 0x0001b80a01007387 */ /* 0x0003e40000100a00 */
[C---:B-1----:R-:W-:Y:S08]  /*32390*/  HMMA.1688.F32.TF32 R8, R4.reuse, R82, R248 ;  /* 0x000000520408723c */ /* 0x042ff000000810f8 */
[C---:B------:R-:W-:Y:S08]  /*323a0*/  HMMA.1688.F32.TF32 R16, R4.reuse, R150, R52 ;  /* 0x000000960410723c */ /* 0x040ff00000081034 */
[C---:B------:R-:W-:Y:S07]  /*323b0*/  HMMA.1688.F32.TF32 R224, R4.reuse, R26, R224 ;  /* 0x0000001a04e0723c */ /* 0x040fee00000810e0 */
[----:B------:R-:W-:Y:S01]  /*323c0*/  STL.64 [R1+0x330], R8 ;  /* 0x0003300801007387 */ /* 0x000fe20000100a00 */
[C---:B------:R-:W-:Y:S03]  /*323d0*/  HMMA.1688.F32.TF32 R200, R4.reuse, R30, R200 ;  /* 0x0000001e04c8723c */ /* 0x040fe600000810c8 */
[----:B------:R1:W-:Y:S05]  /*323e0*/  STL.64 [R1+0x338], R10 ;  /* 0x0003380a01007387 */ /* 0x0003ea0000100a00 */
[C---:B------:R-:W-:Y:S08]  /*323f0*/  HMMA.1688.F32.TF32 R212, R4.reuse, R38, R212 ;  /* 0x0000002604d4723c */ /* 0x040ff000000810d4 */
[C---:B-1----:R-:W-:Y:S08]  /*32400*/  HMMA.1688.F32.TF32 R8, R4.reuse, R154, R240 ;  /* 0x0000009a0408723c */ /* 0x042ff000000810f0 */
[C---:B------:R-:W-:Y:S08]  /*32410*/  HMMA.1688.F32.TF32 R104, R4.reuse, R74, R104 ;  /* 0x0000004a0468723c */ /* 0x040ff00000081068 */
[C---:B------:R-:W-:Y:S01]  /*32420*/  HMMA.1688.F32.TF32 R232, R4.reuse, R78, R216 ;  /* 0x0000004e04e8723c */ /* 0x040fe200000810d8 */
[----:B------:R1:W-:Y:S07]  /*32430*/  STL.64 [R1+0x320], R48 ;  /* 0x0003203001007387 */ /* 0x0003ee0000100a00 */
[----:B------:R-:W-:Y:S01]  /*32440*/  HMMA.1688.F32.TF32 R4, R4, R158, R196 ;  /* 0x0000009e0404723c */ /* 0x000fe200000810c4 */
[----:B------:R1:W-:Y:S04]  /*32450*/  STL.64 [R1+0x328], R50 ;  /* 0x0003283201007387 */ /* 0x0003e80000100a00 */
[----:B------:R-:W-:Y:S04]  /*32460*/  STL.64 [R1+0x310], R16 ;  /* 0x0003101001007387 */ /* 0x000fe80000100a00 */
[----:B------:R-:W-:Y:S04]  /*32470*/  STL.64 [R1+0x318], R18 ;  /* 0x0003181201007387 */ /* 0x000fe80000100a00 */
[----:B------:R-:W4:Y:S04]  /*32480*/  LDL.LU R52, [R1+0x400] ;  /* 0x0004000001347983 */ /* 0x000f280000300800 */
[----:B------:R-:W-:Y:S04]  /*32490*/  STL.64 [R1+0x300], R8 ;  /* 0x0003000801007387 */ /* 0x000fe80000100a00 */
[----:B------:R-:W-:Y:S01]  /*324a0*/  STL.64 [R1+0x308], R10 ;  /* 0x0003080a01007387 */ /* 0x000fe20000100a00 */
[----:B------:R-:W-:-:S03]  /*324b0*/  MOV R55, R252 ;  /* 0x000000fc00377202 */ /* 0x000fc60000000f00 */
[----:B------:R-:W-:Y:S04]  /*324c0*/  STL.64 [R1+0x2c0], R4 ;  /* 0x0002c00401007387 */ /* 0x000fe80000100a00 */
[----:B------:R-:W-:Y:S04]  /*324d0*/  STL.64 [R1+0x2c8], R6 ;  /* 0x0002c80601007387 */ /* 0x000fe80000100a00 */
[----:B------:R-:W4:Y:S04]  /*324e0*/  LDL.LU R53, [R1+0x404] ;  /* 0x0004040001357983 */ /* 0x000f280000300800 */
[----:B------:R-:W4:Y:S04]  /*324f0*/  LDL.LU R54, [R1+0x408] ;  /* 0x0004080001367983 */ /* 0x000f280000300800 */
[----:B------:R-:W4:Y:S01]  /*32500*/  LDL.LU R252, [R1+0x18d8] ;  /* 0x0018d80001fc7983 */ /* 0x000f220000300800 */
[----:B------:R-:W-:-:S02]  /*32510*/  IMAD.MOV.U32 R243, RZ, RZ, R157 ;  /* 0x000000fffff37224 */ /* 0x000fc400078e009d */
[----:B-1----:R-:W-:Y:S01]  /*32520*/  IMAD.MOV.U32 R48, RZ, RZ, R156 ;  /* 0x000000ffff307224 */ /* 0x002fe200078e009c */
        /* <DEDUP_REMOVED lines=8> */
[----:B------:R-:W-:Y:S01]  /*325b0*/  MOV R248, R20 ;  /* 0x0000001400f87202 */ /* 0x000fe20000000f00 */
[----:B------:R-:W-:Y:S01]  /*325c0*/  IMAD.MOV.U32 R249, RZ, RZ, R13 ;  /* 0x000000fffff97224 */ /* 0x000fe200078e000d */
[----:B------:R-:W-:Y:S01]  /*325d0*/  MOV R251, R0 ;  /* 0x0000000000fb7202 */ /* 0x000fe20000000f00 */
[----:B------:R-:W-:Y:S01]  /*325e0*/  IMAD.MOV.U32 R250, RZ, RZ, R12 ;  /* 0x000000fffffa7224 */ /* 0x000fe200078e000c */
[----:B------:R-:W-:Y:S01]  /*325f0*/  MOV R49, R25 ;  /* 0x0000001900317202 */ /* 0x000fe20000000f00 */
[----:B------:R-:W-:Y:S01]  /*32600*/  IMAD.MOV.U32 R50, RZ, RZ, R24 ;  /* 0x000000ffff327224 */ /* 0x000fe200078e0018 */
[----:B------:R-:W-:Y:S01]  /*32610*/  LDS R216, [R2+0x10300] ;  /* 0x0103000002d87984 */ /* 0x000fe20000000800 */
[----:B------:R-:W-:-:S03]  /*32620*/  IMAD.MOV.U32 R51, RZ, RZ, R21 ;  /* 0x000000ffff337224 */ /* 0x000fc600078e0015 */
        /* <DEDUP_REMOVED lines=13> */
[----:B--2---:R-:W-:-:S03]  /*32700*/  IMAD.MOV.U32 R240, RZ, RZ, R178 ;  /* 0x000000fffff07224 */ /* 0x004fc600078e00b2 */
[----:B------:R-:W-:Y:S01]  /*32710*/  LDS R178, [R2+0x12100] ;  /* 0x0121000002b27984 */ /* 0x000fe20000000800 */
[----:B---3--:R-:W-:Y:S01]  /*32720*/  IMAD.MOV.U32 R241, RZ, RZ, R177 ;  /* 0x000000fffff17224 */ /* 0x008fe200078e00b1 */
[----:B------:R-:W-:Y:S02]  /*32730*/  MOV R242, R176 ;  /* 0x000000b000f27202 */ /* 0x000fe40000000f00 */
[----:B------:R-:W-:Y:S04]  /*32740*/  LDS R177, [R3+0x10100] ;  /* 0x0101000003b17984 */ /* 0x000fe80000000800 */
[----:B------:R-:W-:Y:S04]  /*32750*/  LDS R176, [R2+0x10100] ;  /* 0x0101000002b07984 */ /* 0x000fe80000000800 */
[----:B----4-:R-:W1:Y:S04]  /*32760*/  LDSM.16.M88.4 R16, [R252+0xa0080] ;  /* 0x0a008000fc10783b */ /* 0x010e680000000200 */
[----:B------:R-:W2:Y:S04]  /*32770*/  LDSM.16.M88.4 R20, [R252+0xa0880] ;  /* 0x0a088000fc14783b */ /* 0x000ea80000000200 */
[----:B------:R-:W3:Y:S01]  /*32780*/  LDSM.16.M88.4 R24, [R252+0xa1080] ;  /* 0x0a108000fc18783b */ /* 0x000ee20000000200 */
[-C--:B-1----:R-:W-:Y:S08]  /*32790*/  HMMA.1688.F32.TF32 R248, R156, R16.reuse, R248 ;  /* 0x000000109cf8723c */ /* 0x082ff000000810f8 */
[-C--:B------:R-:W-:Y:S08]  /*327a0*/  HMMA.1688.F32.TF32 R48, R176, R16.reuse, R48 ;  /* 0x00000010b030723c */ /* 0x080ff00000081030 */
[-C--:B------:R-:W-:Y:S07]  /*327b0*/  HMMA.1688.F32.TF32 R240, R196, R16.reuse, R240 ;  /* 0x00000010c4f0723c */ /* 0x080fee00000810f0 */
[----:B------:R-:W-:Y:S04]  /*327c0*/  STL.64 [R1+0x2e0], R248 ;  /* 0x0002e0f801007387 */ /* 0x000fe80000100a00 */
[----:B------:R1:W-:Y:S05]  /*327d0*/  STL.64 [R1+0x2e8], R250 ;  /* 0x0002e8fa01007387 */ /* 0x0003ea0000100a00 */
[----:B------:R-:W-:Y:S01]  /*327e0*/  IMAD.MOV.U32 R0, RZ, RZ, R51 ;  /* 0x000000ffff007224 */ /* 0x000fe200078e0033 */
[----:B-1----:R-:W4:Y:S04]  /*327f0*/  LDL.LU.64 R250, [R1+0x18d0] ;  /* 0x0018d00001fa7983 */ /* 0x002f280000300a00 */
[----:B------:R-:W4:Y:S04]  /*32800*/  LDL.LU.64 R248, [R1+0x18c8] ;  /* 0x0018c80001f87983 */ /* 0x000f280000300a00 */
[----:B------:R-:W-:Y:S04]  /*32810*/  STL.64 [R1+0x2d0], R48 ;  /* 0x0002d03001007387 */ /* 0x000fe80000100a00 */
[----:B------:R1:W-:Y:S04]  /*32820*/  STL [R1+0x2d8], R50 ;  /* 0x0002d83201007387 */ /* 0x0003e80000100800 */
[----:B-1----:R-:W3:Y:S04]  /*32830*/  LDL.LU.64 R50, [R1+0x18c0] ;  /* 0x0018c00001327983 */ /* 0x002ee80000300a00 */
[----:B------:R-:W3:Y:S04]  /*32840*/  LDL.LU.64 R48, [R1+0x18b8] ;  /* 0x0018b80001307983 */ /* 0x000ee80000300a00 */
[----:B------:R-:W-:Y:S04]  /*32850*/  STL [R1+0x16d8], R0 ;  /* 0x0016d80001007387 */ /* 0x000fe80000100800 */
[----:B------:R-:W-:Y:S04]  /*32860*/  STL.64 [R1+0x390], R240 ;  /* 0x000390f001007387 */ /* 0x000fe80000100a00 */
[----:B------:R1:W-:Y:S04]  /*32870*/  STL.64 [R1+0x398], R242 ;  /* 0x000398f201007387 */ /* 0x0003e80000100a00 */
[----:B-1----:R-:W3:Y:S04]  /*32880*/  LDL.LU.64 R242, [R1+0x18b0] ;  /* 0x0018b00001f27983 */ /* 0x002ee80000300a00 */
[----:B------:R-:W3:Y:S01]  /*32890*/  LDL.LU.64 R240, [R1+0x18a8] ;  /* 0x0018a80001f07983 */ /* 0x000ee20000300a00 */
[-C--:B------:R-:W-:Y:S08]  /*328a0*/  HMMA.1688.F32.TF32 R124, R236, R16.reuse, R124 ;  /* 0x00000010ec7c723c */ /* 0x080ff0000008107c */
[-C--:B------:R-:W-:Y:S08]  /*328b0*/  HMMA.1688.F32.TF32 R180, R4, R16.reuse, R180 ;  /* 0x0000001004b4723c */ /* 0x080ff000000810b4 */
[-C--:B------:R-:W-:Y:S08]  /*328c0*/  HMMA.1688.F32.TF32 R188, R8, R16.reuse, R188 ;  /* 0x0000001008bc723c */ /* 0x080ff000000810bc */
[----:B------:R-:W-:Y:S08]  /*328d0*/  HMMA.1688.F32.TF32 R204, R12, R16, R204 ;  /* 0x000000100ccc723c */ /* 0x000ff000000810cc */
[----:B--2---:R-:W-:Y:S08]  /*328e0*/  HMMA.1688.F32.TF32 R52, R156, R20, R52 ;  /* 0x000000149c34723c */ /* 0x004ff00000081034 */
[----:B---3--:R-:W-:Y:S11]  /*328f0*/  HMMA.1688.F32.TF32 R240, R216, R16, R240 ;  /* 0x00000010d8f0723c */ /* 0x008ff600000810f0 */
        /* <DEDUP_REMOVED lines=35> */
[----:B------:R-:W2:Y:S01]  /*32b30*/  LDL.LU.64 R52, [R1+0x1898] ;  /* 0x0018980001347983 */ /* 0x000ea20000300a00 */
[----:B------:R-:W-:Y:S08]  /*32b40*/  HMMA.1688.F32.TF32 R100, R236, R20, R100 ;  /* 0x00000014ec64723c */ /* 0x000ff00000081064 */
[C---:B---3--:R-:W-:Y:S08]  /*32b50*/  HMMA.1688.F32.TF32 R124, R176.reuse, R24, R124 ;  /* 0x00000018b07c723c */ /* 0x048ff0000008107c */
[-C--:B----4-:R-:W-:Y:S11]  /*32b60*/  HMMA.1688.F32.TF32 R204, R176, R20.reuse, R204 ;  /* 0x00000014b0cc723c */ /* 0x090ff600000810cc */
[----:B------:R-:W-:Y:S11]  /*32b70*/  @!UPT UIADD3 URZ, URZ, URZ, URZ ;  /* 0x0000003f3f3ff290 */ /* 0x000ff6000fffe03f */
[----:B------:R-:W-:Y:S01]  /*32b80*/  @!UPT UIADD3 URZ, URZ, URZ, URZ ;  /* 0x0000003f3f3ff290 */ /* 0x000fe2000fffe03f */
[----:B------:R-:W-:Y:S04]  /*32b90*/  STL.64 [R1+0x250], R204 ;  /* 0x000250cc01007387 */ /* 0x000fe80000100a00 */
[----:B------:R1:W-:Y:S02]  /*32ba0*/  STL.64 [R1+0x258], R206 ;  /* 0x000258ce01007387 */ /* 0x0003e40000100a00 */
[-C--:B-1----:R-:W-:Y:S08]  /*32bb0*/  HMMA.1688.F32.TF32 R204, R196, R20.reuse, R188 ;  /* 0x00000014c4cc723c */ /* 0x082ff000000810bc */
[-C--:B--2---:R-:W-:Y:S08]  /*32bc0*/  HMMA.1688.F32.TF32 R188, R216, R20.reuse, R52 ;  /* 0x00000014d8bc723c */ /* 0x084ff00000081034 */
        /* <DEDUP_REMOVED lines=10> */
[----:B-1----:R-:W-:Y:S08]  /*32c70*/  HMMA.1688.F32.TF32 R100, R12, R20, R220 ;  /* 0x000000140c64723c */ /* 0x002ff000000810dc */
[-C--:B--2---:R-:W-:Y:S01]  /*32c80*/  HMMA.1688.F32.TF32 R52, R156, R24.reuse, R180 ;  /* 0x000000189c34723c */ /* 0x084fe200000810b4 */
[----:B------:R-:W-:Y:S04]  /*32c90*/  STL.64 [R1+0x800], R168 ;  /* 0x000800a801007387 */ /* 0x000fe80000100a00 */
[----:B------:R-:W-:Y:S10]  /*32ca0*/  STL.64 [R1+0x808], R170 ;  /* 0x000808aa01007387 */ /* 0x000ff40000100a00 */
[----:B------:R-:W-:Y:S04]  /*32cb0*/  STL.64 [R1+0x900], R100 ;  /* 0x0009006401007387 */ /* 0x000fe80000100a00 */
[----:B------:R1:W-:Y:S04]  /*32cc0*/  STL.64 [R1+0x908], R102 ;  /* 0x0009086601007387 */ /* 0x0003e80000100a00 */
[----:B------:R-:W-:Y:S04]  /*32cd0*/  STL.64 [R1+0x180], R52 ;  /* 0x0001803401007387 */ /* 0x000fe80000100a00 */
[----:B------:R2:W-:Y:S01]  /*32ce0*/  STL.64 [R1+0x188], R54 ;  /* 0x0001883601007387 */ /* 0x0005e20000100a00 */
[-C--:B-1----:R-:W-:Y:S08]  /*32cf0*/  HMMA.1688.F32.TF32 R100, R196, R24.reuse, R240 ;  /* 0x00000018c464723c */ /* 0x082ff000000810f0 */
[-C--:B--2---:R-:W-:Y:S08]  /*32d00*/  HMMA.1688.F32.TF32 R52, R216, R24.reuse, R48 ;  /* 0x00000018d834723c */ /* 0x084ff00000081030 */
[-C--:B------:R-:W-:Y:S01]  /*32d10*/  HMMA.1688.F32.TF32 R48, R236, R24.reuse, R160 ;  /* 0x00000018ec30723c */ /* 0x080fe200000810a0 */
[----:B------:R-:W-:Y:S04]  /*32d20*/  STL.64 [R1+0x190], R124 ;  /* 0x0001907c01007387 */ /* 0x000fe80000100a00 */
[----:B------:R-:W-:Y:S04]  /*32d30*/  STL.64 [R1+0x198], R126 ;  /* 0x0001987e01007387 */ /* 0x000fe80000100a00 */
[----:B------:R1:W-:Y:S04]  /*32d40*/  STL.64 [R1+0x220], R100 ;  /* 0x0002206401007387 */ /* 0x0003e80000100a00 */
[----:B------:R2:W-:Y:S04]  /*32d50*/  STL.64 [R1+0x228], R102 ;  /* 0x0002286601007387 */ /* 0x0005e80000100a00 */
[----:B-1----:R-:W3:Y:S04]  /*32d60*/  LDL.LU R100, [R1+0x160] ;  /* 0x0001600001647983 */ /* 0x002ee80000300800 */
[----:B------:R-:W-:Y:S04]  /*32d70*/  STL.64 [R1+0x2b0], R52 ;  /* 0x0002b03401007387 */ /* 0x000fe80000100a00 */
[----:B------:R-:W-:Y:S04]  /*32d80*/  STL.64 [R1+0x2b8], R54 ;  /* 0x0002b83601007387 */ /* 0x000fe80000100a00 */
[----:B------:R-:W-:Y:S04]  /*32d90*/  STL.64 [R1+0x420], R48 ;  /* 0x0004203001007387 */ /* 0x000fe80000100a00 */
[----:B------:R1:W-:Y:S04]  /*32da0*/  STL.64 [R1+0x428], R50 ;  /* 0x0004283201007387 */ /* 0x0003e80000100a00 */
[----:B------:R-:W3:Y:S04]  /*32db0*/  LDL.LU R101, [R1+0x164] ;  /* 0x0001640001657983 */ /* 0x000ee80000300800 */
[----:B--2---:R-:W3:Y:S01]  /*32dc0*/  LDL.LU R102, [R1+0x168] ;  /* 0x0001680001667983 */ /* 0x004ee20000300800 */
[----:B-1----:R-:W-:Y:S03]  /*32dd0*/  HMMA.1688.F32.TF32 R48, R4, R24, R172 ;  /* 0x000000180430723c */ /* 0x002fe600000810ac */
[----:B------:R-:W3:Y:S04]  /*32de0*/  LDL.LU R103, [R1+0x16c] ;  /* 0x00016c0001677983 */ /* 0x000ee80000300800 */
[----:B------:R-:W2:Y:S04]  /*32df0*/  LDL.LU R168, [R1+0x210] ;  /* 0x0002100001a87983 */ /* 0x000ea80000300800 */
[----:B------:R-:W2:Y:S04]  /*32e00*/  LDL.LU R169, [R1+0x214] ;  /* 0x0002140001a97983 */ /* 0x000ea80000300800 */
[----:B------:R-:W2:Y:S04]  /*32e10*/  LDL.LU R170, [R1+0x218] ;  /* 0x0002180001aa7983 */ /* 0x000ea80000300800 */
[----:B------:R-:W2:Y:S01]  /*32e20*/  LDL.LU R171, [R1+0x21c] ;  /* 0x00021c0001ab7983 */ /* 0x000ea20000300800 */
[----:B------:R-:W-:-:S03]  /*32e30*/  IMAD.MOV.U32 R180, RZ, RZ, R36 ;  /* 0x000000ffffb47224 */ /* 0x000fc600078e0024 */
[----:B------:R-:W4:Y:S01]  /*32e40*/  LDL.LU R192, [R1+0x4f0] ;  /* 0x0004f00001c07983 */ /* 0x000f220000300800 */
[----:B------:R-:W-:-:S03]  /*32e50*/  MOV R181, R37 ;  /* 0x0000002500b57202 */ /* 0x000fc60000000f00 */
[----:B------:R-:W4:Y:S01]  /*32e60*/  LDL.LU R193, [R1+0x4f4] ;  /* 0x0004f40001c17983 */ /* 0x000f220000300800 */
[----:B------:R-:W-:-:S03]  /*32e70*/  IMAD.MOV.U32 R182, RZ, RZ, R40 ;  /* 0x000000ffffb67224 */ /* 0x000fc600078e0028 */
[----:B------:R-:W4:Y:S01]  /*32e80*/  LDL.LU R194, [R1+0x4f8] ;  /* 0x0004f80001c27983 */ /* 0x000f220000300800 */
[----:B------:R-:W-:-:S03]  /*32e90*/  IMAD.MOV.U32 R183, RZ, RZ, R41 ;  /* 0x000000ffffb77224 */ /* 0x000fc600078e0029 */
[----:B------:R-:W4:Y:S04]  /*32ea0*/  LDL.LU R195, [R1+0x4fc] ;  /* 0x0004fc0001c37983 */ /* 0x000f280000300800 */
[----:B------:R-:W2:Y:S04]  /*32eb0*/  LDL.LU R36, [R1+0x1890] ;  /* 0x0018900001247983 */ /* 0x000ea80000300800 */
[----:B------:R-:W2:Y:S04]  /*32ec0*/  LDL.LU R37, [R1+0x188c] ;  /* 0x00188c0001257983 */ /* 0x000ea80000300800 */
[----:B------:R-:W2:Y:S04]  /*32ed0*/  LDL.LU R40, [R1+0x1888] ;  /* 0x0018880001287983 */ /* 0x000ea80000300800 */
[----:B------:R-:W2:Y:S04]  /*32ee0*/  LDL.LU R41, [R1+0x1884] ;  /* 0x0018840001297983 */ /* 0x000ea80000300800 */
[----:B------:R-:W2:Y:S04]  /*32ef0*/  LDL.LU R204, [R1+0x340] ;  /* 0x0003400001cc7983 */ /* 0x000ea80000300800 */
[----:B------:R-:W-:Y:S04]  /*32f00*/  STL.64 [R1+0x530], R48 ;  /* 0x0005303001007387 */ /* 0x000fe80000100a00 */
[----:B------:R1:W-:Y:S04]  /*32f10*/  STL.64 [R1+0x538], R50 ;  /* 0x0005383201007387 */ /* 0x0003e80000100a00 */
[----:B------:R-:W2:Y:S04]  /*32f20*/  LDL.LU R205, [R1+0x344] ;  /* 0x0003440001cd7983 */ /* 0x000ea80000300800 */
[----:B------:R-:W2:Y:S04]  /*32f30*/  LDL.LU R206, [R1+0x348] ;  /* 0x0003480001ce7983 */ /* 0x000ea80000300800 */
[----:B------:R-:W2:Y:S01]  /*32f40*/  LDL.LU R207, [R1+0x34c] ;  /* 0x00034c0001cf7983 */ /* 0x000ea20000300800 */
[----:B------:R-:W-:-:S03]  /*32f50*/  MOV R124, R28 ;  /* 0x0000001c007c7202 */ /* 0x000fc60000000f00 */
[----:B------:R-:W2:Y:S01]  /*32f60*/  LDL.LU R52, [R1+0x5b0] ;  /* 0x0005b00001347983 */ /* 0x000ea20000300800 */
[----:B------:R-:W-:-:S03]  /*32f70*/  IMAD.MOV.U32 R125, RZ, RZ, R29 ;  /* 0x000000ffff7d7224 */ /* 0x000fc600078e001d */
[----:B------:R-:W2:Y:S04]  /*32f80*/  LDL.LU R53, [R1+0x5b4] ;  /* 0x0005b40001357983 */ /* 0x000ea80000300800 */
[----:B------:R-:W2:Y:S04]  /*32f90*/  LDL.LU R54, [R1+0x5b8] ;  /* 0x0005b80001367983 */ /* 0x000ea80000300800 */
[----:B------:R-:W2:Y:S04]  /*32fa0*/  LDL.LU R55, [R1+0x5bc] ;  /* 0x0005bc0001377983 */ /* 0x000ea80000300800 */
[----:B------:R-:W2:Y:S04]  /*32fb0*/  LDL.LU R28, [R1+0x1880] ;  /* 0x00188000011c7983 */ /* 0x000ea80000300800 */
[----:B------:R-:W3:Y:S01]  /*32fc0*/  LDL.LU R29, [R1+0x187c] ;  /* 0x00187c00011d7983 */ /* 0x000ee20000300800 */
[----:B------:R-:W-:Y:S01]  /*32fd0*/  IMAD.MOV.U32 R126, RZ, RZ, R32 ;  /* 0x000000ffff7e7224 */ /* 0x000fe200078e0020 */
[----:B------:R-:W-:-:S02]  /*32fe0*/  MOV R127, R33 ;  /* 0x00000021007f7202 */ /* 0x000fc40000000f00 */
[----:B------:R-:W4:Y:S04]  /*32ff0*/  LDL.LU R32, [R1+0x1878] ;  /* 0x0018780001207983 */ /* 0x000f280000300800 */
[----:B------:R-:W4:Y:S01]  /*33000*/  LDL.LU R33, [R1+0x1874] ;  /* 0x0018740001217983 */ /* 0x000f220000300800 */
[-C--:B------:R-:W-:Y:S08]  /*33010*/  HMMA.1688.F32.TF32 R160, R8, R24.reuse, R184 ;  /* 0x0000001808a0723c */ /* 0x080ff000000810b8 */
[----:B-1----:R-:W-:Y:S11]  /*33020*/  HMMA.1688.F32.TF32 R48, R12, R24, R224 ;  /* 0x000000180c30723c */ /* 0x002ff600000810e0 */
[----:B------:R-:W-:Y:S04]  /*33030*/  @!UPT UIADD3 URZ, URZ, URZ, URZ ;  /* 0x0000003f3f3ff290 */ /* 0x000fe8000fffe03f */
[----:B------:R-:W-:Y:S04]  /*33040*/  STL.64 [R1+0x750], R160 ;  /* 0x000750a001007387 */ /* 0x000fe80000100a00 */
[----:B------:R-:W-:Y:S04]  /*33050*/  STL.64 [R1+0x758], R162 ;  /* 0x000758a201007387 */ /* 0x000fe80000100a00 */
[----:B------:R-:W-:Y:S04]  /*33060*/  STL.64 [R1+0x8a0], R48 ;  /* 0x0008a03001007387 */ /* 0x000fe80000100a00 */
[----:B------:R-:W-:Y:S01]  /*33070*/  STL.64 [R1+0x8a8], R50 ;  /* 0x0008a83201007387 */ /* 0x000fe20000100a00 */
[----:B--2---:R-:W-:-:S02]  /*33080*/  IMAD.MOV.U32 R191, RZ, RZ, R28 ;  /* 0x000000ffffbf7224 */ /* 0x004fc400078e001c */
[----:B---3--:R-:W-:Y:S02]  /*33090*/  IMAD.MOV.U32 R190, RZ, RZ, R29 ;  /* 0x000000ffffbe7224 */ /* 0x008fe400078e001d */
[----:B------:R-:W4:Y:S02]  /*330a0*/  LDSM.16.M88.4 R28, [R252+0xa1880] ;  /* 0x0a188000fc1c783b */ /* 0x000f240000000200 */
[-C--:B----4-:R-:W-:Y:S08]  /*330b0*/  HMMA.1688.F32.TF32 R48, R156, R28.reuse, R192 ;  /* 0x0000001c9c30723c */ /* 0x090ff000000810c0 */
[-C--:B------:R-:W-:Y:S08]  /*330c0*/  HMMA.1688.F32.TF32 R168, R176, R28.reuse, R168 ;  /* 0x0000001cb0a8723c */ /* 0x080ff000000810a8 */
[-C--:B------:R-:W-:Y:S07]  /*330d0*/  HMMA.1688.F32.TF32 R160, R196, R28.reuse, R100 ;  /* 0x0000001cc4a0723c */ /* 0x080fee0000081064 */
[----:B------:R-:W-:Y:S04]  /*330e0*/  STL.64 [R1+0x120], R48 ;  /* 0x0001203001007387 */ /* 0x000fe80000100a00 */
[----:B------:R1:W-:Y:S02]  /*330f0*/  STL.64 [R1+0x128], R50 ;  /* 0x0001283201007387 */ /* 0x0003e40000100a00 */
[-C--:B-1----:R-:W-:Y:S02]  /*33100*/  HMMA.1688.F32.TF32 R48, R216, R28.reuse, R180 ;  /* 0x0000001cd830723c */ /* 0x082fe400000810b4 */
[----:B------:R-:W-:Y:S04]  /*33110*/  STL.64 [R1+0x130], R168 ;  /* 0x000130a801007387 */ /* 0x000fe80000100a00 */
[----:B------:R-:W-:Y:S02]  /*33120*/  STL.64 [R1+0x138], R170 ;  /* 0x000138aa01007387 */ /* 0x000fe40000100a00 */
[-C--:B------:R-:W-:Y:S02]  /*33130*/  HMMA.1688.F32.TF32 R100, R236, R28.reuse, R56 ;  /* 0x0000001cec64723c */ /* 0x080fe40000081038 */
[----:B------:R-:W-:Y:S04]  /*33140*/  STL.64 [R1+0x170], R160 ;  /* 0x000170a001007387 */ /* 0x000fe80000100a00 */
[----:B------:R-:W-:Y:S02]  /*33150*/  STL.64 [R1+0x178], R162 ;  /* 0x000178a201007387 */ /* 0x000fe40000100a00 */
[-C--:B------:R-:W-:Y:S07]  /*33160*/  HMMA.1688.F32.TF32 R56, R4, R28.reuse, R108 ;  /* 0x0000001c0438723c */ /* 0x080fee000008106c */
[----:B------:R-:W-:Y:S04]  /*33170*/  STL.64 [R1+0x230], R48 ;  /* 0x0002303001007387 */ /* 0x000fe80000100a00 */
[----:B------:R1:W-:Y:S02]  /*33180*/  STL.64 [R1+0x238], R50 ;  /* 0x0002383201007387 */ /* 0x0003e40000100a00 */
[----:B-1----:R-:W-:Y:S02]  /*33190*/  HMMA.1688.F32.TF32 R48, R8, R28, R128 ;  /* 0x0000001c0830723c */ /* 0x002fe40000081080 */
[----:B------:R-:W-:Y:S04]  /*331a0*/  STL.64 [R1+0x370], R100 ;  /* 0x0003706401007387 */ /* 0x000fe80000100a00 */
[----:B------:R-:W-:Y:S04]  /*331b0*/  STL.64 [R1+0x378], R102 ;  /* 0x0003786601007387 */ /* 0x000fe80000100a00 */
[----:B------:R-:W2:Y:S04]  /*331c0*/  LDL.LU R180, [R1+0x1f0] ;  /* 0x0001f00001b47983 */ /* 0x000ea80000300800 */
[----:B------:R-:W-:Y:S04]  /*331d0*/  STL.64 [R1+0x4a0], R56 ;  /* 0x0004a03801007387 */ /* 0x000fe80000100a00 */
[----:B------:R1:W-:Y:S05]  /*331e0*/  STL.64 [R1+0x4a8], R58 ;  /* 0x0004a83a01007387 */ /* 0x0003ea0000100a00 */
[----:B------:R-:W-:Y:S04]  /*331f0*/  STL.64 [R1+0x620], R48 ;  /* 0x0006203001007387 */ /* 0x000fe80000100a00 */
[----:B------:R-:W-:Y:S04]  /*33200*/  STL.64 [R1+0x628], R50 ;  /* 0x0006283201007387 */ /* 0x000fe80000100a00 */
[----:B------:R-:W2:Y:S04]  /*33210*/  LDL.LU R181, [R1+0x1f4] ;  /* 0x0001f40001b57983 */ /* 0x000ea80000300800 */
[----:B------:R-:W2:Y:S04]  /*33220*/  LDL.LU R182, [R1+0x1f8] ;  /* 0x0001f80001b67983 */ /* 0x000ea80000300800 */
[----:B------:R-:W2:Y:S01]  /*33230*/  LDL.LU R183, [R1+0x1fc] ;  /* 0x0001fc0001b77983 */ /* 0x000ea20000300800 */
[----:B------:R-:W-:Y:S01]  /*33240*/  IMAD.MOV.U32 R188, RZ, RZ, R33 ;  /* 0x000000ffffbc7224 */ /* 0x000fe200078e0021 */
[----:B------:R-:W-:-:S02]  /*33250*/  MOV R189, R32 ;  /* 0x0000002000bd7202 */ /* 0x000fc40000000f00 */
[----:B------:R-:W3:Y:S01]  /*33260*/  LDSM.16.M88.4 R32, [R252+0xa2080] ;  /* 0x0a208000fc20783b */ /* 0x000ee20000000200 */
[----:B-1----:R-:W-:Y:S01]  /*33270*/  HMMA.1688.F32.TF32 R56, R12, R28, R200 ;  /* 0x0000001c0c38723c */ /* 0x002fe200000810c8 */
[----:B------:R-:W-:Y:S01]  /*33280*/  MOV R242, R37 ;  /* 0x0000002500f27202 */ /* 0x000fe20000000f00 */
[----:B------:R-:W-:Y:S02]  /*33290*/  IMAD.MOV.U32 R243, RZ, RZ, R36 ;  /* 0x000000fffff37224 */ /* 0x000fe400078e0024 */
[----:B------:R-:W1:Y:S04]  /*332a0*/  LDSM.16.M88.4 R36, [R252+0xa2880] ;  /* 0x0a288000fc24783b */ /* 0x000e680000000200 */
[-C--:B---3--:R-:W-:Y:S08]  /*332b0*/  HMMA.1688.F32.TF32 R48, R176, R32.reuse, R204 ;  /* 0x00000020b030723c */ /* 0x088ff000000810cc */
[----:B------:R-:W-:Y:S07]  /*332c0*/  HMMA.1688.F32.TF32 R52, R156, R32, R52 ;  /* 0x000000209c34723c */ /* 0x000fee0000081034 */
[----:B------:R-:W-:Y:S04]  /*332d0*/  STL.64 [R1+0x820], R56 ;  /* 0x0008203801007387 */ /* 0x000fe80000100a00 */
[----:B------:R-:W-:Y:S04]  /*332e0*/  STL.64 [R1+0x828], R58 ;  /* 0x0008283a01007387 */ /* 0x000fe80000100a00 */
[----:B------:R-:W-:Y:S01]  /*332f0*/  STL.64 [R1+0x100], R48 ;  /* 0x0001003001007387 */ /* 0x000fe20000100a00 */
[----:B------:R-:W-:-:S07]  /*33300*/  MOV R0, R51 ;  /* 0x0000003300007202 */ /* 0x000fce0000000f00 */
[----:B------:R-:W-:Y:S04]  /*33310*/  STL.64 [R1+0xe0], R52 ;  /* 0x0000e03401007387 */ /* 0x000fe80000100a00 */
[----:B------:R3:W-:Y:S04]  /*33320*/  STL.64 [R1+0xe8], R54 ;  /* 0x0000e83601007387 */ /* 0x0007e80000100a00 */
[----:B------:R4:W-:Y:S01]  /*33330*/  STL [R1+0x108], R50 ;  /* 0x0001083201007387 */ /* 0x0009e20000100800 */
[-C--:B---3--:R-:W-:Y:S08]  /*33340*/  HMMA.1688.F32.TF32 R52, R196, R32.reuse, R124 ;  /* 0x00000020c434723c */ /* 0x088ff0000008107c */
[-C--:B----4-:R-:W-:Y:S01]  /*33350*/  HMMA.1688.F32.TF32 R48, R216, R32.reuse, R248 ;  /* 0x00000020d830723c */ /* 0x090fe200000810f8 */
[----:B------:R-:W-:Y:S04]  /*33360*/  STL [R1+0x17a8], R0 ;  /* 0x0017a80001007387 */ /* 0x000fe80000100800 */
[----:B------:R-:W3:Y:S10]  /*33370*/  LDL.LU R124, [R1+0x680] ;  /* 0x00068000017c7983 */ /* 0x000ef40000300800 */
[----:B------:R-:W-:Y:S04]  /*33380*/  STL.64 [R1+0x110], R52 ;  /* 0x0001103401007387 */ /* 0x000fe80000100a00 */
[----:B------:R4:W-:Y:S04]  /*33390*/  STL.64 [R1+0x118], R54 ;  /* 0x0001183601007387 */ /* 0x0009e80000100a00 */
[----:B------:R-:W-:Y:S04]  /*333a0*/  STL.64 [R1+0x160], R48 ;  /* 0x0001603001007387 */ /* 0x000fe80000100a00 */
[----:B------:R1:W-:Y:S01]  /*333b0*/  STL.64 [R1+0x168], R50 ;  /* 0x0001683201007387 */ /* 0x0003e20000100a00 */
[-C--:B----4-:R-:W-:Y:S03]  /*333c0*/  HMMA.1688.F32.TF32 R52, R236, R32.reuse, R60 ;  /* 0x00000020ec34723c */ /* 0x090fe6000008103c */
[----:B------:R-:W3:Y:S04]  /*333d0*/  LDL.LU R125, [R1+0x684] ;  /* 0x00068400017d7983 */ /* 0x000ee80000300800 */
[----:B------:R-:W3:Y:S01]  /*333e0*/  LDL.LU R126, [R1+0x688] ;  /* 0x00068800017e7983 */ /* 0x000ee20000300800 */
[-C--:B-1----:R-:W-:Y:S03]  /*333f0*/  HMMA.1688.F32.TF32 R48, R4, R32.reuse, R112 ;  /* 0x000000200430723c */ /* 0x082fe60000081070 */
[----:B------:R-:W3:Y:S05]  /*33400*/  LDL.LU R127, [R1+0x68c] ;  /* 0x00068c00017f7983 */ /* 0x000eea0000300800 */
[-C--:B------:R-:W-:Y:S07]  /*33410*/  HMMA.1688.F32.TF32 R56, R8, R32.reuse, R132 ;  /* 0x000000200838723c */ /* 0x080fee0000081084 */
[----:B------:R-:W-:Y:S04]  /*33420*/  STL.64 [R1+0x290], R52 ;  /* 0x0002903401007387 */ /* 0x000fe80000100a00 */
[----:B------:R1:W-:Y:S04]  /*33430*/  STL.64 [R1+0x298], R54 ;  /* 0x0002983601007387 */ /* 0x0003e80000100a00 */
[----:B------:R-:W-:Y:S04]  /*33440*/  STL.64 [R1+0x410], R48 ;  /* 0x0004103001007387 */ /* 0x000fe80000100a00 */
[----:B------:R4:W-:Y:S01]  /*33450*/  STL.64 [R1+0x418], R50 ;  /* 0x0004183201007387 */ /* 0x0009e20000100a00 */
[----:B-1----:R-:W-:Y:S08]  /*33460*/  HMMA.1688.F32.TF32 R52, R12, R32, R208 ;  /* 0x000000200c34723c */ /* 0x002ff000000810d0 */
[----:B----4-:R-:W-:Y:S01]  /*33470*/  HMMA.1688.F32.TF32 R48, R156, R36, R188 ;  /* 0x000000249c30723c */ /* 0x010fe200000810bc */
[----:B------:R-:W-:Y:S01]  /*33480*/  IMAD.MOV.U32 R240, RZ, RZ, R41 ;  /* 0x000000fffff07224 */ /* 0x000fe200078e0029 */
[----:B------:R-:W-:Y:S01]  /*33490*/  STL.64 [R1+0x500], R56 ;  /* 0x0005003801007387 */ /* 0x000fe20000100a00 */
[----:B------:R-:W-:-:S03]  /*334a0*/  IMAD.MOV.U32 R241, RZ, RZ, R40 ;  /* 0x000000fffff17224 */ /* 0x000fc600078e0028 */
[----:B------:R-:W-:Y:S01]  /*334b0*/  STL.64 [R1+0x508], R58 ;  /* 0x0005083a01007387 */ /* 0x000fe20000100a00 */
[----:B------:R-:W-:-:S03]  /*334c0*/  MOV R47, R73 ;  /* 0x00000049002f7202 */ /* 0x000fc60000000f00 */
[----:B------:R-:W3:Y:S01]  /*334d0*/  LDSM.16.M88.4 R40, [R252+0xa3080] ;  /* 0x0a308000fc28783b */ /* 0x000ee20000000200 */
[----:B------:R-:W-:Y:S01]  /*334e0*/  MOV R70, R72 ;  /* 0x0000004800467202 */ /* 0x000fe20000000f00 */
[----:B------:R-:W-:Y:S01]  /*334f0*/  IMAD.MOV.U32 R172, RZ, RZ, R149 ;  /* 0x000000ffffac7224 */ /* 0x000fe200078e0095 */
[----:B------:R-:W-:Y:S01]  /*33500*/  MOV R173, R80 ;  /* 0x0000005000ad7202 */ /* 0x000fe20000000f00 */
[----:B------:R-:W-:Y:S02]  /*33510*/  IMAD.MOV.U32 R174, RZ, RZ, R81 ;  /* 0x000000ffffae7224 */ /* 0x000fe400078e0051 */
[----:B------:R-:W-:Y:S01]  /*33520*/  IMAD.MOV.U32 R175, RZ, RZ, R148 ;  /* 0x000000ffffaf7224 */ /* 0x000fe200078e0094 */
[----:B------:R-:W-:Y:S01]  /*33530*/  MOV R115, R76 ;  /* 0x0000004c00737202 */ /* 0x000fe20000000f00 */
[----:B------:R-:W-:Y:S01]  /*33540*/  IMAD.MOV.U32 R114, RZ, RZ, R77 ;  /* 0x000000ffff727224 */ /* 0x000fe200078e004d */
[----:B------:R-:W-:Y:S04]  /*33550*/  LDSM.16.M88.4 R56, [R252+0xa5080] ;  /* 0x0a508000fc38783b */ /* 0x000fe80000000200 */
[----:B------:R-:W-:Y:S01]  /*33560*/  STL.64 [R1+0x80], R48 ;  /* 0x0000803001007387 */ /* 0x000fe20000100a00 */
[----:B------:R-:W-:-:S03]  /*33570*/  IMAD.MOV.U32 R0, RZ, RZ, R51 ;  /* 0x000000ffff007224 */ /* 0x000fc600078e0033 */
[----:B------:R-:W-:Y:S04]  /*33580*/  STL.64 [R1+0x770], R52 ;  /* 0x0007703401007387 */ /* 0x000fe80000100a00 */
[----:B------:R-:W-:Y:S04]  /*33590*/  STL.64 [R1+0x778], R54 ;  /* 0x0007783601007387 */ /* 0x000fe80000100a00 */
[----:B------:R1:W-:Y:S04]  /*335a0*/  STL [R1+0x88], R50 ;  /* 0x0000883201007387 */ /* 0x0003e80000100800 */
[----:B------:R-:W-:Y:S01]  /*335b0*/  LDSM.16.M88.4 R52, [R252+0xa4880] ;  /* 0x0a488000fc34783b */ /* 0x000fe20000000200 */
[----:B-1----:R-:W-:Y:S03]  /*335c0*/  HMMA.1688.F32.TF32 R48, R176, R36, R240 ;  /* 0x00000024b030723c */ /* 0x002fe600000810f0 */
[----:B------:R-:W4:Y:S04]  /*335d0*/  LDL.LU R240, [R1+0x520] ;  /* 0x0005200001f07983 */ /* 0x000f280000300800 */
[----:B------:R-:W4:Y:S04]  /*335e0*/  LDL.LU R241, [R1+0x524] ;  /* 0x0005240001f17983 */ /* 0x000f280000300800 */
[----:B------:R-:W4:Y:S04]  /*335f0*/  LDL.LU R242, [R1+0x528] ;  /* 0x0005280001f27983 */ /* 0x000f280000300800 */
[----:B------:R-:W4:Y:S09]  /*33600*/  LDL.LU R243, [R1+0x52c] ;  /* 0x00052c0001f37983 */ /* 0x000f320000300800 */
[----:B------:R-:W-:Y:S01]  /*33610*/  IMAD.MOV.U32 R33, RZ, RZ, R48 ;  /* 0x000000ffff217224 */ /* 0x000fe200078e0030 */
[----:B------:R-:W-:Y:S01]  /*33620*/  MOV R32, R49 ;  /* 0x0000003100207202 */ /* 0x000fe20000000f00 */
[----:B------:R-:W-:-:S02]  /*33630*/  IMAD.MOV.U32 R25, RZ, RZ, R50 ;  /* 0x000000ffff197224 */ /* 0x000fc400078e0032 */
[----:B------:R-:W-:Y:S01]  /*33640*/  IMAD.MOV.U32 R24, RZ, RZ, R51 ;  /* 0x000000ffff187224 */ /* 0x000fe200078e0033 */
[----:B------:R-:W-:Y:S04]  /*33650*/  STL.64 [R1+0x1728], R26 ;  /* 0x0017281a01007387 */ /* 0x000fe80000100a00 */
[----:B------:R1:W-:Y:S04]  /*33660*/  STL.64 [R1+0x1720], R24 ;  /* 0x0017201801007387 */ /* 0x0003e80000100a00 */
[----:B------:R-:W-:Y:S04]  /*33670*/  STL.64 [R1+0x1708], R34 ;  /* 0x0017082201007387 */ /* 0x000fe80000100a00 */
[----:B------:R2:W-:Y:S01]  /*33680*/  STL.64 [R1+0x1700], R32 ;  /* 0x0017002001007387 */ /* 0x0005e20000100a00 */
[-C--:B-1----:R-:W-:Y:S08]  /*33690*/  HMMA.1688.F32.TF32 R24, R216, R36.reuse, R244 ;  /* 0x00000024d818723c */ /* 0x082ff000000810f4 */
[-C--:B--2---:R-:W-:Y:S11]  /*336a0*/  HMMA.1688.F32.TF32 R48, R196, R36.reuse, R180 ;  /* 0x00000024c430723c */ /* 0x084ff600000810b4 */
[----:B------:R-:W-:Y:S11]  /*336b0*/  @!UPT UIADD3 URZ, URZ, URZ, URZ ;  /* 0x0000003f3f3ff290 */ /* 0x000ff6000fffe03f */
[----:B------:R-:W-:Y:S02]  /*336c0*/  @!UPT UIADD3 URZ, URZ, URZ, URZ ;  /* 0x0000003f3f3ff290 */ /* 0x000fe4000fffe03f */
[----:B------:R-:W-:Y:S01]  /*336d0*/  MOV R29, R50 ;  /* 0x00000032001d7202 */ /* 0x000fe20000000f00 */
[----:B------:R-:W-:Y:S01]  /*336e0*/  IMAD.MOV.U32 R28, RZ, RZ, R51 ;  /* 0x000000ffff1c7224 */ /* 0x000fe200078e0033 */
[----:B------:R-:W-:Y:S04]  /*336f0*/  STL.64 [R1+0xa0], R48 ;  /* 0x0000a03001007387 */ /* 0x000fe80000100a00 */
[----:B------:R-:W-:Y:S04]  /*33700*/  STL.64 [R1+0x1718], R30 ;  /* 0x0017181e01007387 */ /* 0x000fe80000100a00 */
[----:B------:R1:W-:Y:S01]  /*33710*/  STL.64 [R1+0x1710], R28 ;  /* 0x0017101c01007387 */ /* 0x0003e20000100a00 */
[-C--:B------:R-:W-:Y:S03]  /*33720*/  HMMA.1688.F32.TF32 R32, R4, R36.reuse, R116 ;  /* 0x000000240420723c */ /* 0x080fe60000081074 */
[----:B------:R-:W-:Y:S05]  /*33730*/  LDSM.16.M88.4 R48, [R252+0xa4080] ;  /* 0x0a408000fc30783b */ /* 0x000fea0000000200 */
[-C--:B-1----:R-:W-:Y:S01]  /*33740*/  HMMA.1688.F32.TF32 R28, R236, R36.reuse, R64 ;  /* 0x00000024ec1c723c */ /* 0x082fe20000081040 */
[----:B------:R-:W-:Y:S04]  /*33750*/  STL.64 [R1+0xf0], R24 ;  /* 0x0000f01801007387 */ /* 0x000fe80000100a00 */
[----:B------:R1:W-:Y:S03]  /*33760*/  STL.64 [R1+0xf8], R26 ;  /* 0x0000f81a01007387 */ /* 0x0003e60000100a00 */
[-C--:B-1----:R-:W-:Y:S01]  /*33770*/  HMMA.1688.F32.TF32 R24, R8, R36.reuse, R136 ;  /* 0x000000240818723c */ /* 0x082fe20000081088 */
[----:B------:R-:W-:Y:S11]  /*33780*/  LDSM.16.M88.4 R136, [R252+0xa7880] ;  /* 0x0a788000fc88783b */ /* 0x000ff60000000200 */
[----:B------:R-:W-:Y:S03]  /*33790*/  @!UPT UIADD3 URZ, URZ, URZ, URZ ;  /* 0x0000003f3f3ff290 */ /* 0x000fe6000fffe03f */
[----:B------:R-:W-:Y:S04]  /*337a0*/  STL.64 [R1+0x210], R28 ;  /* 0x0002101c01007387 */ /* 0x000fe80000100a00 */
[----:B------:R1:W-:Y:S02]  /*337b0*/  STL.64 [R1+0x218], R30 ;  /* 0x0002181e01007387 */ /* 0x0003e40000100a00 */
[----:B-1----:R-:W-:Y:S02]  /*337c0*/  HMMA.1688.F32.TF32 R28, R12, R36, R212 ;  /* 0x000000240c1c723c */ /* 0x002fe400000810d4 */
[----:B------:R-:W-:Y:S04]  /*337d0*/  STL.64 [R1+0x380], R32 ;  /* 0x0003802001007387 */ /* 0x000fe80000100a00 */
[----:B------:R-:W-:Y:S04]  /*337e0*/  STL.64 [R1+0x388], R34 ;  /* 0x0003882201007387 */ /* 0x000fe80000100a00 */
[----:B------:R-:W-:Y:S04]  /*337f0*/  STL.64 [R1+0x1730], R38 ;  /* 0x0017302601007387 */ /* 0x000fe80000100a00 */
[----:B------:R-:W-:Y:S04]  /*33800*/  STL.64 [R1+0x480], R24 ;  /* 0x0004801801007387 */ /* 0x000fe80000100a00 */
[----:B------:R3:W-:Y:S05]  /*33810*/  STL.64 [R1+0x488], R26 ;  /* 0x0004881a01007387 */ /* 0x0007ea0000100a00 */
[----:B------:R-:W-:Y:S04]  /*33820*/  STL.64 [R1+0x5b0], R28 ;  /* 0x0005b01c01007387 */ /* 0x000fe80000100a00 */
[----:B------:R-:W-:Y:S04]  /*33830*/  STL.64 [R1+0x5b8], R30 ;  /* 0x0005b81e01007387 */ /* 0x000fe80000100a00 */
[----:B------:R-:W2:Y:S04]  /*33840*/  LDL.LU R46, [R1+0xc8] ;  /* 0x0000c800012e7983 */ /* 0x000ea80000300800 */
[----:B------:R-:W2:Y:S04]  /*33850*/  LDL.LU R73, [R1+0x1870] ;  /* 0x0018700001497983 */ /* 0x000ea80000300800 */
[----:B------:R-:W4:Y:S04]  /*33860*/  LDL.LU R204, [R1+0x240] ;  /* 0x0002400001cc7983 */ /* 0x000f280000300800 */
[----:B------:R-:W4:Y:S04]  /*33870*/  LDL.LU R205, [R1+0x244] ;  /* 0x0002440001cd7983 */ /* 0x000f280000300800 */
[----:B------:R-:W4:Y:S04]  /*33880*/  LDL.LU R206, [R1+0x248] ;  /* 0x0002480001ce7983 */ /* 0x000f280000300800 */
[----:B------:R-:W4:Y:S01]  /*33890*/  LDL.LU R207, [R1+0x24c] ;  /* 0x00024c0001cf7983 */ /* 0x000f220000300800 */
[----:B---3--:R-:W-:Y:S03]  /*338a0*/  HMMA.1688.F32.TF32 R24, R156, R40, R124 ;  /* 0x000000289c18723c */ /* 0x008fe6000008107c */
[----:B------:R-:W-:Y:S11]  /*338b0*/  STL.64 [R1+0x1750], R18 ;  /* 0x0017501201007387 */ /* 0x000ff60000100a00 */
[----:B------:R-:W-:Y:S10]  /*338c0*/  @!UPT UIADD3 URZ, URZ, URZ, URZ ;  /* 0x0000003f3f3ff290 */ /* 0x000ff4000fffe03f */
[----:B------:R-:W-:Y:S02]  /*338d0*/  IMAD.MOV.U32 R17, RZ, RZ, R26 ;  /* 0x000000ffff117224 */ /* 0x000fe400078e001a */
[----:B------:R-:W-:Y:S01]  /*338e0*/  IMAD.MOV.U32 R16, RZ, RZ, R27 ;  /* 0x000000ffff107224 */ /* 0x000fe200078e001b */
[----:B------:R-:W-:Y:S01]  /*338f0*/  MOV R20, R25 ;  /* 0x0000001900147202 */ /* 0x000fe20000000f00 */
[----:B------:R-:W-:-:S03]  /*33900*/  IMAD.MOV.U32 R21, RZ, RZ, R24 ;  /* 0x000000ffff157224 */ /* 0x000fc600078e0018 */
[----:B------:R-:W-:Y:S04]  /*33910*/  STL.64 [R1+0x1748], R16 ;  /* 0x0017481001007387 */ /* 0x000fe80000100a00 */
[----:B------:R-:W-:Y:S04]  /*33920*/  STL.64 [R1+0x1740], R22 ;  /* 0x0017401601007387 */ /* 0x000fe80000100a00 */
[----:B------:R1:W-:Y:S04]  /*33930*/  STL.64 [R1+0x1738], R20 ;  /* 0x0017381401007387 */ /* 0x0003e80000100a00 */
[----:B------:R-:W3:Y:S04]  /*33940*/  LDL.LU R180, [R1+0x450] ;  /* 0x0004500001b47983 */ /* 0x000ee80000300800 */
[----:B------:R-:W3:Y:S04]  /*33950*/  LDL.LU R181, [R1+0x454] ;  /* 0x0004540001b57983 */ /* 0x000ee80000300800 */
[----:B------:R-:W3:Y:S01]  /*33960*/  LDL.LU R182, [R1+0x458] ;  /* 0x0004580001b67983 */ /* 0x000ee20000300800 */
[----:B--2---:R-:W-:-:S03]  /*33970*/  IMAD.MOV.U32 R183, RZ, RZ, R73 ;  /* 0x000000ffffb77224 */ /* 0x004fc600078e0049 */
[----:B------:R-:W2:Y:S01]  /*33980*/  LDL.LU R73, [R1+0x186c] ;  /* 0x00186c0001497983 */ /* 0x000ea20000300800 */
[-C--:B----4-:R-:W-:Y:S03]  /*33990*/  HMMA.1688.F32.TF32 R248, R176, R40.reuse, R240 ;  /* 0x00000028b0f8723c */ /* 0x090fe600000810f0 */
[----:B------:R-:W4:Y:S04]  /*339a0*/  LDL.LU R240, [R1+0x720] ;  /* 0x0007200001f07983 */ /* 0x000f280000300800 */
[----:B------:R-:W4:Y:S04]  /*339b0*/  LDL.LU R241, [R1+0x724] ;  /* 0x0007240001f17983 */ /* 0x000f280000300800 */
[----:B------:R-:W4:Y:S04]  /*339c0*/  LDL.LU R242, [R1+0x728] ;  /* 0x0007280001f27983 */ /* 0x000f280000300800 */
[----:B------:R-:W4:Y:S04]  /*339d0*/  LDL.LU R243, [R1+0x72c] ;  /* 0x00072c0001f37983 */ /* 0x000f280000300800 */
[----:B------:R-:W3:Y:S04]  /*339e0*/  LDL.LU R188, [R1+0x600] ;  /* 0x0006000001bc7983 */ /* 0x000ee80000300800 */
[----:B------:R-:W3:Y:S04]  /*339f0*/  LDL.LU R189, [R1+0x604] ;  /* 0x0006040001bd7983 */ /* 0x000ee80000300800 */
[----:B------:R-:W3:Y:S01]  /*33a00*/  LDL.LU R190, [R1+0x608] ;  /* 0x0006080001be7983 */ /* 0x000ee20000300800 */
[-C--:B------:R-:W-:Y:S08]  /*33a10*/  HMMA.1688.F32.TF32 R244, R196, R40.reuse, R204 ;  /* 0x00000028c4f4723c */ /* 0x080ff000000810cc */
[----:B-1----:R-:W-:Y:S01]  /*33a20*/  HMMA.1688.F32.TF32 R20, R216, R40, R44 ;  /* 0x00000028d814723c */ /* 0x002fe2000008102c */
[----:B------:R-:W4:Y:S01]  /*33a30*/  LDSM.16.M88.4 R44, [R252+0xa3880] ;  /* 0x0a388000fc2c783b */ /* 0x000f220000000200 */
[----:B--2---:R-:W-:-:S03]  /*33a40*/  IMAD.MOV.U32 R191, RZ, RZ, R73 ;  /* 0x000000ffffbf7224 */ /* 0x004fc600078e0049 */
[----:B------:R-:W2:Y:S04]  /*33a50*/  LDL.LU R73, [R1+0x1868] ;  /* 0x0018680001497983 */ /* 0x000ea80000300800 */
[----:B------:R-:W2:Y:S04]  /*33a60*/  LDL.LU R72, [R1+0x1864] ;  /* 0x0018640001487983 */ /* 0x000ea80000300800 */
[----:B------:R-:W2:Y:S04]  /*33a70*/  LDL.LU R71, [R1+0x1ec] ;  /* 0x0001ec0001477983 */ /* 0x000ea80000300800 */
[----:B------:R-:W2:Y:S04]  /*33a80*/  LDL.LU R124, [R1+0x30] ;  /* 0x00003000017c7983 */ /* 0x000ea80000300800 */
[----:B------:R-:W2:Y:S04]  /*33a90*/  LDL.LU R125, [R1+0x34] ;  /* 0x00003400017d7983 */ /* 0x000ea80000300800 */
[----:B------:R-:W2:Y:S04]  /*33aa0*/  LDL.LU R126, [R1+0x38] ;  /* 0x00003800017e7983 */ /* 0x000ea80000300800 */
[----:B------:R-:W2:Y:S01]  /*33ab0*/  LDL.LU R127, [R1+0x3c] ;  /* 0x00003c00017f7983 */ /* 0x000ea20000300800 */
[-C--:B------:R-:W-:Y:S03]  /*33ac0*/  HMMA.1688.F32.TF32 R16, R236, R40.reuse, R92 ;  /* 0x00000028ec10723c */ /* 0x080fe6000008105c */
[----:B------:R-:W2:Y:S04]  /*33ad0*/  LDL.LU R74, [R1+0x768] ;  /* 0x00076800014a7983 */ /* 0x000ea80000300800 */
[----:B------:R-:W2:Y:S01]  /*33ae0*/  LDL.LU R75, [R1+0x76c] ;  /* 0x00076c00014b7983 */ /* 0x000ea20000300800 */
[-C--:B------:R-:W-:Y:S03]  /*33af0*/  HMMA.1688.F32.TF32 R24, R4, R40.reuse, R120 ;  /* 0x000000280418723c */ /* 0x080fe60000081078 */
        /* <DEDUP_REMOVED lines=8> */
[-C--:B-1----:R-:W-:Y:S03]  /*33b80*/  HMMA.1688.F32.TF32 R20, R8, R40.reuse, R140 ;  /* 0x000000280814723c */ /* 0x082fe6000008108c */
[----:B------:R-:W1:Y:S05]  /*33b90*/  LDSM.16.M88.4 R120, [R252+0xa5880] ;  /* 0x0a588000fc78783b */ /* 0x000e6a0000000200 */
[----:B---3--:R-:W-:Y:S01]  /*33ba0*/  HMMA.1688.F32.TF32 R16, R12, R40, R228 ;  /* 0x000000280c10723c */ /* 0x008fe200000810e4 */
[----:B------:R-:W-:Y:S04]  /*33bb0*/  STL.64 [R1+0x340], R24 ;  /* 0x0003401801007387 */ /* 0x000fe80000100a00 */
[----:B------:R3:W-:Y:S03]  /*33bc0*/  STL.64 [R1+0x348], R26 ;  /* 0x0003481a01007387 */ /* 0x0007e60000100a00 */
[-C--:B----4-:R-:W-:Y:S01]  /*33bd0*/  HMMA.1688.F32.TF32 R240, R156, R44.reuse, R240 ;  /* 0x0000002c9cf0723c */ /* 0x090fe200000810f0 */
[----:B------:R-:W-:Y:S07]  /*33be0*/  STL.64 [R1+0x1758], R42 ;  /* 0x0017582a01007387 */ /* 0x000fee0000100a00 */
[-C--:B------:R-:W-:Y:S01]  /*33bf0*/  HMMA.1688.F32.TF32 R60, R176, R44.reuse, R188 ;  /* 0x0000002cb03c723c */ /* 0x080fe200000810bc */
[----:B------:R-:W-:Y:S04]  /*33c00*/  STL.64 [R1+0x3f0], R20 ;  /* 0x0003f01401007387 */ /* 0x000fe80000100a00 */
[----:B------:R4:W-:Y:S03]  /*33c10*/  STL.64 [R1+0x3f8], R22 ;  /* 0x0003f81601007387 */ /* 0x0009e60000100a00 */
[-C--:B------:R-:W-:Y:S01]  /*33c20*/  HMMA.1688.F32.TF32 R64, R196, R44.reuse, R180 ;  /* 0x0000002cc440723c */ /* 0x080fe200000810b4 */
[----:B------:R-:W-:Y:S04]  /*33c30*/  STL.64 [R1+0x4f0], R16 ;  /* 0x0004f01001007387 */ /* 0x000fe80000100a00 */
[----:B------:R1:W-:Y:S04]  /*33c40*/  STL.64 [R1+0x4f8], R18 ;  /* 0x0004f81201007387 */ /* 0x0003e80000100a00 */
[----:B------:R-:W-:Y:S04]  /*33c50*/  STL.64 [R1+0x1768], R242 ;  /* 0x001768f201007387 */ /* 0x000fe80000100a00 */
[----:B------:R-:W-:Y:S01]  /*33c60*/  STL.64 [R1+0x1760], R240 ;  /* 0x001760f001007387 */ /* 0x000fe20000100a00 */
[-C--:B---3--:R-:W-:Y:S03]  /*33c70*/  HMMA.1688.F32.TF32 R24, R4, R44.reuse, R84 ;  /* 0x0000002c0418723c */ /* 0x088fe60000081054 */
[----:B------:R-:W-:Y:S04]  /*33c80*/  STL.64 [R1+0x1778], R62 ;  /* 0x0017783e01007387 */ /* 0x000fe80000100a00 */
[----:B------:R-:W-:Y:S04]  /*33c90*/  STL.64 [R1+0x1770], R60 ;  /* 0x0017703c01007387 */ /* 0x000fe80000100a00 */
[----:B------:R-:W-:Y:S01]  /*33ca0*/  STL.64 [R1+0x1788], R66 ;  /* 0x0017884201007387 */ /* 0x000fe20000100a00 */
[-C--:B----4-:R-:W-:Y:S03]  /*33cb0*/  HMMA.1688.F32.TF32 R20, R8, R44.reuse, R88 ;  /* 0x0000002c0814723c */ /* 0x090fe60000081058 */
[----:B------:R-:W-:Y:S05]  /*33cc0*/  STL.64 [R1+0x1780], R64 ;  /* 0x0017804001007387 */ /* 0x000fea0000100a00 */
[-C--:B--2---:R-:W-:Y:S08]  /*33cd0*/  HMMA.1688.F32.TF32 R68, R216, R44.reuse, R68 ;  /* 0x0000002cd844723c */ /* 0x084ff00000081044 */
[-C--:B-1----:R-:W-:Y:S11]  /*33ce0*/  HMMA.1688.F32.TF32 R16, R236, R44.reuse, R124 ;  /* 0x0000002cec10723c */ /* 0x082ff6000008107c */
[----:B------:R-:W-:Y:S04]  /*33cf0*/  @!UPT UIADD3 URZ, URZ, URZ, URZ ;  /* 0x0000003f3f3ff290 */ /* 0x000fe8000fffe03f */
[----:B------:R-:W-:Y:S04]  /*33d00*/  STL.64 [R1+0x1798], R70 ;  /* 0x0017984601007387 */ /* 0x000fe80000100a00 */
[----:B------:R-:W-:Y:S04]  /*33d10*/  STL.64 [R1+0x1790], R68 ;  /* 0x0017904401007387 */ /* 0x000fe80000100a00 */
[----:B------:R-:W-:Y:S04]  /*33d20*/  STL.64 [R1+0xd0], R16 ;  /* 0x0000d01001007387 */ /* 0x000fe80000100a00 */
[----:B------:R1:W-:Y:S02]  /*33d30*/  STL.64 [R1+0xd8], R18 ;  /* 0x0000d81201007387 */ /* 0x0003e40000100a00 */
[----:B-1----:R-:W-:Y:S02]  /*33d40*/  HMMA.1688.F32.TF32 R16, R12, R44, R164 ;  /* 0x0000002c0c10723c */ /* 0x002fe400000810a4 */
[----:B------:R1:W-:Y:S04]  /*33d50*/  STL.64 [R1+0x240], R24 ;  /* 0x0002401801007387 */ /* 0x0003e80000100a00 */
[----:B------:R2:W-:Y:S04]  /*33d60*/  STL.64 [R1+0x248], R26 ;  /* 0x0002481a01007387 */ /* 0x0005e80000100a00 */
[----:B------:R-:W-:Y:S01]  /*33d70*/  STL.64 [R1+0x17a0], R46 ;  /* 0x0017a02e01007387 */ /* 0x000fe20000100a00 */
[----:B------:R-:W-:-:S03]  /*33d80*/  IMAD.MOV.U32 R124, RZ, RZ, R144 ;  /* 0x000000ffff7c7224 */ /* 0x000fc600078e0090 */
[----:B------:R-:W-:Y:S01]  /*33d90*/  STL.64 [R1+0x3b0], R20 ;  /* 0x0003b01401007387 */ /* 0x000fe20000100a00 */
[----:B------:R-:W-:-:S03]  /*33da0*/  IMAD.MOV.U32 R125, RZ, RZ, R145 ;  /* 0x000000ffff7d7224 */ /* 0x000fc600078e0091 */
[----:B------:R-:W-:Y:S05]  /*33db0*/  STL.64 [R1+0x3b8], R22 ;  /* 0x0003b81601007387 */ /* 0x000fea0000100a00 */
[----:B------:R-:W-:Y:S04]  /*33dc0*/  STL.64 [R1+0x440], R16 ;  /* 0x0004401001007387 */ /* 0x000fe80000100a00 */
[----:B------:R3:W-:Y:S04]  /*33dd0*/  STL.64 [R1+0x448], R18 ;  /* 0x0004481201007387 */ /* 0x0007e80000100a00 */
[----:B------:R-:W4:Y:S04]  /*33de0*/  LDL.LU R144, [R1+0x1860] ;  /* 0x0018600001907983 */ /* 0x000f280000300800 */
[----:B------:R-:W2:Y:S01]  /*33df0*/  LDL.LU R145, [R1+0x185c] ;  /* 0x00185c0001917983 */ /* 0x000ea20000300800 */
[----:B------:R-:W-:Y:S01]  /*33e00*/  MOV R126, R152 ;  /* 0x00000098007e7202 */ /* 0x000fe20000000f00 */
[----:B------:R-:W-:-:S02]  /*33e10*/  IMAD.MOV.U32 R127, RZ, RZ, R153 ;  /* 0x000000ffff7f7224 */ /* 0x000fc400078e0099 */
        /* <DEDUP_REMOVED lines=38> */
[----:B----4-:R-:W-:Y:S01]  /*34080*/  IMAD.MOV.U32 R113, RZ, RZ, R144 ;  /* 0x000000ffff717224 */ /* 0x010fe200078e0090 */
[----:B--2---:R-:W-:-:S02]  /*34090*/  MOV R112, R145 ;  /* 0x0000009100707202 */ /* 0x004fc40000000f00 */
[----:B------:R-:W2:Y:S04]  /*340a0*/  LDL.LU R145, [R1+0x1840] ;  /* 0x0018400001917983 */ /* 0x000ea80000300800 */
[----:B------:R-:W4:Y:S04]  /*340b0*/  LDL.LU R144, [R1+0x183c] ;  /* 0x00183c0001907983 */ /* 0x000f280000300800 */
[----:B------:R-:W4:Y:S04]  /*340c0*/  LDL.LU R77, [R1+0x1838] ;  /* 0x00183800014d7983 */ /* 0x000f280000300800 */
[----:B------:R-:W4:Y:S01]  /*340d0*/  LDL.LU R76, [R1+0x1834] ;  /* 0x00183400014c7983 */ /* 0x000f220000300800 */
[----:B---3--:R-:W-:Y:S01]  /*340e0*/  IMAD.MOV.U32 R135, RZ, RZ, R149 ;  /* 0x000000ffff877224 */ /* 0x008fe200078e0095 */
[----:B------:R-:W-:Y:S01]  /*340f0*/  MOV R134, R80 ;  /* 0x0000005000867202 */ /* 0x000fe20000000f00 */
[----:B------:R-:W-:-:S02]  /*34100*/  IMAD.MOV.U32 R133, RZ, RZ, R81 ;  /* 0x000000ffff857224 */ /* 0x000fc400078e0051 */
[----:B------:R-:W-:Y:S02]  /*34110*/  IMAD.MOV.U32 R132, RZ, RZ, R148 ;  /* 0x000000ffff847224 */ /* 0x000fe400078e0094 */
[----:B------:R-:W3:Y:S04]  /*34120*/  LDL.LU R148, [R1+0x1830] ;  /* 0x0018300001947983 */ /* 0x000ee80000300800 */
[----:B------:R-:W3:Y:S04]  /*34130*/  LDL.LU R81, [R1+0x182c] ;  /* 0x00182c0001517983 */ /* 0x000ee80000300800 */
[----:B------:R-:W3:Y:S04]  /*34140*/  LDL.LU R80, [R1+0x1828] ;  /* 0x0018280001507983 */ /* 0x000ee80000300800 */
[----:B------:R-:W3:Y:S01]  /*34150*/  LDL.LU R149, [R1+0x1824] ;  /* 0x0018240001957983 */ /* 0x000ee20000300800 */
[----:B--2---:R-:W-:-:S02]  /*34160*/  IMAD.MOV.U32 R211, RZ, RZ, R145 ;  /* 0x000000ffffd37224 */ /* 0x004fc400078e0091 */
[----:B----4-:R-:W-:Y:S02]  /*34170*/  IMAD.MOV.U32 R210, RZ, RZ, R144 ;  /* 0x000000ffffd27224 */ /* 0x010fe400078e0090 */
[----:B------:R-:W-:Y:S02]  /*34180*/  IMAD.MOV.U32 R208, RZ, RZ, R77 ;  /* 0x000000ffffd07224 */ /* 0x000fe400078e004d */
[----:B------:R-:W2:Y:S01]  /*34190*/  LDL.LU R77, [R1+0x1820] ;  /* 0x00182000014d7983 */ /* 0x000ea20000300800 */
[----:B------:R-:W-:-:S03]  /*341a0*/  MOV R209, R76 ;  /* 0x0000004c00d17202 */ /* 0x000fc60000000f00 */
[----:B------:R-:W2:Y:S04]  /*341b0*/  LDL.LU R76, [R1+0x181c] ;  /* 0x00181c00014c7983 */ /* 0x000ea80000300800 */
[----:B------:R-:W4:Y:S04]  /*341c0*/  LDL.LU R144, [R1+0x1818] ;  /* 0x0018180001907983 */ /* 0x000f280000300800 */
[----:B------:R-:W2:Y:S04]  /*341d0*/  LDL.LU R145, [R1+0x1814] ;  /* 0x0018140001917983 */ /* 0x000ea80000300800 */
[----:B------:R-:W2:Y:S04]  /*341e0*/  LDL.LU R82, [R1+0x598] ;  /* 0x0005980001527983 */ /* 0x000ea80000300800 */
[----:B------:R-:W2:Y:S04]  /*341f0*/  LDL.LU R83, [R1+0x59c] ;  /* 0x00059c0001537983 */ /* 0x000ea80000300800 */
[----:B------:R-:W2:Y:S04]  /*34200*/  LDL.LU R78, [R1+0x698] ;  /* 0x00069800014e7983 */ /* 0x000ea80000300800 */
[----:B------:R-:W2:Y:S04]  /*34210*/  LDL.LU R79, [R1+0x69c] ;  /* 0x00069c00014f7983 */ /* 0x000ea80000300800 */
[----:B-1----:R-:W2:Y:S04]  /*34220*/  LDL.LU R24, [R1+0x280] ;  /* 0x0002800001187983 */ /* 0x002ea80000300800 */
[----:B------:R-:W2:Y:S04]  /*34230*/  LDL.LU R25, [R1+0x284] ;  /* 0x0002840001197983 */ /* 0x000ea80000300800 */
[----:B------:R-:W2:Y:S04]  /*34240*/  LDL.LU R26, [R1+0x288] ;  /* 0x00028800011a7983 */ /* 0x000ea80000300800 */
[----:B------:R-:W2:Y:S01]  /*34250*/  LDL.LU R27, [R1+0x28c] ;  /* 0x00028c00011b7983 */ /* 0x000ea20000300800 */
[-C--:B------:R-:W-:Y:S03]  /*34260*/  HMMA.1688.F32.TF32 R16, R236, R48.reuse, R208 ;  /* 0x00000030ec10723c */ /* 0x080fe600000810d0 */
[----:B------:R-:W2:Y:S04]  /*34270*/  LDL.LU R200, [R1+0x7e0] ;  /* 0x0007e00001c87983 */ /* 0x000ea80000300800 */
[----:B------:R-:W2:Y:S04]  /*34280*/  LDL.LU R201, [R1+0x7e4] ;  /* 0x0007e40001c97983 */ /* 0x000ea80000300800 */
[----:B------:R-:W2:Y:S04]  /*34290*/  LDL.LU R202, [R1+0x7e8] ;  /* 0x0007e80001ca7983 */ /* 0x000ea80000300800 */
[----:B------:R-:W2:Y:S04]  /*342a0*/  LDL.LU R203, [R1+0x7ec] ;  /* 0x0007ec0001cb7983 */ /* 0x000ea80000300800 */
[----:B------:R-:W2:Y:S04]  /*342b0*/  LDL.LU R100, [R1+0x3d0] ;  /* 0x0003d00001647983 */ /* 0x000ea80000300800 */
[----:B------:R-:W2:Y:S01]  /*342c0*/  LDL.LU R101, [R1+0x3d4] ;  /* 0x0003d40001657983 */ /* 0x000ea20000300800 */
[----:B---3--:R-:W-:Y:S01]  /*342d0*/  MOV R171, R148 ;  /* 0x0000009400ab7202 */ /* 0x008fe20000000f00 */
[----:B------:R-:W-:Y:S01]  /*342e0*/  HMMA.1688.F32.TF32 R20, R8, R48, R112 ;  /* 0x000000300814723c */ /* 0x000fe20000081070 */
[----:B------:R-:W-:-:S02]  /*342f0*/  IMAD.MOV.U32 R170, RZ, RZ, R149 ;  /* 0x000000ffffaa7224 */ /* 0x000fc400078e0095 */
[----:B------:R-:W-:Y:S02]  /*34300*/  IMAD.MOV.U32 R30, RZ, RZ, R153 ;  /* 0x000000ffff1e7224 */ /* 0x000fe400078e0099 */
[----:B------:R-:W-:Y:S02]  /*34310*/  IMAD.MOV.U32 R31, RZ, RZ, R152 ;  /* 0x000000ffff1f7224 */ /* 0x000fe400078e0098 */
[----:B----4-:R-:W-:Y:S01]  /*34320*/  IMAD.MOV.U32 R103, RZ, RZ, R144 ;  /* 0x000000ffff677224 */ /* 0x010fe200078e0090 */
[----:B--2---:R-:W-:Y:S02]  /*34330*/  MOV R102, R145 ;  /* 0x0000009100667202 */ /* 0x004fe40000000f00 */
        /* <DEDUP_REMOVED lines=8> */
[----:B------:R-:W2:Y:S04]  /*343c0*/  LDL.LU R149, [R1+0x1808] ;  /* 0x0018080001957983 */ /* 0x000ea80000300800 */
[----:B------:R-:W2:Y:S04]  /*343d0*/  LDL.LU R148, [R1+0x1804] ;  /* 0x0018040001947983 */ /* 0x000ea80000300800 */
[----:B------:R-:W2:Y:S04]  /*343e0*/  LDL.LU R146, [R1+0x8e8] ;  /* 0x0008e80001927983 */ /* 0x000ea80000300800 */
[----:B------:R-:W2:Y:S01]  /*343f0*/  LDL.LU R147, [R1+0x8ec] ;  /* 0x0008ec0001937983 */ /* 0x000ea20000300800 */
[-C--:B------:R-:W-:Y:S03]  /*34400*/  HMMA.1688.F32.TF32 R84, R216, R48.reuse, R24 ;  /* 0x00000030d854723c */ /* 0x080fe60000081018 */
[----:B------:R-:W2:Y:S04]  /*34410*/  LDL.LU R180, [R1+0x8f0] ;  /* 0x0008f00001b47983 */ /* 0x000ea80000300800 */
[----:B------:R-:W2:Y:S01]  /*34420*/  LDL.LU R181, [R1+0x8f4] ;  /* 0x0008f40001b57983 */ /* 0x000ea20000300800 */
[----:B------:R-:W-:Y:S03]  /*34430*/  HMMA.1688.F32.TF32 R24, R4, R48, R132 ;  /* 0x000000300418723c */ /* 0x000fe60000081084 */
[----:B------:R-:W2:Y:S04]  /*34440*/  LDL.LU R182, [R1+0x8f8] ;  /* 0x0008f80001b67983 */ /* 0x000ea80000300800 */
[----:B------:R-:W2:Y:S04]  /*34450*/  LDL.LU R183, [R1+0x8fc] ;  /* 0x0008fc0001b77983 */ /* 0x000ea80000300800 */
[----:B------:R-:W2:Y:S04]  /*34460*/  LDL.LU R150, [R1+0x8d8] ;  /* 0x0008d80001967983 */ /* 0x000ea80000300800 */
[----:B------:R-:W2:Y:S04]  /*34470*/  LDL.LU R151, [R1+0x8dc] ;  /* 0x0008dc0001977983 */ /* 0x000ea80000300800 */
[----:B------:R-:W-:Y:S04]  /*34480*/  STL.64 [R1+0x90], R16 ;  /* 0x0000901001007387 */ /* 0x000fe80000100a00 */
[----:B------:R1:W-:Y:S01]  /*34490*/  STL.64 [R1+0x98], R18 ;  /* 0x0000981201007387 */ /* 0x0003e20000100a00 */
[----:B------:R-:W-:Y:S03]  /*344a0*/  HMMA.1688.F32.TF32 R88, R156, R52, R200 ;  /* 0x000000349c58723c */ /* 0x000fe600000810c8 */
[----:B------:R-:W-:Y:S05]  /*344b0*/  LDSM.16.M88.4 R132, [R252+0xa7080] ;  /* 0x0a708000fc84783b */ /* 0x000fea0000000200 */
[----:B-1----:R-:W-:Y:S01]  /*344c0*/  HMMA.1688.F32.TF32 R16, R12, R48, R96 ;  /* 0x000000300c10723c */ /* 0x002fe20000081060 */
[----:B------:R-:W-:Y:S04]  /*344d0*/  STL.64 [R1+0x200], R24 ;  /* 0x0002001801007387 */ /* 0x000fe80000100a00 */
[----:B------:R-:W-:Y:S04]  /*344e0*/  STL.64 [R1+0x208], R26 ;  /* 0x0002081a01007387 */ /* 0x000fe80000100a00 */
[----:B------:R-:W-:Y:S04]  /*344f0*/  STL.64 [R1+0x350], R20 ;  /* 0x0003501401007387 */ /* 0x000fe80000100a00 */
[----:B------:R-:W-:Y:S10]  /*34500*/  STL.64 [R1+0x358], R22 ;  /* 0x0003581601007387 */ /* 0x000ff40000100a00 */
        /* <DEDUP_REMOVED lines=16> */
[-C--:B------:R-:W-:Y:S01]  /*34610*/  HMMA.1688.F32.TF32 R20, R8, R56.reuse, R124 ;  /* 0x000000380814723c */ /* 0x080fe2000008107c */
[----:B------:R-:W1:Y:S06]  /*34620*/  LDSM.16.M88.4 R124, [R252+0xa6080] ;  /* 0x0a608000fc7c783b */ /* 0x000e6c0000000200 */
[----:B------:R-:W-:Y:S04]  /*34630*/  STL.64 [R1+0x10], R16 ;  /* 0x0000101001007387 */ /* 0x000fe80000100a00 */
[----:B------:R1:W-:Y:S02]  /*34640*/  STL.64 [R1+0x18], R18 ;  /* 0x0000181201007387 */ /* 0x0003e40000100a00 */
[----:B-1----:R-:W-:Y:S02]  /*34650*/  HMMA.1688.F32.TF32 R16, R12, R56, R232 ;  /* 0x000000380c10723c */ /* 0x002fe400000810e8 */
[----:B------:R-:W-:Y:S04]  /*34660*/  STL.64 [R1+0x140], R24 ;  /* 0x0001401801007387 */ /* 0x000fe80000100a00 */
[----:B------:R-:W-:Y:S04]  /*34670*/  STL.64 [R1+0x148], R26 ;  /* 0x0001481a01007387 */ /* 0x000fe80000100a00 */
[----:B------:R-:W-:Y:S04]  /*34680*/  STL.64 [R1+0x280], R20 ;  /* 0x0002801401007387 */ /* 0x000fe80000100a00 */
[----:B------:R-:W-:Y:S09]  /*34690*/  STL.64 [R1+0x288], R22 ;  /* 0x0002881601007387 */ /* 0x000ff20000100a00 */
[----:B------:R1:W-:Y:S04]  /*346a0*/  STL.64 [R1+0x3a0], R16 ;  /* 0x0003a01001007387 */ /* 0x0003e80000100a00 */
[----:B------:R1:W-:Y:S04]  /*346b0*/  STL.64 [R1+0x3a8], R18 ;  /* 0x0003a81201007387 */ /* 0x0003e80000100a00 */
[----:B------:R-:W2:Y:S04]  /*346c0*/  LDL.LU R28, [R1+0x550] ;  /* 0x00055000011c7983 */ /* 0x000ea80000300800 */
[----:B------:R-:W2:Y:S04]  /*346d0*/  LDL.LU R29, [R1+0x554] ;  /* 0x00055400011d7983 */ /* 0x000ea80000300800 */
[----:B------:R-:W1:Y:S04]  /*346e0*/  LDL.LU R153, [R1+0x1800] ;  /* 0x0018000001997983 */ /* 0x000e680000300800 */
[----:B------:R-:W2:Y:S04]  /*346f0*/  LDL.LU R152, [R1+0x17fc] ;  /* 0x0017fc0001987983 */ /* 0x000ea80000300800 */
[----:B------:R-:W3:Y:S04]  /*34700*/  LDL.LU R36, [R1+0x560] ;  /* 0x0005600001247983 */ /* 0x000ee80000300800 */
[----:B------:R-:W3:Y:S04]  /*34710*/  LDL.LU R37, [R1+0x564] ;  /* 0x0005640001257983 */ /* 0x000ee80000300800 */
[----:B------:R-:W3:Y:S04]  /*34720*/  LDL.LU R38, [R1+0x568] ;  /* 0x0005680001267983 */ /* 0x000ee80000300800 */
[----:B------:R-:W3:Y:S01]  /*34730*/  LDL.LU R39, [R1+0x56c] ;  /* 0x00056c0001277983 */ /* 0x000ee20000300800 */
[----:B-1----:R-:W-:-:S03]  /*34740*/  MOV R16, R153 ;  /* 0x0000009900107202 */ /* 0x002fc60000000f00 */
[----:B------:R-:W3:Y:S01]  /*34750*/  LDL.LU R153, [R1+0x17f8] ;  /* 0x0017f80001997983 */ /* 0x000ee20000300800 */
[----:B--2---:R-:W-:-:S03]  /*34760*/  IMAD.MOV.U32 R17, RZ, RZ, R152 ;  /* 0x000000ffff117224 */ /* 0x004fc600078e0098 */
[----:B------:R-:W2:Y:S04]  /*34770*/  LDL.LU R152, [R1+0x17f4] ;  /* 0x0017f40001987983 */ /* 0x000ea80000300800 */
[----:B------:R-:W4:Y:S04]  /*34780*/  LDL.LU R18, [R1+0x578] ;  /* 0x0005780001127983 */ /* 0x000f280000300800 */
[----:B------:R-:W4:Y:S04]  /*34790*/  LDL.LU R19, [R1+0x57c] ;  /* 0x00057c0001137983 */ /* 0x000f280000300800 */
[----:B------:R-:W4:Y:S04]  /*347a0*/  LDL.LU R248, [R1+0x5f0] ;  /* 0x0005f00001f87983 */ /* 0x000f280000300800 */
[----:B------:R-:W4:Y:S01]  /*347b0*/  LDL.LU R249, [R1+0x5f4] ;  /* 0x0005f40001f97983 */ /* 0x000f220000300800 */
[----:B---3--:R-:W-:-:S03]  /*347c0*/  IMAD.MOV.U32 R250, RZ, RZ, R153 ;  /* 0x000000fffffa7224 */ /* 0x008fc600078e0099 */
[----:B------:R-:W3:Y:S01]  /*347d0*/  LDL.LU R153, [R1+0x17f0] ;  /* 0x0017f00001997983 */ /* 0x000ee20000300800 */
[----:B--2---:R-:W-:-:S03]  /*347e0*/  MOV R251, R152 ;  /* 0x0000009800fb7202 */ /* 0x004fc60000000f00 */
[----:B------:R-:W2:Y:S04]  /*347f0*/  LDL.LU R152, [R1+0x17ec] ;  /* 0x0017ec0001987983 */ /* 0x000ea80000300800 */
[----:B------:R-:W4:Y:S04]  /*34800*/  LDL.LU R244, [R1+0x610] ;  /* 0x0006100001f47983 */ /* 0x000f280000300800 */
[----:B------:R-:W4:Y:S04]  /*34810*/  LDL.LU R245, [R1+0x614] ;  /* 0x0006140001f57983 */ /* 0x000f280000300800 */
[----:B------:R-:W4:Y:S04]  /*34820*/  LDL.LU R246, [R1+0x618] ;  /* 0x0006180001f67983 */ /* 0x000f280000300800 */
[----:B------:R-:W4:Y:S01]  /*34830*/  LDL.LU R247, [R1+0x61c] ;  /* 0x00061c0001f77983 */ /* 0x000f220000300800 */
[----:B---3--:R-:W-:-:S03]  /*34840*/  IMAD.MOV.U32 R228, RZ, RZ, R153 ;  /* 0x000000ffffe47224 */ /* 0x008fc600078e0099 */
[----:B------:R-:W3:Y:S01]  /*34850*/  LDL.LU R153, [R1+0x17e8] ;  /* 0x0017e80001997983 */ /* 0x000ee20000300800 */
[----:B--2---:R-:W-:-:S03]  /*34860*/  IMAD.MOV.U32 R229, RZ, RZ, R152 ;  /* 0x000000ffffe57224 */ /* 0x004fc600078e0098 */
[----:B------:R-:W2:Y:S01]  /*34870*/  LDL.LU R152, [R1+0x17e4] ;  /* 0x0017e40001987983 */ /* 0x000ea20000300800 */
[----:B------:R-:W-:Y:S03]  /*34880*/  HMMA.1688.F32.TF32 R96, R196, R52, R108 ;  /* 0x00000034c460723c */ /* 0x000fe6000008106c */
[----:B------:R-:W4:Y:S04]  /*34890*/  LDL.LU R230, [R1+0x638] ;  /* 0x0006380001e67983 */ /* 0x000f280000300800 */
[----:B------:R-:W4:Y:S01]  /*348a0*/  LDL.LU R231, [R1+0x63c] ;  /* 0x00063c0001e77983 */ /* 0x000f220000300800 */
[----:B------:R-:W-:Y:S03]  /*348b0*/  HMMA.1688.F32.TF32 R108, R176, R56, R220 ;  /* 0x00000038b06c723c */ /* 0x000fe600000810dc */
[----:B------:R-:W4:Y:S04]  /*348c0*/  LDL.LU R220, [R1+0x650] ;  /* 0x0006500001dc7983 */ /* 0x000f280000300800 */
[----:B------:R-:W4:Y:S01]  /*348d0*/  LDL.LU R221, [R1+0x654] ;  /* 0x0006540001dd7983 */ /* 0x000f220000300800 */
[----:B---3--:R-:W-:-:S03]  /*348e0*/  MOV R222, R153 ;  /* 0x0000009900de7202 */ /* 0x008fc60000000f00 */
        /* <DEDUP_REMOVED lines=18> */
[----:B------:R-:W2:Y:S04]  /*34a10*/  LDL.LU R152, [R1+0x17cc] ;  /* 0x0017cc0001987983 */ /* 0x000ea80000300800 */
[----:B------:R-:W4:Y:S04]  /*34a20*/  LDL.LU R200, [R1+0x6f0] ;  /* 0x0006f00001c87983 */ /* 0x000f280000300800 */
[----:B------:R-:W4:Y:S04]  /*34a30*/  LDL.LU R201, [R1+0x6f4] ;  /* 0x0006f40001c97983 */ /* 0x000f280000300800 */
        /* <DEDUP_REMOVED lines=13> */
[----:B------:R-:W2:Y:S01]  /*34b10*/  LDL.LU R152, [R1+0x17bc] ;  /* 0x0017bc0001987983 */ /* 0x000ea20000300800 */
[----:B------:R-:W-:Y:S03]  /*34b20*/  HMMA.1688.F32.TF32 R140, R156, R120, R180 ;  /* 0x000000789c8c723c */ /* 0x000fe600000810b4 */
[----:B------:R-:W4:Y:S04]  /*34b30*/  LDL.LU R184, [R1+0x7b0] ;  /* 0x0007b00001b87983 */ /* 0x000f280000300800 */
[----:B------:R-:W4:Y:S04]  /*34b40*/  LDL.LU R185, [R1+0x7b4] ;  /* 0x0007b40001b97983 */ /* 0x000f280000300800 */
[----:B------:R-:W4:Y:S04]  /*34b50*/  LDL.LU R186, [R1+0x7b8] ;  /* 0x0007b80001ba7983 */ /* 0x000f280000300800 */
[----:B------:R-:W4:Y:S04]  /*34b60*/  LDL.LU R187, [R1+0x7bc] ;  /* 0x0007bc0001bb7983 */ /* 0x000f280000300800 */
[----:B------:R-:W4:Y:S04]  /*34b70*/  LDL.LU R180, [R1+0x7c0] ;  /* 0x0007c00001b47983 */ /* 0x000f280000300800 */
[----:B------:R-:W4:Y:S01]  /*34b80*/  LDL.LU R181, [R1+0x7c4] ;  /* 0x0007c40001b57983 */ /* 0x000f220000300800 */
[----:B---3--:R-:W-:-:S02]  /*34b90*/  IMAD.MOV.U32 R183, RZ, RZ, R153 ;  /* 0x000000ffffb77224 */ /* 0x008fc400078e0099 */
[----:B--2---:R-:W-:Y:S02]  /*34ba0*/  IMAD.MOV.U32 R182, RZ, RZ, R152 ;  /* 0x000000ffffb67224 */ /* 0x004fe400078e0098 */
[----:B------:R-:W2:Y:S04]  /*34bb0*/  LDL.LU R152, [R1+0x17b8] ;  /* 0x0017b80001987983 */ /* 0x000ea80000300800 */
[----:B------:R-:W3:Y:S01]  /*34bc0*/  LDL.LU R153, [R1+0x17b4] ;  /* 0x0017b40001997983 */ /* 0x000ee20000300800 */
[-C--:B----4-:R-:W-:Y:S03]  /*34bd0*/  HMMA.1688.F32.TF32 R116, R216, R56.reuse, R168 ;  /* 0x00000038d874723c */ /* 0x090fe600000810a8 */
[----:B------:R-:W4:Y:S04]  /*34be0*/  LDL.LU R172, [R1+0x830] ;  /* 0x0008300001ac7983 */ /* 0x000f280000300800 */
[----:B------:R-:W4:Y:S04]  /*34bf0*/  LDL.LU R173, [R1+0x834] ;  /* 0x0008340001ad7983 */ /* 0x000f280000300800 */
[----:B------:R-:W4:Y:S04]  /*34c00*/  LDL.LU R174, [R1+0x838] ;  /* 0x0008380001ae7983 */ /* 0x000f280000300800 */
[----:B------:R-:W4:Y:S04]  /*34c10*/  LDL.LU R175, [R1+0x83c] ;  /* 0x00083c0001af7983 */ /* 0x000f280000300800 */
[----:B------:R-:W4:Y:S01]  /*34c20*/  LDL.LU R168, [R1+0x840] ;  /* 0x0008400001a87983 */ /* 0x000f220000300800 */
[-C--:B------:R-:W-:Y:S08]  /*34c30*/  HMMA.1688.F32.TF32 R104, R156, R56.reuse, R160 ;  /* 0x000000389c68723c */ /* 0x080ff000000810a0 */
[----:B------:R-:W-:Y:S01]  /*34c40*/  HMMA.1688.F32.TF32 R112, R196, R56, R192 ;  /* 0x00000038c470723c */ /* 0x000fe200000810c0 */
[----:B--2---:R-:W-:Y:S01]  /*34c50*/  IMAD.MOV.U32 R170, RZ, RZ, R152 ;  /* 0x000000ffffaa7224 */ /* 0x004fe200078e0098 */
[----:B---3--:R-:W-:-:S02]  /*34c60*/  MOV R169, R153 ;  /* 0x0000009900a97202 */ /* 0x008fc40000000f00 */
[----:B------:R-:W2:Y:S04]  /*34c70*/  LDL.LU R153, [R1+0x17b0] ;  /* 0x0017b00001997983 */ /* 0x000ea80000300800 */
        /* <DEDUP_REMOVED lines=44> */
[----:B------:R-:W-:Y:S03]  /*34f40*/  HMMA.1688.F32.TF32 R92, R176, R52, R128 ;  /* 0x00000034b05c723c */ /* 0x000fe60000081080 */
[----:B------:R-:W1:Y:S05]  /*34f50*/  LDSM.16.M88.4 R128, [R252+0xa6880] ;  /* 0x0a688000fc80783b */ /* 0x000e6a0000000200 */
[C---:B------:R-:W-:Y:S08]  /*34f60*/  HMMA.1688.F32.TF32 R16, R4.reuse, R124, R16 ;  /* 0x0000007c0410723c */ /* 0x040ff00000081010 */
[----:B-1----:R-:W-:Y:S08]  /*34f70*/  HMMA.1688.F32.TF32 R36, R4, R128, R36 ;  /* 0x000000800424723c */ /* 0x002ff00000081024 */
[----:B------:R-:W-:Y:S08]  /*34f80*/  HMMA.1688.F32.TF32 R232, R236, R132, R244 ;  /* 0x00000084ece8723c */ /* 0x000ff000000810f4 */
[C---:B------:R-:W-:Y:S08]  /*34f90*/  HMMA.1688.F32.TF32 R100, R216.reuse, R52, R100 ;  /* 0x00000034d864723c */ /* 0x040ff00000081064 */
[C---:B------:R-:W-:Y:S08]  /*34fa0*/  HMMA.1688.F32.TF32 R200, R216.reuse, R120, R200 ;  /* 0x00000078d8c8723c */ /* 0x040ff000000810c8 */
[C---:B------:R-:W-:Y:S08]  /*34fb0*/  HMMA.1688.F32.TF32 R204, R216.reuse, R124, R204 ;  /* 0x0000007cd8cc723c */ /* 0x040ff000000810cc */
[----:B------:R-:W-:Y:S08]  /*34fc0*/  HMMA.1688.F32.TF32 R212, R216, R132, R212 ;  /* 0x00000084d8d4723c */ /* 0x000ff000000810d4 */
[C---:B------:R-:W-:Y:S08]  /*34fd0*/  HMMA.1688.F32.TF32 R76, R176.reuse, R48, R76 ;  /* 0x00000030b04c723c */ /* 0x040ff0000008104c */
[----:B----4-:R-:W-:Y:S08]  /*34fe0*/  HMMA.1688.F32.TF32 R172, R176, R132, R172 ;  /* 0x00000084b0ac723c */ /* 0x010ff000000810ac */
[C---:B------:R-:W-:Y:S08]  /*34ff0*/  HMMA.1688.F32.TF32 R72, R156.reuse, R48, R72 ;  /* 0x000000309c48723c */ /* 0x040ff00000081048 */
[C---:B------:R-:W-:Y:S08]  /*35000*/  HMMA.1688.F32.TF32 R144, R156.reuse, R124, R144 ;  /* 0x0000007c9c90723c */ /* 0x040ff00000081090 */
[-C--:B------:R-:W-:Y:S08]  /*35010*/  HMMA.1688.F32.TF32 R148, R156, R128.reuse, R148 ;  /* 0x000000809c94723c */ /* 0x080ff00000081094 */
[C---:B---3--:R-:W-:Y:S08]  /*35020*/  HMMA.1688.F32.TF32 R168, R176.reuse, R128, R168 ;  /* 0x00000080b0a8723c */ /* 0x048ff000000810a8 */
[----:B--2---:R-:W-:Y:S08]  /*35030*/  HMMA.1688.F32.TF32 R164, R176, R124, R64 ;  /* 0x0000007cb0a4723c */ /* 0x004ff00000081040 */
[C---:B------:R-:W-:Y:S08]  /*35040*/  HMMA.1688.F32.TF32 R152, R156.reuse, R132, R152 ;  /* 0x000000849c98723c */ /* 0x040ff00000081098 */
[----:B------:R-:W-:Y:S08]  /*35050*/  HMMA.1688.F32.TF32 R156, R156, R136, R68 ;  /* 0x000000889c9c723c */ /* 0x000ff00000081044 */
[C---:B------:R-:W-:Y:S11]  /*35060*/  HMMA.1688.F32.TF32 R20, R4.reuse, R120, R20 ;  /* 0x000000780414723c */ /* 0x040ff60000081014 */
[----:B------:R-:W-:Y:S11]  /*35070*/  @!UPT UIADD3 URZ, URZ, URZ, URZ ;  /* 0x0000003f3f3ff290 */ /* 0x000ff6000fffe03f */
[----:B------:R-:W-:Y:S01]  /*35080*/  @!UPT UIADD3 URZ, URZ, URZ, URZ ;  /* 0x0000003f3f3ff290 */ /* 0x000fe2000fffe03f */
[----:B------:R-:W-:Y:S04]  /*35090*/  STL.64 [R1+0x70], R20 ;  /* 0x0000701401007387 */ /* 0x000fe80000100a00 */
[----:B------:R1:W-:Y:S04]  /*350a0*/  STL.64 [R1+0x78], R22 ;  /* 0x0000781601007387 */ /* 0x0003e80000100a00 */
[----:B------:R-:W-:Y:S04]  /*350b0*/  STL.64 [R1+0x60], R16 ;  /* 0x0000601001007387 */ /* 0x000fe80000100a00 */
[----:B------:R2:W-:Y:S01]  /*350c0*/  STL.64 [R1+0x68], R18 ;  /* 0x0000681201007387 */ /* 0x0005e20000100a00 */
[C---:B-1----:R-:W-:Y:S08]  /*350d0*/  HMMA.1688.F32.TF32 R20, R4.reuse, R132, R28 ;  /* 0x000000840414723c */ /* 0x042ff0000008101c */
[----:B--2---:R-:W-:Y:S01]  /*350e0*/  HMMA.1688.F32.TF32 R16, R4, R136, R32 ;  /* 0x000000880410723c */ /* 0x004fe20000081020 */
[----:B------:R-:W-:Y:S04]  /*350f0*/  STL.64 [R1+0x50], R36 ;  /* 0x0000502401007387 */ /* 0x000fe80000100a00 */
[----:B------:R-:W-:Y:S03]  /*35100*/  STL.64 [R1+0x58], R38 ;  /* 0x0000582601007387 */ /* 0x000fe60000100a00 */
[----:B------:R-:W-:Y:S01]  /*35110*/  HMMA.1688.F32.TF32 R208, R216, R128, R208 ;  /* 0x00000080d8d0723c */ /* 0x000fe200000810d0 */
[----:B------:R-:W-:Y:S04]  /*35120*/  LDS R4, [R2+0x14000] ;  /* 0x0140000002047984 */ /* 0x000fe80000000800 */
[----:B------:R-:W-:Y:S04]  /*35130*/  LDS R6, [R2+0x16000] ;  /* 0x0160000002067984 */ /* 0x000fe80000000800 */
[----:B------:R-:W-:Y:S04]  /*35140*/  STL.64 [R1+0x40], R20 ;  /* 0x0000401401007387 */ /* 0x000fe80000100a00 */
[----:B------:R-:W-:Y:S04]  /*35150*/  STL.64 [R1+0x48], R22 ;  /* 0x0000481601007387 */ /* 0x000fe80000100a00 */
[----:B------:R-:W-:Y:S04]  /*35160*/  STL.64 [R1+0x20], R16 ;  /* 0x0000201001007387 */ /* 0x000fe80000100a00 */
[----:B------:R1:W-:Y:S04]  /*35170*/  STL.64 [R1+0x28], R18 ;  /* 0x0000281201007387 */ /* 0x0003e80000100a00 */
[----:B------:R-:W2:Y:S01]  /*35180*/  LDL.LU R244, [R1+0xe0] ;  /* 0x0000e00001f47983 */ /* 0x000ea20000300800 */
[-C--:B------:R-:W-:Y:S03]  /*35190*/  HMMA.1688.F32.TF32 R160, R176, R120.reuse, R160 ;  /* 0x00000078b0a0723c */ /* 0x080fe600000810a0 */
[----:B------:R-:W-:Y:S04]  /*351a0*/  LDS R5, [R3+0x14000] ;  /* 0x0140000003057984 */ /* 0x000fe80000000800 */
[----:B------:R-:W3:Y:S01]  /*351b0*/  LDS R7, [R3+0x16000] ;  /* 0x0160000003077984 */ /* 0x000ee20000000800 */
[----:B-1----:R-:W-:Y:S08]  /*351c0*/  HMMA.1688.F32.TF32 R16, R8, R120, R24 ;  /* 0x000000780810723c */ /* 0x002ff00000081018 */
[-C--:B------:R-:W-:Y:S11]  /*351d0*/  HMMA.1688.F32.TF32 R216, R216, R136.reuse, R40 ;  /* 0x00000088d8d8723c */ /* 0x080ff60000081028 */
[----:B------:R-:W-:Y:S04]  /*351e0*/  @!UPT UIADD3 URZ, URZ, URZ, URZ ;  /* 0x0000003f3f3ff290 */ /* 0x000fe8000fffe03f */
[----:B------:R1:W-:Y:S04]  /*351f0*/  STL.64 [R1+0x1f0], R16 ;  /* 0x0001f01001007387 */ /* 0x0003e80000100a00 */
[----:B------:R4:W-:Y:S04]  /*35200*/  STL.64 [R1+0x1f8], R18 ;  /* 0x0001f81201007387 */ /* 0x0009e80000100a00 */
        /* <DEDUP_REMOVED lines=28> */
[C---:B------:R-:W-:Y:S08]  /*353d0*/  HMMA.1688.F32.TF32 R80, R196.reuse, R48, R80 ;  /* 0x00000030c450723c */ /* 0x040ff00000081050 */
[C---:B------:R-:W-:Y:S08]  /*353e0*/  HMMA.1688.F32.TF32 R180, R196.reuse, R120, R180 ;  /* 0x00000078c4b4723c */ /* 0x040ff000000810b4 */
[C---:B------:R-:W-:Y:S08]  /*353f0*/  HMMA.1688.F32.TF32 R184, R196.reuse, R124, R184 ;  /* 0x0000007cc4b8723c */ /* 0x040ff000000810b8 */
[C---:B------:R-:W-:Y:S08]  /*35400*/  HMMA.1688.F32.TF32 R188, R196.reuse, R128, R188 ;  /* 0x00000080c4bc723c */ /* 0x040ff000000810bc */
[C---:B------:R-:W-:Y:S08]  /*35410*/  HMMA.1688.F32.TF32 R192, R196.reuse, R132, R192 ;  /* 0x00000084c4c0723c */ /* 0x040ff000000810c0 */
[----:B------:R-:W-:Y:S01]  /*35420*/  HMMA.1688.F32.TF32 R196, R196, R136, R240 ;  /* 0x00000088c4c4723c */ /* 0x000fe200000810f0 */
[----:B------:R-:W3:Y:S04]  /*35430*/  LDL.LU R240, [R1+0x330] ;  /* 0x0003300001f07983 */ /* 0x000ee80000300800 */
[----:B------:R-:W3:Y:S04]  /*35440*/  LDL.LU R241, [R1+0x334] ;  /* 0x0003340001f17983 */ /* 0x000ee80000300800 */
[----:B------:R-:W3:Y:S04]  /*35450*/  LDL.LU R242, [R1+0x338] ;  /* 0x0003380001f27983 */ /* 0x000ee80000300800 */
[----:B------:R-:W3:Y:S04]  /*35460*/  LDL.LU R243, [R1+0x33c] ;  /* 0x00033c0001f37983 */ /* 0x000ee80000300800 */
[----:B-1----:R-:W3:Y:S04]  /*35470*/  LDL.LU R16, [R1+0x310] ;  /* 0x0003100001107983 */ /* 0x002ee80000300800 */
[----:B------:R-:W3:Y:S04]  /*35480*/  LDL.LU R17, [R1+0x314] ;  /* 0x0003140001117983 */ /* 0x000ee80000300800 */
[----:B----4-:R-:W4:Y:S04]  /*35490*/  LDL.LU R18, [R1+0x318] ;  /* 0x0003180001127983 */ /* 0x010f280000300800 */
        /* <DEDUP_REMOVED lines=14> */
[----:B------:R-:W4:Y:S01]  /*35580*/  LDL.LU R32, [R1+0x120] ;  /* 0x0001200001207983 */ /* 0x000f220000300800 */
[C---:B------:R-:W-:Y:S03]  /*35590*/  HMMA.1688.F32.TF32 R224, R236.reuse, R124, R224 ;  /* 0x0000007cece0723c */ /* 0x040fe600000810e0 */
[----:B------:R-:W4:Y:S04]  /*355a0*/  LDL.LU R33, [R1+0x124] ;  /* 0x0001240001217983 */ /* 0x000f280000300800 */
[----:B------:R-:W4:Y:S01]  /*355b0*/  LDL.LU R34, [R1+0x128] ;  /* 0x0001280001227983 */ /* 0x000f220000300800 */
[C---:B------:R-:W-:Y:S03]  /*355c0*/  HMMA.1688.F32.TF32 R228, R236.reuse, R128, R228 ;  /* 0x00000080ece4723c */ /* 0x040fe600000810e4 */
[----:B------:R-:W4:Y:S05]  /*355d0*/  LDL.LU R35, [R1+0x12c] ;  /* 0x00012c0001237983 */ /* 0x000f2a0000300800 */
[----:B------:R-:W-:Y:S01]  /*355e0*/  HMMA.1688.F32.TF32 R236, R236, R136, R248 ;  /* 0x00000088ecec723c */ /* 0x000fe200000810f8 */
[----:B------:R-:W4:Y:S04]  /*355f0*/  LDL.LU R248, [R1+0x80] ;  /* 0x0000800001f87983 */ /* 0x000f280000300800 */
[----:B------:R-:W4:Y:S02]  /*35600*/  LDL.LU R249, [R1+0x84] ;  /* 0x0000840001f97983 */ /* 0x000f240000300800 */
[----:B------:R-:W-:-:S02]  /*35610*/  IMAD.MOV.U32 R251, RZ, RZ, R0 ;  /* 0x000000fffffb7224 */ /* 0x000fc400078e0000 */
[----:B------:R-:W4:Y:S04]  /*35620*/  LDL.LU R250, [R1+0x88] ;  /* 0x0000880001fa7983 */ /* 0x000f280000300800 */
[----:B------:R-:W4:Y:S01]  /*35630*/  LDL.LU R0, [R1+0x17a8] ;  /* 0x0017a80001007983 */ /* 0x000f220000300800 */
[C---:B--2---:R-:W-:Y:S08]  /*35640*/  HMMA.1688.F32.TF32 R20, R12.reuse, R132, R20 ;  /* 0x000000840c14723c */ /* 0x044ff00000081014 */
[----:B---3--:R-:W-:Y:S08]  /*35650*/  HMMA.1688.F32.TF32 R40, R12, R124, R40 ;  /* 0x0000007c0c28723c */ /* 0x008ff00000081028 */
[C---:B------:R-:W-:Y:S08]  /*35660*/  HMMA.1688.F32.TF32 R68, R8.reuse, R128, R68 ;  /* 0x000000800844723c */ /* 0x040ff00000081044 */
[C---:B------:R-:W-:Y:S08]  /*35670*/  HMMA.1688.F32.TF32 R44, R8.reuse, R124, R44 ;  /* 0x0000007c082c723c */ /* 0x040ff0000008102c */
[C---:B------:R-:W-:Y:S08]  /*35680*/  HMMA.1688.F32.TF32 R64, R8.reuse, R132, R64 ;  /* 0x000000840840723c */ /* 0x040ff00000081040 */
[----:B------:R-:W-:Y:S07]  /*35690*/  HMMA.1688.F32.TF32 R8, R8, R136, R60 ;  /* 0x000000880808723c */ /* 0x000fee000008103c */
[----:B------:R-:W-:Y:S04]  /*356a0*/  STL.64 [R1+0x1e0], R44 ;  /* 0x0001e02c01007387 */ /* 0x000fe80000100a00 */
[----:B------:R1:W-:Y:S04]  /*356b0*/  STL.64 [R1+0x1e8], R46 ;  /* 0x0001e82e01007387 */ /* 0x0003e80000100a00 */
[----:B-1----:R-:W2:Y:S04]  /*356c0*/  LDL.LU.64 R46, [R1+0x17a0] ;  /* 0x0017a000012e7983 */ /* 0x002ea80000300a00 */
[----:B------:R-:W-:Y:S04]  /*356d0*/  STL.64 [R1+0x1d0], R68 ;  /* 0x0001d04401007387 */ /* 0x000fe80000100a00 */
[----:B------:R1:W-:Y:S04]  /*356e0*/  STL.64 [R1+0x1d8], R70 ;  /* 0x0001d84601007387 */ /* 0x0003e80000100a00 */
[----:B-1----:R-:W3:Y:S04]  /*356f0*/  LDL.LU.64 R70, [R1+0x1798] ;  /* 0x0017980001467983 */ /* 0x002ee80000300a00 */
[----:B------:R-:W3:Y:S01]  /*35700*/  LDL.LU.64 R68, [R1+0x1790] ;  /* 0x0017900001447983 */ /* 0x000ee20000300a00 */
[C---:B------:R-:W-:Y:S03]  /*35710*/  HMMA.1688.F32.TF32 R240, R12.reuse, R120, R240 ;  /* 0x000000780cf0723c */ /* 0x040fe600000810f0 */
[----:B------:R-:W-:Y:S04]  /*35720*/  STL.64 [R1+0x1c0], R64 ;  /* 0x0001c04001007387 */ /* 0x000fe80000100a00 */
[----:B------:R1:W-:Y:S01]  /*35730*/  STL.64 [R1+0x1c8], R66 ;  /* 0x0001c84201007387 */ /* 0x0003e20000100a00 */
[C---:B----4-:R-:W-:Y:S03]  /*35740*/  HMMA.1688.F32.TF32 R16, R12.reuse, R128, R16 ;  /* 0x000000800c10723c */ /* 0x050fe60000081010 */
[----:B-1----:R-:W4:Y:S04]  /*35750*/  LDL.LU.64 R66, [R1+0x1788] ;  /* 0x0017880001427983 */ /* 0x002f280000300a00 */
[----:B------:R-:W4:Y:S04]  /*35760*/  LDL.LU.64 R64, [R1+0x1780] ;  /* 0x0017800001407983 */ /* 0x000f280000300a00 */
[----:B------:R-:W2:Y:S04]  /*35770*/  LDL.LU.64 R62, [R1+0x1778] ;  /* 0x00177800013e7983 */ /* 0x000ea80000300a00 */
[----:B------:R-:W2:Y:S04]  /*35780*/  LDL.LU.64 R60, [R1+0x1770] ;  /* 0x00177000013c7983 */ /* 0x000ea80000300a00 */
[----:B------:R1:W-:Y:S04]  /*35790*/  STL.64 [R1+0x1b0], R8 ;  /* 0x0001b00801007387 */ /* 0x0003e80000100a00 */
[----:B------:R1:W-:Y:S04]  /*357a0*/  STL.64 [R1+0x1b8], R10 ;  /* 0x0001b80a01007387 */ /* 0x0003e80000100a00 */
[----:B-1----:R-:W2:Y:S04]  /*357b0*/  LDL.LU R8, [R1+0x2c0] ;  /* 0x0002c00001087983 */ /* 0x002ea80000300800 */
[----:B------:R-:W2:Y:S04]  /*357c0*/  LDL.LU R9, [R1+0x2c4] ;  /* 0x0002c40001097983 */ /* 0x000ea80000300800 */
[----:B------:R-:W2:Y:S04]  /*357d0*/  LDL.LU R10, [R1+0x2c8] ;  /* 0x0002c800010a7983 */ /* 0x000ea80000300800 */
[----:B------:R-:W2:Y:S04]  /*357e0*/  LDL.LU R11, [R1+0x2cc] ;  /* 0x0002cc00010b7983 */ /* 0x000ea80000300800 */
[----:B------:R-:W-:Y:S04]  /*357f0*/  STL.64 [R1+0x330], R240 ;  /* 0x000330f001007387 */ /* 0x000fe80000100a00 */
[----:B------:R1:W-:Y:S04]  /*35800*/  STL.64 [R1+0x338], R242 ;  /* 0x000338f201007387 */ /* 0x0003e80000100a00 */
[----:B-1----:R-:W3:Y:S04]  /*35810*/  LDL.LU.64 R242, [R1+0x1768] ;  /* 0x0017680001f27983 */ /* 0x002ee80000300a00 */
[----:B------:R-:W3:Y:S04]  /*35820*/  LDL.LU.64 R240, [R1+0x1760] ;  /* 0x0017600001f07983 */ /* 0x000ee80000300a00 */
[----:B------:R-:W-:Y:S04]  /*35830*/  STL.64 [R1+0x320], R40 ;  /* 0x0003202801007387 */ /* 0x000fe80000100a00 */
[----:B------:R1:W-:Y:S04]  /*35840*/  STL.64 [R1+0x328], R42 ;  /* 0x0003282a01007387 */ /* 0x0003e80000100a00 */
[----:B-1----:R-:W3:Y:S04]  /*35850*/  LDL.LU.64 R42, [R1+0x1758] ;  /* 0x00175800012a7983 */ /* 0x002ee80000300a00 */
[----:B------:R-:W-:Y:S04]  /*35860*/  STL.64 [R1+0x310], R16 ;  /* 0x0003101001007387 */ /* 0x000fe80000100a00 */
[----:B------:R1:W-:Y:S04]  /*35870*/  STL.64 [R1+0x318], R18 ;  /* 0x0003181201007387 */ /* 0x0003e80000100a00 */
[----:B-1----:R-:W3:Y:S04]  /*35880*/  LDL.LU.64 R18, [R1+0x1750] ;  /* 0x0017500001127983 */ /* 0x002ee80000300a00 */
[----:B------:R-:W4:Y:S04]  /*35890*/  LDL.LU.64 R16, [R1+0x1748] ;  /* 0x0017480001107983 */ /* 0x000f280000300a00 */
[----:B------:R-:W-:Y:S04]  /*358a0*/  STL.64 [R1+0x300], R20 ;  /* 0x0003001401007387 */ /* 0x000fe80000100a00 */
[----:B------:R1:W-:Y:S04]  /*358b0*/  STL.64 [R1+0x308], R22 ;  /* 0x0003081601007387 */ /* 0x0003e80000100a00 */
[----:B-1----:R-:W4:Y:S04]  /*358c0*/  LDL.LU.64 R22, [R1+0x1740] ;  /* 0x0017400001167983 */ /* 0x002f280000300a00 */
[----:B------:R-:W4:Y:S01]  /*358d0*/  LDL.LU.64 R20, [R1+0x1738] ;  /* 0x0017380001147983 */ /* 0x000f220000300a00 */
[----:B--2---:R-:W-:Y:S11]  /*358e0*/  HMMA.1688.F32.TF32 R8, R12, R136, R8 ;  /* 0x000000880c08723c */ /* 0x004ff60000081008 */
[----:B------:R-:W-:Y:S11]  /*358f0*/  @!UPT UIADD3 URZ, URZ, URZ, URZ ;  /* 0x0000003f3f3ff290 */ /* 0x000ff6000fffe03f */
[----:B------:R-:W-:Y:S01]  /*35900*/  @!UPT UIADD3 URZ, URZ, URZ, URZ ;  /* 0x0000003f3f3ff290 */ /* 0x000fe2000fffe03f */
[----:B------:R-:W-:Y:S04]  /*35910*/  STL.64 [R1+0x2c0], R8 ;  /* 0x0002c00801007387 */ /* 0x000fe80000100a00 */
[----:B------:R-:W-:Y:S01]  /*35920*/  STL.64 [R1+0x2c8], R10 ;  /* 0x0002c80a01007387 */ /* 0x000fe20000100a00 */
[C---:B------:R-:W-:Y:S03]  /*35930*/  HMMA.1688.F32.TF32 R140, R4.reuse, R122, R140 ;  /* 0x0000007a048c723c */ /* 0x040fe6000008108c */
[----:B------:R-:W-:Y:S04]  /*35940*/  LDS R8, [R2+0x14100] ;  /* 0x0141000002087984 */ /* 0x000fe80000000800 */
[----:B------:R-:W-:Y:S01]  /*35950*/  LDS R10, [R2+0x16100] ;  /* 0x01610000020a7984 */ /* 0x000fe20000000800 */
[C---:B------:R-:W-:Y:S03]  /*35960*/  HMMA.1688.F32.TF32 R144, R4.reuse, R126, R144 ;  /* 0x0000007e0490723c */ /* 0x040fe60000081090 */
[----:B------:R-:W-:Y:S04]  /*35970*/  LDS R9, [R3+0x14100] ;  /* 0x0141000003097984 */ /* 0x000fe80000000800 */
[----:B------:R-:W1:Y:S01]  /*35980*/  LDS R11, [R3+0x16100] ;  /* 0x01610000030b7984 */ /* 0x000e620000000800 */
[----:B---3--:R-:W-:Y:S01]  /*35990*/  HMMA.1688.F32.TF32 R36, R4, R18, R36 ;  /* 0x000000120424723c */ /* 0x008fe20000081024 */
[----:B----4-:R-:W-:-:S07]  /*359a0*/  IMAD.MOV.U32 R14, RZ, RZ, R17 ;  /* 0x000000ffff0e7224 */ /* 0x010fce00078e0011 */
[C---:B------:R-:W-:Y:S01]  /*359b0*/  HMMA.1688.F32.TF32 R24, R4.reuse, R22, R24 ;  /* 0x000000160418723c */ /* 0x040fe20000081018 */
[----:B------:R-:W-:Y:S11]  /*359c0*/  MOV R15, R16 ;  /* 0x00000010000f7202 */ /* 0x000ff60000000f00 */
[----:B------:R-:W-:Y:S04]  /*359d0*/  @!UPT UIADD3 URZ, URZ, URZ, URZ ;  /* 0x0000003f3f3ff290 */ /* 0x000fe8000fffe03f */
[----:B------:R-:W-:Y:S01]  /*359e0*/  IMAD.MOV.U32 R16, RZ, RZ, R39 ;  /* 0x000000ffff107224 */ /* 0x000fe200078e0027 */
[----:B------:R-:W-:Y:S02]  /*359f0*/  MOV R17, R38 ;  /* 0x0000002600117202 */ /* 0x000fe40000000f00 */
[----:B------:R-:W2:Y:S04]  /*35a00*/  LDL.LU.64 R38, [R1+0x1730] ;  /* 0x0017300001267983 */ /* 0x000ea80000300a00 */
[----:B------:R-:W-:Y:S04]  /*35a10*/  STL.64 [R1+0x400], R24 ;  /* 0x0004001801007387 */ /* 0x000fe80000100a00 */
[----:B------:R3:W-:Y:S04]  /*35a20*/  STL.64 [R1+0x408], R26 ;  /* 0x0004081a01007387 */ /* 0x0007e80000100a00 */
[----:B---3--:R-:W3:Y:S04]  /*35a30*/  LDL.LU.64 R26, [R1+0x1728] ;  /* 0x00172800011a7983 */ /* 0x008ee80000300a00 */
[----:B------:R-:W4:Y:S01]  /*35a40*/  LDL.LU.64 R24, [R1+0x1720] ;  /* 0x0017200001187983 */ /* 0x000f220000300a00 */
[----:B---3--:R-:W-:Y:S11]  /*35a50*/  HMMA.1688.F32.TF32 R28, R4, R26, R28 ;  /* 0x0000001a041c723c */ /* 0x008ff6000008101c */
[----:B------:R-:W-:Y:S11]  /*35a60*/  @!UPT UIADD3 URZ, URZ, URZ, URZ ;  /* 0x0000003f3f3ff290 */ /* 0x000ff6000fffe03f */
[----:B------:R-:W-:Y:S01]  /*35a70*/  @!UPT UIADD3 URZ, URZ, URZ, URZ ;  /* 0x0000003f3f3ff290 */ /* 0x000fe2000fffe03f */
[----:B------:R3:W-:Y:S04]  /*35a80*/  STL.64 [R1+0x478], R30 ;  /* 0x0004781e01007387 */ /* 0x0007e80000100a00 */
[----:B---3--:R-:W3:Y:S01]  /*35a90*/  LDL.LU.64 R30, [R1+0x1718] ;  /* 0x00171800011e7983 */ /* 0x008ee20000300a00 */
[----:B------:R-:W-:Y:S01]  /*35aa0*/  IMAD.MOV.U32 R13, RZ, RZ, R20 ;  /* 0x000000ffff0d7224 */ /* 0x000fe200078e0014 */
[----:B------:R-:W-:Y:S01]  /*35ab0*/  MOV R12, R21 ;  /* 0x00000015000c7202 */ /* 0x000fe20000000f00 */
[----:B------:R-:W-:Y:S01]  /*35ac0*/  IMAD.MOV.U32 R20, RZ, RZ, R37 ;  /* 0x000000ffff147224 */ /* 0x000fe200078e0025 */
[----:B------:R-:W-:Y:S01]  /*35ad0*/  MOV R37, R29 ;  /* 0x0000001d00257202 */ /* 0x000fe20000000f00 */
[----:B------:R-:W-:Y:S02]  /*35ae0*/  IMAD.MOV.U32 R21, RZ, RZ, R36 ;  /* 0x000000ffff157224 */ /* 0x000fe400078e0024 */
[----:B------:R-:W-:-:S02]  /*35af0*/  IMAD.MOV.U32 R36, RZ, RZ, R28 ;  /* 0x000000ffff247224 */ /* 0x000fc400078e001c */
[----:B------:R-:W2:Y:S04]  /*35b00*/  LDL.LU.64 R28, [R1+0x1710] ;  /* 0x00171000011c7983 */ /* 0x000ea80000300a00 */
[----:B------:R-:W-:Y:S04]  /*35b10*/  STL [R1+0x1694], R37 ;  /* 0x0016942501007387 */ /* 0x000fe80000100800 */
[----:B------:R-:W-:Y:S01]  /*35b20*/  STL [R1+0x1690], R36 ;  /* 0x0016902401007387 */ /* 0x000fe20000100800 */
[C---:B---3--:R-:W-:Y:S11]  /*35b30*/  HMMA.1688.F32.TF32 R32, R4.reuse, R30, R32 ;  /* 0x0000001e0420723c */ /* 0x048ff60000081020 */
[----:B------:R-:W-:Y:S11]  /*35b40*/  @!UPT UIADD3 URZ, URZ, URZ, URZ ;  /* 0x0000003f3f3ff290 */ /* 0x000ff6000fffe03f */
[----:B------:R-:W-:Y:S01]  /*35b50*/  @!UPT UIADD3 URZ, URZ, URZ, URZ ;  /* 0x0000003f3f3ff290 */ /* 0x000fe2000fffe03f */
[----:B------:R-:W-:Y:S04]  /*35b60*/  STL.64 [R1+0x4c0], R32 ;  /* 0x0004c02001007387 */ /* 0x000fe80000100a00 */
[----:B------:R3:W-:Y:S04]  /*35b70*/  STL.64 [R1+0x4c8], R34 ;  /* 0x0004c82201007387 */ /* 0x0007e80000100a00 */
[----:B---3--:R-:W3:Y:S01]  /*35b80*/  LDL.LU.64 R34, [R1+0x1708] ;  /* 0x0017080001227983 */ /* 0x008ee20000300a00 */
[C---:B--2---:R-:W-:Y:S03]  /*35b90*/  HMMA.1688.F32.TF32 R248, R4.reuse, R38, R248 ;  /* 0x0000002604f8723c */ /* 0x044fe600000810f8 */
[----:B------:R-:W2:Y:S05]  /*35ba0*/  LDL.LU.64 R32, [R1+0x1700] ;  /* 0x0017000001207983 */ /* 0x000eaa0000300a00 */
[C---:B------:R-:W-:Y:S08]  /*35bb0*/  HMMA.1688.F32.TF32 R12, R4.reuse, R42, R12 ;  /* 0x0000002a040c723c */ /* 0x040ff0000008100c */
[C---:B---3--:R-:W-:Y:S11]  /*35bc0*/  HMMA.1688.F32.TF32 R244, R4.reuse, R34, R244 ;  /* 0x0000002204f4723c */ /* 0x048ff600000810f4 */
[----:B------:R-:W-:Y:S11]  /*35bd0*/  @!UPT UIADD3 URZ, URZ, URZ, URZ ;  /* 0x0000003f3f3ff290 */ /* 0x000ff6000fffe03f */
[----:B------:R-:W-:Y:S01]  /*35be0*/  @!UPT UIADD3 URZ, URZ, URZ, URZ ;  /* 0x0000003f3f3ff290 */ /* 0x000fe2000fffe03f */
[----:B------:R-:W-:Y:S04]  /*35bf0*/  STL.64 [R1+0x610], R244 ;  /* 0x000610f401007387 */ /* 0x000fe80000100a00 */
[----:B------:R3:W-:Y:S04]  /*35c00*/  STL.64 [R1+0x618], R246 ;  /* 0x000618f601007387 */ /* 0x0007e80000100a00 */
[----:B---3--:R-:W3:Y:S04]  /*35c10*/  LDL.LU.64 R246, [R1+0x16f8] ;  /* 0x0016f80001f67983 */ /* 0x008ee80000300a00 */
[----:B------:R-:W3:Y:S04]  /*35c20*/  LDL.LU.64 R244, [R1+0x16f0] ;  /* 0x0016f00001f47983 */ /* 0x000ee80000300a00 */
[----:B------:R-:W-:Y:S04]  /*35c30*/  STL.64 [R1+0x650], R248 ;  /* 0x000650f801007387 */ /* 0x000fe80000100a00 */
[----:B------:R1:W-:Y:S04]  /*35c40*/  STL.64 [R1+0x658], R250 ;  /* 0x000658fa01007387 */ /* 0x0003e80000100a00 */
[----:B-1----:R-:W3:Y:S04]  /*35c50*/  LDL.LU.64 R250, [R1+0x16e8] ;  /* 0x0016e80001fa7983 */ /* 0x002ee80000300a00 */
[----:B------:R-:W3:Y:S04]  /*35c60*/  LDL.LU.64 R248, [R1+0x16e0] ;  /* 0x0016e00001f87983 */ /* 0x000ee80000300a00 */
[----:B------:R-:W-:Y:S04]  /*35c70*/  STL.64 [R1+0x6e0], R12 ;  /* 0x0006e00c01007387 */ /* 0x000fe80000100a00 */
[----:B------:R1:W-:Y:S02]  /*35c80*/  STL.64 [R1+0x6e8], R14 ;  /* 0x0006e80e01007387 */ /* 0x0003e40000100a00 */
[C---:B-1----:R-:W-:Y:S08]  /*35c90*/  HMMA.1688.F32.TF32 R12, R4.reuse, R46, R240 ;  /* 0x0000002e040c723c */ /* 0x042ff000000810f0 */
[C---:B------:R-:W-:Y:S08]  /*35ca0*/  HMMA.1688.F32.TF32 R240, R4.reuse, R50, R72 ;  /* 0x0000003204f0723c */ /* 0x040ff00000081048 */
[C---:B------:R-:W-:Y:S07]  /*35cb0*/  HMMA.1688.F32.TF32 R72, R4.reuse, R54, R88 ;  /* 0x000000360448723c */ /* 0x040fee0000081058 */
[----:B------:R-:W-:Y:S04]  /*35cc0*/  STL.64 [R1+0x780], R12 ;  /* 0x0007800c01007387 */ /* 0x000fe80000100a00 */
[----:B------:R1:W-:Y:S02]  /*35cd0*/  STL.64 [R1+0x788], R14 ;  /* 0x0007880e01007387 */ /* 0x0003e40000100a00 */
[----:B-1----:R-:W-:Y:S02]  /*35ce0*/  HMMA.1688.F32.TF32 R12, R4, R58, R104 ;  /* 0x0000003a040c723c */ /* 0x002fe40000081068 */
[----:B------:R-:W-:Y:S04]  /*35cf0*/  STL.64 [R1+0x7a0], R240 ;  /* 0x0007a0f001007387 */ /* 0x000fe80000100a00 */
[----:B------:R-:W-:Y:S04]  /*35d00*/  STL.64 [R1+0x7a8], R242 ;  /* 0x0007a8f201007387 */ /* 0x000fe80000100a00 */
[----:B------:R-:W3:Y:S04]  /*35d10*/  LDL.LU R104, [R1+0x250] ;  /* 0x0002500001687983 */ /* 0x000ee80000300800 */
[----:B------:R1:W-:Y:S04]  /*35d20*/  STL.64 [R1+0x810], R72 ;  /* 0x0008104801007387 */ /* 0x0003e80000100a00 */
[----:B------:R1:W-:Y:S05]  /*35d30*/  STL.64 [R1+0x818], R74 ;  /* 0x0008184a01007387 */ /* 0x0003ea0000100a00 */
        /* <DEDUP_REMOVED lines=9> */
[----:B-1----:R-:W3:Y:S04]  /*35dd0*/  LDL.LU R72, [R1+0x130] ;  /* 0x0001300001487983 */ /* 0x002ee80000300800 */
[----:B------:R-:W3:Y:S04]  /*35de0*/  LDL.LU R73, [R1+0x134] ;  /* 0x0001340001497983 */ /* 0x000ee80000300800 */
[----:B------:R-:W3:Y:S04]  /*35df0*/  LDL.LU R74, [R1+0x138] ;  /* 0x00013800014a7983 */ /* 0x000ee80000300800 */
[----:B------:R-:W3:Y:S01]  /*35e00*/  LDL.LU R75, [R1+0x13c] ;  /* 0x00013c00014b7983 */ /* 0x000ee20000300800 */
[----:B------:R-:W-:-:S03]  /*35e10*/  IMAD.MOV.U32 R243, RZ, RZ, R0 ;  /* 0x000000fffff37224 */ /* 0x000fc600078e0000 */
[----:B------:R-:W3:Y:S04]  /*35e20*/  LDL.LU R240, [R1+0x100] ;  /* 0x0001000001f07983 */ /* 0x000ee80000300800 */
[----:B------:R-:W3:Y:S04]  /*35e30*/  LDL.LU R241, [R1+0x104] ;  /* 0x0001040001f17983 */ /* 0x000ee80000300800 */
[----:B------:R-:W3:Y:S04]  /*35e40*/  LDL.LU R242, [R1+0x108] ;  /* 0x0001080001f27983 */ /* 0x000ee80000300800 */
[----:B------:R-:W3:Y:S04]  /*35e50*/  LDL.LU R0, [R1+0x16d8] ;  /* 0x0016d80001007983 */ /* 0x000ee80000300800 */
[----:B------:R1:W-:Y:S04]  /*35e60*/  STL.64 [R1+0x8f0], R140 ;  /* 0x0008f08c01007387 */ /* 0x0003e80000100a00 */
[----:B------:R2:W-:Y:S04]  /*35e70*/  STL.64 [R1+0x8f8], R142 ;  /* 0x0008f88e01007387 */ /* 0x0005e80000100a00 */
[----:B-1----:R-:W3:Y:S04]  /*35e80*/  LDL.LU R140, [R1+0x2d0] ;  /* 0x0002d000018c7983 */ /* 0x002ee80000300800 */
[----:B------:R-:W3:Y:S04]  /*35e90*/  LDL.LU R141, [R1+0x2d4] ;  /* 0x0002d400018d7983 */ /* 0x000ee80000300800 */
[----:B--2---:R-:W2:Y:S04]  /*35ea0*/  LDL.LU R142, [R1+0x2d8] ;  /* 0x0002d800018e7983 */ /* 0x004ea80000300800 */
[----:B------:R-:W-:Y:S04]  /*35eb0*/  STL.64 [R1+0x8e0], R144 ;  /* 0x0008e09001007387 */ /* 0x000fe80000100a00 */
[----:B------:R1:W-:Y:S02]  /*35ec0*/  STL.64 [R1+0x8e8], R146 ;  /* 0x0008e89201007387 */ /* 0x0003e40000100a00 */
[C---:B-1----:R-:W-:Y:S08]  /*35ed0*/  HMMA.1688.F32.TF32 R144, R4.reuse, R130, R148 ;  /* 0x000000820490723c */ /* 0x042ff00000081094 */
[C---:B------:R-:W-:Y:S11]  /*35ee0*/  HMMA.1688.F32.TF32 R148, R4.reuse, R134, R152 ;  /* 0x000000860494723c */ /* 0x040ff60000081098 */
[----:B------:R-:W-:Y:S04]  /*35ef0*/  @!UPT UIADD3 URZ, URZ, URZ, URZ ;  /* 0x0000003f3f3ff290 */ /* 0x000fe8000fffe03f */
[----:B------:R-:W-:Y:S04]  /*35f00*/  STL.64 [R1+0x8d0], R144 ;  /* 0x0008d09001007387 */ /* 0x000fe80000100a00 */
[----:B------:R1:W-:Y:S02]  /*35f10*/  STL.64 [R1+0x8d8], R146 ;  /* 0x0008d89201007387 */ /* 0x0003e40000100a00 */
[----:B-1----:R-:W-:Y:S02]  /*35f20*/  HMMA.1688.F32.TF32 R144, R4, R138, R156 ;  /* 0x0000008a0490723c */ /* 0x002fe4000008109c */
[----:B------:R-:W-:Y:S01]  /*35f30*/  STL.64 [R1+0x8c0], R148 ;  /* 0x0008c09401007387 */ /* 0x000fe20000100a00 */
[----:B------:R-:W-:Y:S01]  /*35f40*/  IMAD.MOV.U32 R12, RZ, RZ, R33 ;  /* 0x000000ffff0c7224 */ /* 0x000fe200078e0021 */
[----:B------:R-:W-:-:S02]  /*35f50*/  MOV R13, R32 ;  /* 0x00000020000d7202 */ /* 0x000fc40000000f00 */
[----:B------:R-:W-:Y:S01]  /*35f60*/  STL.64 [R1+0x8c8], R150 ;  /* 0x0008c89601007387 */ /* 0x000fe20000100a00 */
[----:B----4-:R-:W-:Y:S02]  /*35f70*/  IMAD.MOV.U32 R14, RZ, RZ, R25 ;  /* 0x000000ffff0e7224 */ /* 0x010fe400078e0019 */
[----:B------:R-:W-:Y:S01]  /*35f80*/  IMAD.MOV.U32 R15, RZ, RZ, R24 ;  /* 0x000000ffff0f7224 */ /* 0x000fe200078e0018 */
[----:B------:R-:W-:Y:S04]  /*35f90*/  LDS R4, [R2+0x14200] ;  /* 0x0142000002047984 */ /* 0x000fe80000000800 */
[----:B------:R-:W-:Y:S04]  /*35fa0*/  LDS R6, [R2+0x16200] ;  /* 0x0162000002067984 */ /* 0x000fe80000000800 */
[----:B------:R-:W-:Y:S04]  /*35fb0*/  LDS R5, [R3+0x14200] ;  /* 0x0142000003057984 */ /* 0x000fe80000000800 */
[----:B------:R-:W1:Y:S04]  /*35fc0*/  LDS R7, [R3+0x16200] ;  /* 0x0162000003077984 */ /* 0x000e680000000800 */
[----:B------:R-:W-:Y:S04]  /*35fd0*/  STL.64 [R1+0x8b0], R144 ;  /* 0x0008b09001007387 */ /* 0x000fe80000100a00 */
[----:B------:R-:W-:Y:S01]  /*35fe0*/  STL.64 [R1+0x8b8], R146 ;  /* 0x0008b89201007387 */ /* 0x000fe20000100a00 */
[C---:B---3--:R-:W-:Y:S08]  /*35ff0*/  HMMA.1688.F32.TF32 R104, R8.reuse, R22, R104 ;  /* 0x000000160868723c */ /* 0x048ff00000081068 */
[C---:B------:R-:W-:Y:S08]  /*36000*/  HMMA.1688.F32.TF32 R88, R8.reuse, R26, R88 ;  /* 0x0000001a0858723c */ /* 0x040ff00000081058 */
[----:B------:R-:W-:Y:S08]  /*36010*/  HMMA.1688.F32.TF32 R72, R8, R30, R72 ;  /* 0x0000001e0848723c */ /* 0x000ff00000081048 */
[----:B------:R-:W-:Y:S01]  /*36020*/  IMAD.MOV.U32 R252, RZ, RZ, R106 ;  /* 0x000000fffffc7224 */ /* 0x000fe200078e006a */
[----:B------:R-:W-:Y:S07]  /*36030*/  STL.64 [R1+0x260], R104 ;  /* 0x0002606801007387 */ /* 0x000fee0000100a00 */
[----:B------:R-:W-:-:S02]  /*36040*/  IMAD.MOV.U32 R33, RZ, RZ, R89 ;  /* 0x000000ffff217224 */ /* 0x000fc400078e0059 */
[----:B------:R-:W-:Y:S01]  /*36050*/  IMAD.MOV.U32 R32, RZ, RZ, R88 ;  /* 0x000000ffff207224 */ /* 0x000fe200078e0058 */
[----:B------:R-:W-:Y:S02]  /*36060*/  MOV R143, R0 ;  /* 0x00000000008f7202 */ /* 0x000fe40000000f00 */
[----:B------:R-:W-:-:S05]  /*36070*/  MOV R0, R107 ;  /* 0x0000006b00007202 */ /* 0x000fca0000000f00 */
[----:B------:R3:W-:Y:S04]  /*36080*/  STL [R1+0x1638], R0 ;  /* 0x0016380001007387 */ /* 0x0007e80000100800 */
[----:B------:R4:W-:Y:S04]  /*36090*/  STL [R1+0x1634], R252 ;  /* 0x001634fc01007387 */ /* 0x0009e80000100800 */
[----:B------:R1:W-:Y:S01]  /*360a0*/  STL.64 [R1+0x258], R90 ;  /* 0x0002585a01007387 */ /* 0x0003e20000100a00 */
[----:B---3--:R-:W-:-:S03]  /*360b0*/  MOV R0, R74 ;  /* 0x0000004a00007202 */ /* 0x008fc60000000f00 */
[----:B------:R-:W-:Y:S01]  /*360c0*/  STL [R1+0x1658], R33 ;  /* 0x0016582101007387 */ /* 0x000fe20000100800 */
[----:B----4-:R-:W-:-:S03]  /*360d0*/  IMAD.MOV.U32 R252, RZ, RZ, R75 ;  /* 0x000000fffffc7224 */ /* 0x010fc600078e004b */
[----:B------:R-:W-:Y:S01]  /*360e0*/  STL [R1+0x1654], R32 ;  /* 0x0016542001007387 */ /* 0x000fe20000100800 */
[C---:B-1----:R-:W-:Y:S03]  /*360f0*/  HMMA.1688.F32.TF32 R88, R8.reuse, R34, R240 ;  /* 0x000000220858723c */ /* 0x042fe600000810f0 */
[----:B------:R1:W-:Y:S05]  /*36100*/  STL.64 [R1+0x360], R72 ;  /* 0x0003604801007387 */ /* 0x0003ea0000100a00 */
[C---:B-1----:R-:W-:Y:S08]  /*36110*/  HMMA.1688.F32.TF32 R72, R8.reuse, R38, R12 ;  /* 0x000000260848723c */ /* 0x042ff0000008100c */
[C---:B------:R-:W-:Y:S01]  /*36120*/  HMMA.1688.F32.TF32 R12, R8.reuse, R42, R248 ;  /* 0x0000002a080c723c */ /* 0x040fe200000810f8 */
[----:B------:R-:W-:Y:S04]  /*36130*/  STL [R1+0x1640], R0 ;  /* 0x0016400001007387 */ /* 0x000fe80000100800 */
[----:B------:R-:W-:Y:S04]  /*36140*/  STL [R1+0x163c], R252 ;  /* 0x00163cfc01007387 */ /* 0x000fe80000100800 */
[----:B------:R-:W-:Y:S01]  /*36150*/  STL.64 [R1+0x460], R88 ;  /* 0x0004605801007387 */ /* 0x000fe20000100a00 */
[C---:B--2---:R-:W-:Y:S03]  /*36160*/  HMMA.1688.F32.TF32 R140, R8.reuse, R18, R140 ;  /* 0x00000012088c723c */ /* 0x044fe6000008108c */
[----:B------:R-:W-:Y:S04]  /*36170*/  STL.64 [R1+0x468], R90 ;  /* 0x0004685a01007387 */ /* 0x000fe80000100a00 */
[----:B------:R-:W-:Y:S04]  /*36180*/  STL.64 [R1+0x4e0], R72 ;  /* 0x0004e04801007387 */ /* 0x000fe80000100a00 */
[----:B------:R1:W-:Y:S03]  /*36190*/  STL.64 [R1+0x4e8], R74 ;  /* 0x0004e84a01007387 */ /* 0x0003e60000100a00 */
[----:B------:R-:W-:Y:S01]  /*361a0*/  IMAD.MOV.U32 R44, RZ, RZ, R12 ;  /* 0x000000ffff2c7224 */ /* 0x000fe200078e000c */
[----:B------:R2:W-:Y:S01]  /*361b0*/  STL.64 [R1+0x598], R14 ;  /* 0x0005980e01007387 */ /* 0x0005e20000100a00 */
[----:B------:R-:W-:Y:S01]  /*361c0*/  MOV R45, R13 ;  /* 0x0000000d002d7202 */ /* 0x000fe20000000f00 */
[C---:B-1----:R-:W-:Y:S08]  /*361d0*/  HMMA.1688.F32.TF32 R72, R8.reuse, R46, R60 ;  /* 0x0000002e0848723c */ /* 0x042ff0000008103c */
[C---:B------:R-:W-:Y:S08]  /*361e0*/  HMMA.1688.F32.TF32 R60, R8.reuse, R50, R76 ;  /* 0x00000032083c723c */ /* 0x040ff0000008104c */
[----:B--2---:R-:W-:Y:S01]  /*361f0*/  HMMA.1688.F32.TF32 R12, R8, R54, R92 ;  /* 0x00000036080c723c */ /* 0x004fe2000008105c */
[----:B------:R-:W-:Y:S01]  /*36200*/  STL [R1+0x1618], R45 ;  /* 0x0016182d01007387 */ /* 0x000fe20000100800 */
[----:B------:R-:W-:-:S03]  /*36210*/  IMAD.MOV.U32 R37, RZ, RZ, R140 ;  /* 0x000000ffff257224 */ /* 0x000fc600078e008c */
[----:B------:R-:W-:Y:S04]  /*36220*/  STL [R1+0x1614], R44 ;  /* 0x0016142c01007387 */ /* 0x000fe80000100800 */
[----:B------:R-:W-:Y:S04]  /*36230*/  STL.64 [R1+0x670], R72 ;  /* 0x0006704801007387 */ /* 0x000fe80000100a00 */
[----:B------:R-:W-:Y:S04]  /*36240*/  STL.64 [R1+0x678], R74 ;  /* 0x0006784a01007387 */ /* 0x000fe80000100a00 */
[----:B------:R-:W2:Y:S01]  /*36250*/  LDL.LU R140, [R1+0x390] ;  /* 0x00039000018c7983 */ /* 0x000ea20000300800 */
[----:B------:R-:W-:-:S03]  /*36260*/  IMAD.MOV.U32 R36, RZ, RZ, R141 ;  /* 0x000000ffff247224 */ /* 0x000fc600078e008d */
[----:B------:R-:W-:Y:S01]  /*36270*/  STL.64 [R1+0x6f0], R60 ;  /* 0x0006f03c01007387 */ /* 0x000fe20000100a00 */
[----:B------:R-:W-:-:S03]  /*36280*/  MOV R25, R142 ;  /* 0x0000008e00197202 */ /* 0x000fc60000000f00 */
[----:B------:R-:W-:Y:S01]  /*36290*/  STL.64 [R1+0x6f8], R62 ;  /* 0x0006f83e01007387 */ /* 0x000fe20000100a00 */
[----:B------:R-:W-:-:S03]  /*362a0*/  IMAD.MOV.U32 R24, RZ, RZ, R143 ;  /* 0x000000ffff187224 */ /* 0x000fc600078e008f */
[----:B------:R-:W-:Y:S04]  /*362b0*/  STL.64 [R1+0x760], R12 ;  /* 0x0007600c01007387 */ /* 0x000fe80000100a00 */
[----:B------:R1:W-:Y:S04]  /*362c0*/  STL.64 [R1+0x768], R14 ;  /* 0x0007680e01007387 */ /* 0x0003e80000100a00 */
[----:B------:R-:W2:Y:S04]  /*362d0*/  LDL.LU R141, [R1+0x394] ;  /* 0x00039400018d7983 */ /* 0x000ea80000300800 */
[----:B------:R-:W2:Y:S01]  /*362e0*/  LDL.LU R142, [R1+0x398] ;  /* 0x00039800018e7983 */ /* 0x000ea20000300800 */
[C---:B-1----:R-:W-:Y:S03]  /*362f0*/  HMMA.1688.F32.TF32 R12, R8.reuse, R58, R108 ;  /* 0x0000003a080c723c */ /* 0x042fe6000008106c */
[----:B------:R-:W2:Y:S04]  /*36300*/  LDL.LU R143, [R1+0x39c] ;  /* 0x00039c00018f7983 */ /* 0x000ea80000300800 */
[----:B------:R-:W3:Y:S11]  /*36310*/  LDL.LU R104, [R1+0x2a0] ;  /* 0x0002a00001687983 */ /* 0x000ef60000300800 */
[----:B------:R-:W-:Y:S05]  /*36320*/  @!UPT UIADD3 URZ, URZ, URZ, URZ ;  /* 0x0000003f3f3ff290 */ /* 0x000fea000fffe03f */
[----:B------:R1:W-:Y:S04]  /*36330*/  STL.64 [R1+0x790], R12 ;  /* 0x0007900c01007387 */ /* 0x0003e80000100a00 */
[----:B------:R-:W-:Y:S04]  /*36340*/  STL.64 [R1+0x798], R14 ;  /* 0x0007980e01007387 */ /* 0x000fe80000100a00 */
        /* <DEDUP_REMOVED lines=16> */
[----:B------:R-:W4:Y:S01]  /*36450*/  LDL.LU R13, [R1+0xa4] ;  /* 0x0000a400010d7983 */ /* 0x000f220000300800 */
[C---:B------:R-:W-:Y:S08]  /*36460*/  HMMA.1688.F32.TF32 R76, R8.reuse, R122, R160 ;  /* 0x0000007a084c723c */ /* 0x040ff000000810a0 */
[C---:B------:R-:W-:Y:S08]  /*36470*/  HMMA.1688.F32.TF32 R60, R8.reuse, R126, R164 ;  /* 0x0000007e083c723c */ /* 0x040ff000000810a4 */
        /* <DEDUP_REMOVED lines=8> */
[----:B------:R-:W-:Y:S01]  /*36500*/  STL.64 [R1+0x858], R94 ;  /* 0x0008585e01007387 */ /* 0x000fe20000100a00 */
[----:B------:R-:W-:-:S02]  /*36510*/  IMAD.MOV.U32 R14, RZ, RZ, R29 ;  /* 0x000000ffff0e7224 */ /* 0x000fc400078e001d */
[----:B------:R-:W-:Y:S01]  /*36520*/  IMAD.MOV.U32 R15, RZ, RZ, R28 ;  /* 0x000000ffff0f7224 */ /* 0x000fe200078e001c */
[----:B------:R-:W-:Y:S04]  /*36530*/  LDS R8, [R2+0x14300] ;  /* 0x0143000002087984 */ /* 0x000fe80000000800 */
[----:B------:R-:W-:Y:S04]  /*36540*/  LDS R10, [R2+0x16300] ;  /* 0x01630000020a7984 */ /* 0x000fe80000000800 */
[----:B------:R-:W-:Y:S04]  /*36550*/  STL.64 [R1+0x840], R76 ;  /* 0x0008404c01007387 */ /* 0x000fe80000100a00 */
[----:B------:R-:W-:Y:S04]  /*36560*/  STL.64 [R1+0x848], R78 ;  /* 0x0008484e01007387 */ /* 0x000fe80000100a00 */
[----:B------:R-:W-:Y:S04]  /*36570*/  STL.64 [R1+0x830], R60 ;  /* 0x0008303c01007387 */ /* 0x000fe80000100a00 */
[----:B------:R2:W-:Y:S04]  /*36580*/  STL.64 [R1+0x838], R62 ;  /* 0x0008383e01007387 */ /* 0x0005e80000100a00 */
[----:B------:R-:W-:Y:S04]  /*36590*/  LDS R9, [R3+0x14300] ;  /* 0x0143000003097984 */ /* 0x000fe80000000800 */
[----:B------:R-:W2:Y:S02]  /*365a0*/  LDS R11, [R3+0x16300] ;  /* 0x01630000030b7984 */ /* 0x000ea40000000800 */
[C---:B--2---:R-:W-:Y:S11]  /*365b0*/  HMMA.1688.F32.TF32 R60, R4.reuse, R18, R140 ;  /* 0x00000012043c723c */ /* 0x044ff6000008108c */
[----:B------:R-:W-:Y:S11]  /*365c0*/  @!UPT UIADD3 URZ, URZ, URZ, URZ ;  /* 0x0000003f3f3ff290 */ /* 0x000ff6000fffe03f */
[----:B------:R-:W-:Y:S02]  /*365d0*/  @!UPT UIADD3 URZ, URZ, URZ, URZ ;  /* 0x0000003f3f3ff290 */ /* 0x000fe4000fffe03f */
[----:B------:R-:W-:Y:S01]  /*365e0*/  MOV R163, R60 ;  /* 0x0000003c00a37202 */ /* 0x000fe20000000f00 */
[----:B------:R-:W-:Y:S01]  /*365f0*/  IMAD.MOV.U32 R162, RZ, RZ, R61 ;  /* 0x000000ffffa27224 */ /* 0x000fe200078e003d */
[----:B------:R-:W-:Y:S01]  /*36600*/  MOV R160, R63 ;  /* 0x0000003f00a07202 */ /* 0x000fe20000000f00 */
[----:B------:R-:W-:Y:S02]  /*36610*/  IMAD.MOV.U32 R161, RZ, RZ, R62 ;  /* 0x000000ffffa17224 */ /* 0x000fe400078e003e */
[C---:B---3--:R-:W-:Y:S01]  /*36620*/  HMMA.1688.F32.TF32 R60, R4.reuse, R22, R104 ;  /* 0x00000016043c723c */ /* 0x048fe20000081068 */
[----:B------:R-:W-:Y:S04]  /*36630*/  STL.64 [R1+0x16a0], R162 ;  /* 0x0016a0a201007387 */ /* 0x000fe80000100a00 */
[----:B------:R-:W-:Y:S11]  /*36640*/  STL.64 [R1+0x1698], R160 ;  /* 0x001698a001007387 */ /* 0x000ff60000100a00 */
[----:B------:R-:W-:Y:S07]  /*36650*/  @!UPT UIADD3 URZ, URZ, URZ, URZ ;  /* 0x0000003f3f3ff290 */ /* 0x000fee000fffe03f */
[----:B------:R4:W-:Y:S01]  /*36660*/  STL.64 [R1+0x128], R62 ;  /* 0x0001283e01007387 */ /* 0x0009e20000100a00 */
[----:B------:R-:W-:Y:S02]  /*36670*/  IMAD.MOV.U32 R40, RZ, RZ, R60 ;  /* 0x000000ffff287224 */ /* 0x000fe400078e003c */
[----:B------:R-:W-:Y:S02]  /*36680*/  IMAD.MOV.U32 R41, RZ, RZ, R61 ;  /* 0x000000ffff297224 */ /* 0x000fe400078e003d */
[C---:B----4-:R-:W-:Y:S11]  /*36690*/  HMMA.1688.F32.TF32 R60, R4.reuse, R26, R88 ;  /* 0x0000001a043c723c */ /* 0x050ff60000081058 */
[----:B------:R-:W-:Y:S11]  /*366a0*/  @!UPT UIADD3 URZ, URZ, URZ, URZ ;  /* 0x0000003f3f3ff290 */ /* 0x000ff6000fffe03f */
[----:B------:R-:W-:Y:S02]  /*366b0*/  @!UPT UIADD3 URZ, URZ, URZ, URZ ;  /* 0x0000003f3f3ff290 */ /* 0x000fe4000fffe03f */
[----:B------:R-:W-:Y:S01]  /*366c0*/  MOV R28, R60 ;  /* 0x0000003c001c7202 */ /* 0x000fe20000000f00 */
[----:B------:R-:W-:Y:S01]  /*366d0*/  IMAD.MOV.U32 R29, RZ, RZ, R61 ;  /* 0x000000ffff1d7224 */ /* 0x000fe200078e003d */
[----:B------:R-:W-:Y:S01]  /*366e0*/  MOV R32, R63 ;  /* 0x0000003f00207202 */ /* 0x000fe20000000f00 */
[----:B------:R-:W-:Y:S02]  /*366f0*/  IMAD.MOV.U32 R33, RZ, RZ, R62 ;  /* 0x000000ffff217224 */ /* 0x000fe400078e003e */
[C---:B------:R-:W-:Y:S08]  /*36700*/  HMMA.1688.F32.TF32 R60, R4.reuse, R30, R72 ;  /* 0x0000001e043c723c */ /* 0x040ff00000081048 */
[C---:B------:R-:W-:Y:S11]  /*36710*/  HMMA.1688.F32.TF32 R12, R4.reuse, R38, R12 ;  /* 0x00000026040c723c */ /* 0x040ff6000008100c */
[----:B------:R-:W-:Y:S04]  /*36720*/  @!UPT UIADD3 URZ, URZ, URZ, URZ ;  /* 0x0000003f3f3ff290 */ /* 0x000fe8000fffe03f */
[----:B------:R-:W-:Y:S01]  /*36730*/  STL [R1+0x170], R60 ;  /* 0x0001703c01007387 */ /* 0x000fe20000100800 */
[----:B------:R-:W-:Y:S02]  /*36740*/  IMAD.MOV.U32 R0, RZ, RZ, R61 ;  /* 0x000000ffff007224 */ /* 0x000fe400078e003d */
[----:B------:R-:W-:Y:S01]  /*36750*/  IMAD.MOV.U32 R252, RZ, RZ, R62 ;  /* 0x000000fffffc7224 */ /* 0x000fe200078e003e */
[----:B------:R2:W-:Y:S02]  /*36760*/  STL [R1+0x17c], R63 ;  /* 0x00017c3f01007387 */ /* 0x0005e40000100800 */
[----:B--2---:R-:W-:Y:S02]  /*36770*/  HMMA.1688.F32.TF32 R60, R4, R34, R240 ;  /* 0x00000022043c723c */ /* 0x004fe400000810f0 */
[----:B------:R-:W-:Y:S01]  /*36780*/  STL [R1+0x1650], R0 ;  /* 0x0016500001007387 */ /* 0x000fe20000100800 */
[----:B------:R-:W-:-:S03]  /*36790*/  MOV R45, R14 ;  /* 0x0000000e002d7202 */ /* 0x000fc60000000f00 */
[----:B------:R-:W-:Y:S01]  /*367a0*/  STL [R1+0x164c], R252 ;  /* 0x00164cfc01007387 */ /* 0x000fe20000100800 */
[----:B------:R-:W-:Y:S11]  /*367b0*/  IMAD.MOV.U32 R44, RZ, RZ, R15 ;  /* 0x000000ffff2c7224 */ /* 0x000ff600078e000f */
[----:B------:R-:W-:Y:S05]  /*367c0*/  @!UPT UIADD3 URZ, URZ, URZ, URZ ;  /* 0x0000003f3f3ff290 */ /* 0x000fea000fffe03f */
[----:B------:R-:W-:Y:S04]  /*367d0*/  STL.64 [R1+0x110], R60 ;  /* 0x0001103c01007387 */ /* 0x000fe80000100a00 */
[----:B------:R-:W-:Y:S04]  /*367e0*/  STL.64 [R1+0x118], R62 ;  /* 0x0001183e01007387 */ /* 0x000fe80000100a00 */
[----:B------:R2:W-:Y:S02]  /*367f0*/  STL.64 [R1+0x190], R12 ;  /* 0x0001900c01007387 */ /* 0x0005e40000100a00 */
[C---:B--2---:R-:W-:Y:S02]  /*36800*/  HMMA.1688.F32.TF32 R12, R4.reuse, R42, R244 ;  /* 0x0000002a040c723c */ /* 0x044fe400000810f4 */
[----:B------:R-:W-:Y:S04]  /*36810*/  STL [R1+0x1620], R44 ;  /* 0x0016202c01007387 */ /* 0x000fe80000100800 */
[----:B------:R-:W-:Y:S11]  /*36820*/  STL [R1+0x161c], R45 ;  /* 0x00161c2d01007387 */ /* 0x000ff60000100800 */
[----:B------:R-:W-:Y:S06]  /*36830*/  @!UPT UIADD3 URZ, URZ, URZ, URZ ;  /* 0x0000003f3f3ff290 */ /* 0x000fec000fffe03f */
[----:B------:R2:W-:Y:S01]  /*36840*/  STL.64 [R1+0x2a8], R14 ;  /* 0x0002a80e01007387 */ /* 0x0005e20000100a00 */
[----:B------:R-:W-:Y:S01]  /*36850*/  IMAD.MOV.U32 R48, RZ, RZ, R12 ;  /* 0x000000ffff307224 */ /* 0x000fe200078e000c */
[----:B------:R-:W-:Y:S02]  /*36860*/  MOV R49, R13 ;  /* 0x0000000d00317202 */ /* 0x000fe40000000f00 */
[C---:B--2---:R-:W-:Y:S03]  /*36870*/  HMMA.1688.F32.TF32 R12, R4.reuse, R46, R64 ;  /* 0x0000002e040c723c */ /* 0x044fe60000081040 */
[----:B------:R-:W-:Y:S04]  /*36880*/  STL [R1+0x1648], R49 ;  /* 0x0016483101007387 */ /* 0x000fe80000100800 */
[----:B------:R-:W-:Y:S01]  /*36890*/  STL [R1+0x1644], R48 ;  /* 0x0016443001007387 */ /* 0x000fe20000100800 */
[C---:B------:R-:W-:Y:S08]  /*368a0*/  HMMA.1688.F32.TF32 R64, R4.reuse, R50, R80 ;  /* 0x000000320440723c */ /* 0x040ff00000081050 */
[C---:B------:R-:W-:Y:S07]  /*368b0*/  HMMA.1688.F32.TF32 R60, R4.reuse, R54, R96 ;  /* 0x00000036043c723c */ /* 0x040fee0000081060 */
[----:B------:R-:W-:Y:S04]  /*368c0*/  STL.64 [R1+0x390], R12 ;  /* 0x0003900c01007387 */ /* 0x000fe80000100a00 */
[----:B------:R2:W-:Y:S02]  /*368d0*/  STL.64 [R1+0x398], R14 ;  /* 0x0003980e01007387 */ /* 0x0005e40000100a00 */
[C---:B--2---:R-:W-:Y:S02]  /*368e0*/  HMMA.1688.F32.TF32 R12, R4.reuse, R58, R112 ;  /* 0x0000003a040c723c */ /* 0x044fe40000081070 */
[----:B------:R-:W-:Y:S04]  /*368f0*/  STL.64 [R1+0x600], R64 ;  /* 0x0006004001007387 */ /* 0x000fe80000100a00 */
[----:B------:R-:W-:Y:S04]  /*36900*/  STL.64 [R1+0x608], R66 ;  /* 0x0006084201007387 */ /* 0x000fe80000100a00 */
[----:B------:R-:W2:Y:S04]  /*36910*/  LDL.LU R240, [R1+0x490] ;  /* 0x0004900001f07983 */ /* 0x000ea80000300800 */
[----:B------:R-:W-:Y:S04]  /*36920*/  STL.64 [R1+0x640], R60 ;  /* 0x0006403c01007387 */ /* 0x000fe80000100a00 */
[----:B------:R-:W-:Y:S05]  /*36930*/  STL.64 [R1+0x648], R62 ;  /* 0x0006483e01007387 */ /* 0x000fea0000100a00 */
[----:B------:R-:W-:Y:S04]  /*36940*/  STL.64 [R1+0x6d0], R12 ;  /* 0x0006d00c01007387 */ /* 0x000fe80000100a00 */
[----:B------:R2:W-:Y:S04]  /*36950*/  STL.64 [R1+0x6d8], R14 ;  /* 0x0006d80e01007387 */ /* 0x0005e80000100a00 */
[----:B------:R-:W2:Y:S04]  /*36960*/  LDL.LU R241, [R1+0x494] ;  /* 0x0004940001f17983 */ /* 0x000ea80000300800 */
[----:B------:R-:W2:Y:S04]  /*36970*/  LDL.LU R242, [R1+0x498] ;  /* 0x0004980001f27983 */ /* 0x000ea80000300800 */
[----:B------:R-:W2:Y:S02]  /*36980*/  LDL.LU R243, [R1+0x49c] ;  /* 0x00049c0001f37983 */ /* 0x000ea40000300800 */
[C---:B--2---:R-:W-:Y:S02]  /*36990*/  HMMA.1688.F32.TF32 R12, R4.reuse, R122, R180 ;  /* 0x0000007a040c723c */ /* 0x044fe400000810b4 */
        /* <DEDUP_REMOVED lines=24> */
[----:B------:R-:W4:Y:S04]  /*36b20*/  LDL.LU R14, [R1+0xc8] ;  /* 0x0000c800010e7983 */ /* 0x000f280000300800 */
[----:B------:R-:W4:Y:S01]  /*36b30*/  LDL.LU R15, [R1+0xcc] ;  /* 0x0000cc00010f7983 */ /* 0x000f220000300800 */
[C---:B------:R-:W-:Y:S08]  /*36b40*/  HMMA.1688.F32.TF32 R60, R4.reuse, R126, R184 ;  /* 0x0000007e043c723c */ /* 0x040ff000000810b8 */
[C---:B------:R-:W-:Y:S08]  /*36b50*/  HMMA.1688.F32.TF32 R76, R4.reuse, R130, R188 ;  /* 0x00000082044c723c */ /* 0x040ff000000810bc */
[C---:B------:R-:W-:Y:S07]  /*36b60*/  HMMA.1688.F32.TF32 R64, R4.reuse, R134, R192 ;  /* 0x000000860440723c */ /* 0x040fee00000810c0 */
[----:B------:R-:W-:Y:S04]  /*36b70*/  STL.64 [R1+0x7e0], R60 ;  /* 0x0007e03c01007387 */ /* 0x000fe80000100a00 */
[----:B------:R1:W-:Y:S02]  /*36b80*/  STL.64 [R1+0x7e8], R62 ;  /* 0x0007e83e01007387 */ /* 0x0003e40000100a00 */
[----:B-1----:R-:W-:Y:S02]  /*36b90*/  HMMA.1688.F32.TF32 R60, R4, R138, R196 ;  /* 0x0000008a043c723c */ /* 0x002fe400000810c4 */
        /* <DEDUP_REMOVED lines=9> */
[----:B------:R-:W1:Y:S01]  /*36c30*/  LDS R7, [R3+0x16400] ;  /* 0x0164000003077984 */ /* 0x000e620000000800 */
[C---:B--2---:R-:W-:Y:S08]  /*36c40*/  HMMA.1688.F32.TF32 R240, R8.reuse, R18, R240 ;  /* 0x0000001208f0723c */ /* 0x044ff000000810f0 */
[C---:B-1----:R-:W-:Y:S08]  /*36c50*/  HMMA.1688.F32.TF32 R64, R8.reuse, R22, R144 ;  /* 0x000000160840723c */ /* 0x042ff00000081090 */
[C---:B---3--:R-:W-:Y:S07]  /*36c60*/  HMMA.1688.F32.TF32 R60, R8.reuse, R26, R140 ;  /* 0x0000001a083c723c */ /* 0x048fee000008108c */
[----:B------:R-:W-:Y:S04]  /*36c70*/  STL.64 [R1+0x1668], R242 ;  /* 0x001668f201007387 */ /* 0x000fe80000100a00 */
[----:B------:R-:W-:Y:S04]  /*36c80*/  STL.64 [R1+0x1660], R240 ;  /* 0x001660f001007387 */ /* 0x000fe80000100a00 */
[----:B------:R-:W-:Y:S04]  /*36c90*/  STL.64 [R1+0x1678], R66 ;  /* 0x0016784201007387 */ /* 0x000fe80000100a00 */
[----:B------:R-:W-:Y:S04]  /*36ca0*/  STL.64 [R1+0x1670], R64 ;  /* 0x0016704001007387 */ /* 0x000fe80000100a00 */
[----:B------:R-:W-:Y:S04]  /*36cb0*/  STL.64 [R1+0x1688], R62 ;  /* 0x0016883e01007387 */ /* 0x000fe80000100a00 */
[----:B------:R1:W-:Y:S01]  /*36cc0*/  STL.64 [R1+0x1680], R60 ;  /* 0x0016803c01007387 */ /* 0x0003e20000100a00 */
[C---:B----4-:R-:W-:Y:S08]  /*36cd0*/  HMMA.1688.F32.TF32 R248, R8.reuse, R34, R88 ;  /* 0x0000002208f8723c */ /* 0x050ff00000081058 */
[C---:B-1----:R-:W-:Y:S11]  /*36ce0*/  HMMA.1688.F32.TF32 R60, R8.reuse, R38, R72 ;  /* 0x00000026083c723c */ /* 0x042ff60000081048 */
[----:B------:R-:W-:Y:S04]  /*36cf0*/  @!UPT UIADD3 URZ, URZ, URZ, URZ ;  /* 0x0000003f3f3ff290 */ /* 0x000fe8000fffe03f */
[----:B------:R-:W-:Y:S01]  /*36d00*/  STL [R1+0x1630], R248 ;  /* 0x001630f801007387 */ /* 0x000fe20000100800 */
[----:B------:R-:W-:Y:S03]  /*36d10*/  HMMA.1688.F32.TF32 R12, R8, R42, R12 ;  /* 0x0000002a080c723c */ /* 0x000fe6000008100c */
[----:B------:R-:W-:Y:S04]  /*36d20*/  STL [R1+0x162c], R249 ;  /* 0x00162cf901007387 */ /* 0x000fe80000100800 */
[----:B------:R-:W-:Y:S01]  /*36d30*/  STL [R1+0x1628], R250 ;  /* 0x001628fa01007387 */ /* 0x000fe20000100800 */
[----:B------:R-:W-:-:S03]  /*36d40*/  IMAD.MOV.U32 R44, RZ, RZ, R62 ;  /* 0x000000ffff2c7224 */ /* 0x000fc600078e003e */
[----:B------:R-:W-:Y:S01]  /*36d50*/  STL [R1+0x1624], R251 ;  /* 0x001624fb01007387 */ /* 0x000fe20000100800 */
[----:B------:R-:W-:-:S03]  /*36d60*/  MOV R45, R63 ;  /* 0x0000003f002d7202 */ /* 0x000fc60000000f00 */
[----:B------:R1:W-:Y:S02]  /*36d70*/  STL.64 [R1+0xa0], R60 ;  /* 0x0000a03c01007387 */ /* 0x0003e40000100a00 */
[----:B-1----:R-:W-:Y:S07]  /*36d80*/  HMMA.1688.F32.TF32 R60, R8, R46, R68 ;  /* 0x0000002e083c723c */ /* 0x002fee0000081044 */
[----:B------:R-:W-:Y:S01]  /*36d90*/  IMAD.MOV.U32 R248, RZ, RZ, R12 ;  /* 0x000000fffff87224 */ /* 0x000fe200078e000c */
[----:B------:R-:W-:Y:S01]  /*36da0*/  MOV R250, R14 ;  /* 0x0000000e00fa7202 */ /* 0x000fe20000000f00 */
[----:B------:R-:W-:-:S02]  /*36db0*/  IMAD.MOV.U32 R249, RZ, RZ, R13 ;  /* 0x000000fffff97224 */ /* 0x000fc400078e000d */
[----:B------:R-:W-:Y:S02]  /*36dc0*/  IMAD.MOV.U32 R251, RZ, RZ, R15 ;  /* 0x000000fffffb7224 */ /* 0x000fe400078e000f */
[C---:B------:R-:W-:Y:S03]  /*36dd0*/  HMMA.1688.F32.TF32 R12, R8.reuse, R50, R84 ;  /* 0x00000032080c723c */ /* 0x040fe60000081054 */
[----:B------:R-:W-:Y:S04]  /*36de0*/  STL.64 [R1+0x16b0], R250 ;  /* 0x0016b0fa01007387 */ /* 0x000fe80000100a00 */
[----:B------:R-:W-:Y:S01]  /*36df0*/  STL.64 [R1+0x16a8], R248 ;  /* 0x0016a8f801007387 */ /* 0x000fe20000100a00 */
[C---:B------:R-:W-:Y:S03]  /*36e00*/  HMMA.1688.F32.TF32 R64, R8.reuse, R30, R104 ;  /* 0x0000001e0840723c */ /* 0x040fe60000081068 */
[----:B------:R-:W-:Y:S04]  /*36e10*/  STL.64 [R1+0x180], R60 ;  /* 0x0001803c01007387 */ /* 0x000fe80000100a00 */
[----:B------:R1:W-:Y:S02]  /*36e20*/  STL.64 [R1+0x188], R62 ;  /* 0x0001883e01007387 */ /* 0x0003e40000100a00 */
[----:B-1----:R-:W-:Y:S07]  /*36e30*/  HMMA.1688.F32.TF32 R60, R8, R54, R100 ;  /* 0x00000036083c723c */ /* 0x002fee0000081064 */
[----:B------:R-:W-:Y:S01]  /*36e40*/  IMAD.MOV.U32 R57, RZ, RZ, R12 ;  /* 0x000000ffff397224 */ /* 0x000fe200078e000c */
[----:B------:R-:W-:Y:S01]  /*36e50*/  MOV R56, R13 ;  /* 0x0000000d00387202 */ /* 0x000fe20000000f00 */
[----:B------:R-:W-:-:S02]  /*36e60*/  IMAD.MOV.U32 R53, RZ, RZ, R14 ;  /* 0x000000ffff357224 */ /* 0x000fc400078e000e */
[----:B------:R-:W-:Y:S02]  /*36e70*/  IMAD.MOV.U32 R52, RZ, RZ, R15 ;  /* 0x000000ffff347224 */ /* 0x000fe400078e000f */
[----:B------:R-:W-:Y:S03]  /*36e80*/  HMMA.1688.F32.TF32 R12, R8, R58, R116 ;  /* 0x0000003a080c723c */ /* 0x000fe60000081074 */
[----:B------:R-:W-:Y:S01]  /*36e90*/  STL [R1+0x15f0], R52 ;  /* 0x0015f03401007387 */ /* 0x000fe20000100800 */
[----:B------:R-:W-:Y:S01]  /*36ea0*/  IMAD.MOV.U32 R0, RZ, RZ, R64 ;  /* 0x000000ffff007224 */ /* 0x000fe200078e0040 */
[----:B------:R-:W-:Y:S02]  /*36eb0*/  MOV R49, R66 ;  /* 0x0000004200317202 */ /* 0x000fe40000000f00 */
[----:B------:R-:W-:Y:S01]  /*36ec0*/  STL [R1+0x15ec], R53 ;  /* 0x0015ec3501007387 */ /* 0x000fe20000100800 */
[----:B------:R-:W-:-:S02]  /*36ed0*/  IMAD.MOV.U32 R252, RZ, RZ, R65 ;  /* 0x000000fffffc7224 */ /* 0x000fc400078e0041 */
[----:B------:R-:W-:Y:S01]  /*36ee0*/  IMAD.MOV.U32 R48, RZ, RZ, R67 ;  /* 0x000000ffff307224 */ /* 0x000fe200078e0043 */
[----:B------:R-:W-:Y:S01]  /*36ef0*/  STL [R1+0x15e8], R56 ;  /* 0x0015e83801007387 */ /* 0x000fe20000100800 */
[C---:B------:R-:W-:Y:S03]  /*36f00*/  HMMA.1688.F32.TF32 R64, R8.reuse, R122, R200 ;  /* 0x0000007a0840723c */ /* 0x040fe600000810c8 */
[----:B------:R-:W-:Y:S04]  /*36f10*/  STL [R1+0x15e4], R57 ;  /* 0x0015e43901007387 */ /* 0x000fe80000100800 */
[----:B------:R-:W-:Y:S04]  /*36f20*/  STL.64 [R1+0x520], R60 ;  /* 0x0005203c01007387 */ /* 0x000fe80000100a00 */
[----:B------:R1:W-:Y:S02]  /*36f30*/  STL.64 [R1+0x528], R62 ;  /* 0x0005283e01007387 */ /* 0x0003e40000100a00 */
[----:B-1----:R-:W-:Y:S01]  /*36f40*/  HMMA.1688.F32.TF32 R60, R8, R126, R204 ;  /* 0x0000007e083c723c */ /* 0x002fe200000810cc */
[----:B------:R-:W-:Y:S01]  /*36f50*/  MOV R120, R12 ;  /* 0x0000000c00787202 */ /* 0x000fe20000000f00 */
[----:B------:R1:W-:Y:S01]  /*36f60*/  STL.64 [R1+0x588], R14 ;  /* 0x0005880e01007387 */ /* 0x0003e20000100a00 */
[----:B------:R-:W-:-:S05]  /*36f70*/  IMAD.MOV.U32 R121, RZ, RZ, R13 ;  /* 0x000000ffff797224 */ /* 0x000fca00078e000d */
[----:B------:R-:W-:Y:S01]  /*36f80*/  STL [R1+0x15d0], R121 ;  /* 0x0015d07901007387 */ /* 0x000fe20000100800 */
[C---:B-1----:R-:W-:Y:S03]  /*36f90*/  HMMA.1688.F32.TF32 R12, R8.reuse, R130, R208 ;  /* 0x00000082080c723c */ /* 0x042fe600000810d0 */
[----:B------:R-:W-:Y:S04]  /*36fa0*/  STL [R1+0x15cc], R120 ;  /* 0x0015cc7801007387 */ /* 0x000fe80000100800 */
[----:B------:R-:W-:Y:S04]  /*36fb0*/  STL.64 [R1+0x740], R64 ;  /* 0x0007404001007387 */ /* 0x000fe80000100a00 */
[----:B------:R-:W-:Y:S04]  /*36fc0*/  STL.64 [R1+0x748], R66 ;  /* 0x0007484201007387 */ /* 0x000fe80000100a00 */
[----:B------:R-:W-:Y:S04]  /*36fd0*/  STL.64 [R1+0x730], R60 ;  /* 0x0007303c01007387 */ /* 0x000fe80000100a00 */
[----:B------:R1:W-:Y:S02]  /*36fe0*/  STL.64 [R1+0x738], R62 ;  /* 0x0007383e01007387 */ /* 0x0003e40000100a00 */
[----:B-1----:R-:W-:Y:S03]  /*36ff0*/  HMMA.1688.F32.TF32 R60, R8, R134, R212 ;  /* 0x00000086083c723c */ /* 0x002fe600000810d4 */
[----:B------:R-:W-:Y:S01]  /*37000*/  IMAD.MOV.U32 R132, RZ, RZ, R15 ;  /* 0x000000ffff847224 */ /* 0x000fe200078e000f */
[----:B------:R-:W-:Y:S01]  /*37010*/  MOV R136, R13 ;  /* 0x0000000d00887202 */ /* 0x000fe20000000f00 */
[----:B------:R-:W-:-:S02]  /*37020*/  IMAD.MOV.U32 R133, RZ, RZ, R14 ;  /* 0x000000ffff857224 */ /* 0x000fc400078e000e */
[----:B------:R-:W-:Y:S01]  /*37030*/  IMAD.MOV.U32 R137, RZ, RZ, R12 ;  /* 0x000000ffff897224 */ /* 0x000fe200078e000c */
[----:B------:R-:W-:Y:S04]  /*37040*/  STL [R1+0x15a0], R132 ;  /* 0x0015a08401007387 */ /* 0x000fe80000100800 */
[----:B------:R1:W-:Y:S04]  /*37050*/  STL [R1+0x159c], R133 ;  /* 0x00159c8501007387 */ /* 0x0003e80000100800 */
[----:B------:R2:W-:Y:S04]  /*37060*/  STL [R1+0x1598], R136 ;  /* 0x0015988801007387 */ /* 0x0005e80000100800 */
[----:B------:R3:W-:Y:S04]  /*37070*/  STL [R1+0x1594], R137 ;  /* 0x0015948901007387 */ /* 0x0007e80000100800 */
        /* <DEDUP_REMOVED lines=46> */
[----:B------:R-:W-:Y:S11]  /*37360*/  HMMA.1688.F32.TF32 R12, R8, R138, R216 ;  /* 0x0000008a080c723c */ /* 0x000ff600000810d8 */
[----:B------:R-:W-:Y:S11]  /*37370*/  @!UPT UIADD3 URZ, URZ, URZ, URZ ;  /* 0x0000003f3f3ff290 */ /* 0x000ff6000fffe03f */
[----:B------:R-:W-:Y:S02]  /*37380*/  @!UPT UIADD3 URZ, URZ, URZ, URZ ;  /* 0x0000003f3f3ff290 */ /* 0x000fe4000fffe03f */
[----:B-1----:R-:W-:Y:S01]  /*37390*/  IMAD.MOV.U32 R133, RZ, RZ, R13 ;  /* 0x000000ffff857224 */ /* 0x002fe200078e000d */
[----:B------:R-:W-:Y:S01]  /*373a0*/  MOV R132, R12 ;  /* 0x0000000c00847202 */ /* 0x000fe20000000f00 */
[----:B--2---:R-:W-:Y:S01]  /*373b0*/  IMAD.MOV.U32 R136, RZ, RZ, R14 ;  /* 0x000000ffff887224 */ /* 0x004fe200078e000e */
[----:B---3--:R-:W-:Y:S01]  /*373c0*/  MOV R137, R15 ;  /* 0x0000000f00897202 */ /* 0x008fe20000000f00 */
[----:B------:R-:W-:Y:S04]  /*373d0*/  LDS R12, [R2+0x14500] ;  /* 0x01450000020c7984 */ /* 0x000fe80000000800 */
[----:B------:R-:W-:Y:S04]  /*373e0*/  STL [R1+0x15b0], R133 ;  /* 0x0015b08501007387 */ /* 0x000fe80000100800 */
[----:B------:R-:W-:Y:S04]  /*373f0*/  STL [R1+0x15ac], R132 ;  /* 0x0015ac8401007387 */ /* 0x000fe80000100800 */
[----:B------:R-:W-:Y:S04]  /*37400*/  STL [R1+0x15a8], R136 ;  /* 0x0015a88801007387 */ /* 0x000fe80000100800 */
[----:B------:R-:W-:Y:S04]  /*37410*/  STL [R1+0x15a4], R137 ;  /* 0x0015a48901007387 */ /* 0x000fe80000100800 */
[----:B------:R-:W-:Y:S04]  /*37420*/  LDS R14, [R2+0x16500] ;  /* 0x01650000020e7984 */ /* 0x000fe80000000800 */
[----:B------:R-:W-:Y:S04]  /*37430*/  LDS R13, [R3+0x14500] ;  /* 0x01450000030d7984 */ /* 0x000fe80000000800 */
[----:B------:R-:W2:Y:S01]  /*37440*/  LDS R15, [R3+0x16500] ;  /* 0x01650000030f7984 */ /* 0x000ea20000000800 */
[C---:B----4-:R-:W-:Y:S11]  /*37450*/  HMMA.1688.F32.TF32 R8, R4.reuse, R46, R152 ;  /* 0x0000002e0408723c */ /* 0x050ff60000081098 */
[----:B------:R-:W-:Y:S11]  /*37460*/  @!UPT UIADD3 URZ, URZ, URZ, URZ ;  /* 0x0000003f3f3ff290 */ /* 0x000ff6000fffe03f */
[----:B------:R-:W-:Y:S02]  /*37470*/  @!UPT UIADD3 URZ, URZ, URZ, URZ ;  /* 0x0000003f3f3ff290 */ /* 0x000fe4000fffe03f */
[----:B------:R-:W-:Y:S01]  /*37480*/  IMAD.MOV.U32 R52, RZ, RZ, R8 ;  /* 0x000000ffff347224 */ /* 0x000fe200078e0008 */
[----:B------:R-:W-:Y:S01]  /*37490*/  MOV R56, R10 ;  /* 0x0000000a00387202 */ /* 0x000fe20000000f00 */
[----:B------:R-:W-:Y:S02]  /*374a0*/  IMAD.MOV.U32 R53, RZ, RZ, R9 ;  /* 0x000000ffff357224 */ /* 0x000fe400078e0009 */
[----:B------:R-:W-:Y:S01]  /*374b0*/  IMAD.MOV.U32 R57, RZ, RZ, R11 ;  /* 0x000000ffff397224 */ /* 0x000fe200078e000b */
[C---:B------:R-:W-:Y:S08]  /*374c0*/  HMMA.1688.F32.TF32 R104, R4.reuse, R18, R104 ;  /* 0x000000120468723c */ /* 0x040ff00000081068 */
[C---:B------:R-:W-:Y:S11]  /*374d0*/  HMMA.1688.F32.TF32 R112, R4.reuse, R22, R108 ;  /* 0x000000160470723c */ /* 0x040ff6000008106c */
[----:B------:R-:W-:Y:S04]  /*374e0*/  @!UPT UIADD3 URZ, URZ, URZ, URZ ;  /* 0x0000003f3f3ff290 */ /* 0x000fe8000fffe03f */
[----:B------:R-:W-:Y:S04]  /*374f0*/  STL.64 [R1+0x16c0], R106 ;  /* 0x0016c06a01007387 */ /* 0x000fe80000100a00 */
[----:B------:R-:W-:Y:S04]  /*37500*/  STL.64 [R1+0x16b8], R104 ;  /* 0x0016b86801007387 */ /* 0x000fe80000100a00 */
[----:B------:R-:W-:Y:S04]  /*37510*/  STL.64 [R1+0x16d0], R114 ;  /* 0x0016d07201007387 */ /* 0x000fe80000100a00 */
[----:B------:R-:W-:Y:S04]  /*37520*/  STL.64 [R1+0x16c8], R112 ;  /* 0x0016c87001007387 */ /* 0x000fe80000100a00 */
[----:B------:R-:W-:Y:S01]  /*37530*/  STL [R1+0x1600], R57 ;  /* 0x0016003901007387 */ /* 0x000fe20000100800 */
[C---:B------:R-:W-:Y:S08]  /*37540*/  HMMA.1688.F32.TF32 R60, R4.reuse, R54, R144 ;  /* 0x00000036043c723c */ /* 0x040ff00000081090 */
[C---:B------:R-:W-:Y:S01]  /*37550*/  HMMA.1688.F32.TF32 R64, R4.reuse, R50, R148 ;  /* 0x000000320440723c */ /* 0x040fe20000081094 */
[----:B------:R-:W-:Y:S07]  /*37560*/  STL [R1+0x15fc], R56 ;  /* 0x0015fc3801007387 */ /* 0x000fee0000100800 */
[C---:B------:R-:W-:Y:S01]  /*37570*/  HMMA.1688.F32.TF32 R8, R4.reuse, R58, R140 ;  /* 0x0000003a0408723c */ /* 0x040fe2000008108c */
[----:B------:R-:W-:Y:S04]  /*37580*/  STL [R1+0x15f8], R53 ;  /* 0x0015f83501007387 */ /* 0x000fe80000100800 */
[----:B------:R-:W-:Y:S10]  /*37590*/  STL [R1+0x15f4], R52 ;  /* 0x0015f43401007387 */ /* 0x000ff40000100800 */
[----:B------:R-:W-:Y:S04]  /*375a0*/  STL.64 [R1+0xf0], R64 ;  /* 0x0000f04001007387 */ /* 0x000fe80000100a00 */
[----:B------:R-:W-:Y:S04]  /*375b0*/  STL.64 [R1+0xf8], R66 ;  /* 0x0000f84201007387 */ /* 0x000fe80000100a00 */
[----:B------:R-:W2:Y:S04]  /*375c0*/  LDL.LU R140, [R1+0x240] ;  /* 0x00024000018c7983 */ /* 0x000ea80000300800 */
[----:B------:R-:W-:Y:S04]  /*375d0*/  STL.64 [R1+0x160], R60 ;  /* 0x0001603c01007387 */ /* 0x000fe80000100a00 */
[----:B------:R-:W-:Y:S04]  /*375e0*/  STL.64 [R1+0x168], R62 ;  /* 0x0001683e01007387 */ /* 0x000fe80000100a00 */
[----:B------:R-:W-:Y:S01]  /*375f0*/  STL.64 [R1+0x2d0], R8 ;  /* 0x0002d00801007387 */ /* 0x000fe20000100a00 */
[C---:B------:R-:W-:Y:S03]  /*37600*/  HMMA.1688.F32.TF32 R68, R4.reuse, R42, R156 ;  /* 0x0000002a0444723c */ /* 0x040fe6000008109c */
[----:B------:R3:W-:Y:S04]  /*37610*/  STL.64 [R1+0x2d8], R10 ;  /* 0x0002d80a01007387 */ /* 0x0007e80000100a00 */
        /* <DEDUP_REMOVED lines=14> */
[----:B------:R-:W2:Y:S01]  /*37700*/  LDL.LU R147, [R1+0x4ac] ;  /* 0x0004ac0001937983 */ /* 0x000ea20000300800 */
[C---:B------:R-:W-:Y:S03]  /*37710*/  HMMA.1688.F32.TF32 R84, R4.reuse, R34, R76 ;  /* 0x000000220454723c */ /* 0x040fe6000008104c */
[----:B------:R-:W2:Y:S04]  /*37720*/  LDL.LU R108, [R1+0x6c0] ;  /* 0x0006c000016c7983 */ /* 0x000ea80000300800 */
[----:B------:R-:W2:Y:S04]  /*37730*/  LDL.LU R109, [R1+0x6c4] ;  /* 0x0006c400016d7983 */ /* 0x000ea80000300800 */
[----:B------:R-:W2:Y:S04]  /*37740*/  LDL.LU R110, [R1+0x6c8] ;  /* 0x0006c800016e7983 */ /* 0x000ea80000300800 */
[----:B------:R-:W2:Y:S04]  /*37750*/  LDL.LU R111, [R1+0x6cc] ;  /* 0x0006cc00016f7983 */ /* 0x000ea80000300800 */
        /* <DEDUP_REMOVED lines=8> */
[----:B------:R-:W4:Y:S01]  /*377e0*/  LDL.LU R95, [R1+0x5cc] ;  /* 0x0005cc00015f7983 */ /* 0x000f220000300800 */
[----:B---3--:R-:W-:Y:S03]  /*377f0*/  HMMA.1688.F32.TF32 R8, R4, R122, R220 ;  /* 0x0000007a0408723c */ /* 0x008fe600000810dc */
[----:B------:R-:W3:Y:S04]  /*37800*/  LDL.LU R152, [R1+0x380] ;  /* 0x0003800001987983 */ /* 0x000ee80000300800 */
[----:B------:R-:W3:Y:S04]  /*37810*/  LDL.LU R153, [R1+0x384] ;  /* 0x0003840001997983 */ /* 0x000ee80000300800 */
[----:B------:R-:W3:Y:S04]  /*37820*/  LDL.LU R154, [R1+0x388] ;  /* 0x00038800019a7983 */ /* 0x000ee80000300800 */
[----:B------:R-:W3:Y:S08]  /*37830*/  LDL.LU R155, [R1+0x38c] ;  /* 0x00038c00019b7983 */ /* 0x000ef00000300800 */
[----:B------:R1:W-:Y:S01]  /*37840*/  STL.64 [R1+0x6b8], R10 ;  /* 0x0006b80a01007387 */ /* 0x0003e20000100a00 */
[----:B------:R-:W-:Y:S01]  /*37850*/  IMAD.MOV.U32 R136, RZ, RZ, R8 ;  /* 0x000000ffff887224 */ /* 0x000fe200078e0008 */
[----:B------:R-:W-:-:S02]  /*37860*/  MOV R137, R9 ;  /* 0x0000000900897202 */ /* 0x000fc40000000f00 */
[C---:B-1----:R-:W-:Y:S08]  /*37870*/  HMMA.1688.F32.TF32 R8, R4.reuse, R126, R224 ;  /* 0x0000007e0408723c */ /* 0x042ff000000810e0 */
[C---:B------:R-:W-:Y:S08]  /*37880*/  HMMA.1688.F32.TF32 R60, R4.reuse, R134, R232 ;  /* 0x00000086043c723c */ /* 0x040ff000000810e8 */
[----:B------:R-:W-:Y:S08]  /*37890*/  HMMA.1688.F32.TF32 R72, R4, R30, R72 ;  /* 0x0000001e0448723c */ /* 0x000ff00000081048 */
[----:B------:R-:W-:Y:S01]  /*378a0*/  IMAD.MOV.U32 R129, RZ, RZ, R8 ;  /* 0x000000ffff817224 */ /* 0x000fe200078e0008 */
[----:B------:R-:W-:Y:S01]  /*378b0*/  MOV R125, R10 ;  /* 0x0000000a007d7202 */ /* 0x000fe20000000f00 */
[----:B------:R-:W-:-:S02]  /*378c0*/  IMAD.MOV.U32 R128, RZ, RZ, R9 ;  /* 0x000000ffff807224 */ /* 0x000fc400078e0009 */
[----:B------:R-:W-:Y:S02]  /*378d0*/  IMAD.MOV.U32 R124, RZ, RZ, R11 ;  /* 0x000000ffff7c7224 */ /* 0x000fe400078e000b */
[C---:B------:R-:W-:Y:S08]  /*378e0*/  HMMA.1688.F32.TF32 R8, R4.reuse, R130, R228 ;  /* 0x000000820408723c */ /* 0x040ff000000810e4 */
[C---:B------:R-:W-:Y:S08]  /*378f0*/  HMMA.1688.F32.TF32 R88, R4.reuse, R38, R88 ;  /* 0x000000260458723c */ /* 0x040ff00000081058 */
[----:B------:R-:W-:Y:S01]  /*37900*/  HMMA.1688.F32.TF32 R4, R4, R138, R236 ;  /* 0x0000008a0404723c */ /* 0x000fe200000810ec */
[----:B------:R-:W-:Y:S04]  /*37910*/  STL [R1+0x15b8], R137 ;  /* 0x0015b88901007387 */ /* 0x000fe80000100800 */
[----:B------:R-:W-:Y:S04]  /*37920*/  STL [R1+0x15b4], R136 ;  /* 0x0015b48801007387 */ /* 0x000fe80000100800 */
[----:B------:R-:W-:Y:S04]  /*37930*/  STL [R1+0x15c8], R124 ;  /* 0x0015c87c01007387 */ /* 0x000fe80000100800 */
[----:B------:R-:W-:Y:S04]  /*37940*/  STL [R1+0x15c4], R125 ;  /* 0x0015c47d01007387 */ /* 0x000fe80000100800 */
[----:B------:R-:W-:Y:S04]  /*37950*/  STL [R1+0x15c0], R128 ;  /* 0x0015c08001007387 */ /* 0x000fe80000100800 */
[----:B------:R-:W-:Y:S04]  /*37960*/  STL [R1+0x15bc], R129 ;  /* 0x0015bc8101007387 */ /* 0x000fe80000100800 */
[----:B------:R-:W-:Y:S04]  /*37970*/  STL.64 [R1+0x690], R8 ;  /* 0x0006900801007387 */ /* 0x000fe80000100a00 */
[----:B------:R-:W-:Y:S04]  /*37980*/  STL.64 [R1+0x698], R10 ;  /* 0x0006980a01007387 */ /* 0x000fe80000100a00 */
[----:B------:R1:W-:Y:S04]  /*37990*/  STL.64 [R1+0x680], R60 ;  /* 0x0006803c01007387 */ /* 0x0003e80000100a00 */
[----:B------:R1:W-:Y:S04]  /*379a0*/  STL.64 [R1+0x688], R62 ;  /* 0x0006883e01007387 */ /* 0x0003e80000100a00 */
[----:B------:R-:W-:Y:S04]  /*379b0*/  STL.64 [R1+0x660], R4 ;  /* 0x0006600401007387 */ /* 0x000fe80000100a00 */
[----:B------:R-:W-:Y:S04]  /*379c0*/  STL.64 [R1+0x668], R6 ;  /* 0x0006680601007387 */ /* 0x000fe80000100a00 */
[----:B------:R-:W-:Y:S04]  /*379d0*/  LDS R8, [R2+0x14600] ;  /* 0x0146000002087984 */ /* 0x000fe80000000800 */
[----:B------:R-:W-:Y:S04]  /*379e0*/  LDS R10, [R2+0x16600] ;  /* 0x01660000020a7984 */ /* 0x000fe80000000800 */
[----:B------:R-:W-:Y:S04]  /*379f0*/  LDS R9, [R3+0x14600] ;  /* 0x0146000003097984 */ /* 0x000fe80000000800 */
[----:B------:R-:W1:Y:S04]  /*37a00*/  LDS R11, [R3+0x16600] ;  /* 0x01660000030b7984 */ /* 0x000e680000000800 */
[----:B------:R-:W-:Y:S04]  /*37a10*/  LDS R4, [R2+0x14700] ;  /* 0x0147000002047984 */ /* 0x000fe80000000800 */
[----:B------:R-:W-:Y:S04]  /*37a20*/  LDS R6, [R2+0x16700] ;  /* 0x0167000002067984 */ /* 0x000fe80000000800 */
[----:B------:R-:W-:Y:S04]  /*37a30*/  LDS R5, [R3+0x14700] ;  /* 0x0147000003057984 */ /* 0x000fe80000000800 */
[----:B------:R-:W1:Y:S01]  /*37a40*/  LDS R7, [R3+0x16700] ;  /* 0x0167000003077984 */ /* 0x000e620000000800 */
[C---:B--2---:R-:W-:Y:S08]  /*37a50*/  HMMA.1688.F32.TF32 R96, R12.reuse, R42, R156 ;  /* 0x0000002a0c60723c */ /* 0x044ff0000008109c */
[C---:B------:R-:W-:Y:S08]  /*37a60*/  HMMA.1688.F32.TF32 R172, R12.reuse, R18, R108 ;  /* 0x000000120cac723c */ /* 0x040ff0000008106c */
[C---:B----4-:R-:W-:Y:S08]  /*37a70*/  HMMA.1688.F32.TF32 R184, R12.reuse, R26, R76 ;  /* 0x0000001a0cb8723c */ /* 0x050ff0000008104c */
[C---:B------:R-:W-:Y:S01]  /*37a80*/  HMMA.1688.F32.TF32 R76, R12.reuse, R46, R140 ;  /* 0x0000002e0c4c723c */ /* 0x040fe2000008108c */
[----:B------:R-:W2:Y:S04]  /*37a90*/  LDL.LU R140, [R1+0x350] ;  /* 0x00035000018c7983 */ /* 0x000ea80000300800 */
[----:B------:R-:W2:Y:S03]  /*37aa0*/  LDL.LU R141, [R1+0x354] ;  /* 0x00035400018d7983 */ /* 0x000ea60000300800 */
[C---:B------:R-:W-:Y:S01]  /*37ab0*/  HMMA.1688.F32.TF32 R176, R12.reuse, R22, R92 ;  /* 0x000000160cb0723c */ /* 0x040fe2000008105c */
        /* <DEDUP_REMOVED lines=67> */
[----:B------:R-:W-:Y:S04]  /*37ef0*/  STL [R1+0x160c], R77 ;  /* 0x00160c4d01007387 */ /* 0x000fe80000100800 */
[----:B------:R-:W-:Y:S04]  /*37f00*/  STL [R1+0x1608], R78 ;  /* 0x0016084e01007387 */ /* 0x000fe80000100800 */
[----:B------:R-:W-:Y:S01]  /*37f10*/  STL [R1+0x1604], R79 ;  /* 0x0016044f01007387 */ /* 0x000fe20000100800 */
[C---:B------:R-:W-:Y:S08]  /*37f20*/  HMMA.1688.F32.TF32 R144, R12.reuse, R30, R144 ;  /* 0x0000001e0c90723c */ /* 0x040ff00000081090 */
[C---:B------:R-:W-:Y:S08]  /*37f30*/  HMMA.1688.F32.TF32 R148, R12.reuse, R34, R148 ;  /* 0x000000220c94723c */ /* 0x040ff00000081094 */
[C---:B---3--:R-:W-:Y:S08]  /*37f40*/  HMMA.1688.F32.TF32 R152, R12.reuse, R38, R152 ;  /* 0x000000260c98723c */ /* 0x048ff00000081098 */
[C---:B--2---:R-:W-:Y:S11]  /*37f50*/  HMMA.1688.F32.TF32 R60, R12.reuse, R54, R60 ;  /* 0x000000360c3c723c */ /* 0x044ff6000008103c */
[----:B------:R-:W-:Y:S11]  /*37f60*/  @!UPT UIADD3 URZ, URZ, URZ, URZ ;  /* 0x0000003f3f3ff290 */ /* 0x000ff6000fffe03f */
[----:B------:R-:W-:Y:S02]  /*37f70*/  @!UPT UIADD3 URZ, URZ, URZ, URZ ;  /* 0x0000003f3f3ff290 */ /* 0x000fe4000fffe03f */
[----:B------:R-:W-:Y:S01]  /*37f80*/  MOV R137, R60 ;  /* 0x0000003c00897202 */ /* 0x000fe20000000f00 */
[----:B------:R-:W-:Y:S01]  /*37f90*/  IMAD.MOV.U32 R136, RZ, RZ, R61 ;  /* 0x000000ffff887224 */ /* 0x000fe200078e003d */
[----:B------:R-:W-:Y:S01]  /*37fa0*/  MOV R132, R63 ;  /* 0x0000003f00847202 */ /* 0x000fe20000000f00 */
[----:B------:R-:W-:Y:S02]  /*37fb0*/  IMAD.MOV.U32 R133, RZ, RZ, R62 ;  /* 0x000000ffff857224 */ /* 0x000fe400078e003e */
[----:B----4-:R-:W-:Y:S02]  /*37fc0*/  HMMA.1688.F32.TF32 R60, R12, R58, R64 ;  /* 0x0000003a0c3c723c */ /* 0x010fe40000081040 */
[----:B------:R-:W-:Y:S04]  /*37fd0*/  STL [R1+0x15e0], R132 ;  /* 0x0015e08401007387 */ /* 0x000fe80000100800 */
[----:B------:R-:W-:Y:S04]  /*37fe0*/  STL [R1+0x15dc], R133 ;  /* 0x0015dc8501007387 */ /* 0x000fe80000100800 */
[----:B------:R-:W-:Y:S04]  /*37ff0*/  STL [R1+0x15d8], R136 ;  /* 0x0015d88801007387 */ /* 0x000fe80000100800 */
[----:B------:R-:W-:Y:S09]  /*38000*/  STL [R1+0x15d4], R137 ;  /* 0x0015d48901007387 */ /* 0x000ff20000100800 */
[----:B------:R-:W-:Y:S01]  /*38010*/  STL [R1+0x150], R60 ;  /* 0x0001503c01007387 */ /* 0x000fe20000100800 */
[----:B------:R-:W-:-:S02]  /*38020*/  IMAD.MOV.U32 R121, RZ, RZ, R61 ;  /* 0x000000ffff797224 */ /* 0x000fc400078e003d */
[----:B------:R-:W-:Y:S01]  /*38030*/  IMAD.MOV.U32 R120, RZ, RZ, R62 ;  /* 0x000000ffff787224 */ /* 0x000fe200078e003e */
[----:B------:R1:W-:Y:S02]  /*38040*/  STL [R1+0x15c], R63 ;  /* 0x00015c3f01007387 */ /* 0x0003e40000100800 */
[C---:B-1----:R-:W-:Y:S08]  /*38050*/  HMMA.1688.F32.TF32 R60, R12.reuse, R122, R240 ;  /* 0x0000007a0c3c723c */ /* 0x042ff000000810f0 */
[C---:B------:R-:W-:Y:S08]  /*38060*/  HMMA.1688.F32.TF32 R76, R12.reuse, R126, R196 ;  /* 0x0000007e0c4c723c */ /* 0x040ff000000810c4 */
[C---:B------:R-:W-:Y:S07]  /*38070*/  HMMA.1688.F32.TF32 R64, R12.reuse, R130, R192 ;  /* 0x000000820c40723c */ /* 0x040fee00000810c0 */
[----:B------:R-:W-:Y:S01]  /*38080*/  STL.64 [R1+0x5f0], R60 ;  /* 0x0005f03c01007387 */ /* 0x000fe20000100a00 */
[C---:B------:R-:W-:Y:S03]  /*38090*/  HMMA.1688.F32.TF32 R100, R12.reuse, R50, R248 ;  /* 0x000000320c64723c */ /* 0x040fe600000810f8 */
[----:B------:R1:W-:Y:S05]  /*380a0*/  STL.64 [R1+0x5f8], R62 ;  /* 0x0005f83e01007387 */ /* 0x0003ea0000100a00 */
[C---:B-1----:R-:W-:Y:S08]  /*380b0*/  HMMA.1688.F32.TF32 R60, R12.reuse, R134, R188 ;  /* 0x000000860c3c723c */ /* 0x042ff000000810bc */
[----:B------:R-:W-:Y:S01]  /*380c0*/  HMMA.1688.F32.TF32 R12, R12, R138, R180 ;  /* 0x0000008a0c0c723c */ /* 0x000fe200000810b4 */
[----:B------:R-:W-:Y:S04]  /*380d0*/  STL.64 [R1+0x5e0], R76 ;  /* 0x0005e04c01007387 */ /* 0x000fe80000100a00 */
[----:B------:R-:W-:Y:S04]  /*380e0*/  STL.64 [R1+0x5e8], R78 ;  /* 0x0005e84e01007387 */ /* 0x000fe80000100a00 */
[----:B------:R1:W-:Y:S04]  /*380f0*/  STL.64 [R1+0x5d0], R64 ;  /* 0x0005d04001007387 */ /* 0x0003e80000100a00 */
[----:B------:R2:W-:Y:S04]  /*38100*/  STL.64 [R1+0x5d8], R66 ;  /* 0x0005d84201007387 */ /* 0x0005e80000100a00 */
[----:B------:R3:W-:Y:S04]  /*38110*/  STL.64 [R1+0x5c0], R60 ;  /* 0x0005c03c01007387 */ /* 0x0007e80000100a00 */
[----:B------:R2:W-:Y:S04]  /*38120*/  STL.64 [R1+0x5c8], R62 ;  /* 0x0005c83e01007387 */ /* 0x0005e80000100a00 */
[----:B------:R-:W-:Y:S04]  /*38130*/  STL.64 [R1+0x5a0], R12 ;  /* 0x0005a00c01007387 */ /* 0x000fe80000100a00 */
[----:B------:R1:W-:Y:S04]  /*38140*/  STL.64 [R1+0x5a8], R14 ;  /* 0x0005a80e01007387 */ /* 0x0003e80000100a00 */
[----:B------:R-:W4:Y:S04]  /*38150*/  LDL.LU R240, [R1+0x300] ;  /* 0x0003000001f07983 */ /* 0x000f280000300800 */
[----:B------:R-:W4:Y:S04]  /*38160*/  LDL.LU R241, [R1+0x304] ;  /* 0x0003040001f17983 */ /* 0x000f280000300800 */
[----:B------:R-:W4:Y:S04]  /*38170*/  LDL.LU R242, [R1+0x308] ;  /* 0x0003080001f27983 */ /* 0x000f280000300800 */
[----:B------:R-:W4:Y:S04]  /*38180*/  LDL.LU R243, [R1+0x30c] ;  /* 0x00030c0001f37983 */ /* 0x000f280000300800 */
[----:B-1----:R-:W4:Y:S04]  /*38190*/  LDL.LU R64, [R1+0x310] ;  /* 0x0003100001407983 */ /* 0x002f280000300800 */
[----:B------:R-:W4:Y:S04]  /*381a0*/  LDL.LU R65, [R1+0x314] ;  /* 0x0003140001417983 */ /* 0x000f280000300800 */
[----:B--2---:R-:W4:Y:S04]  /*381b0*/  LDL.LU R66, [R1+0x318] ;  /* 0x0003180001427983 */ /* 0x004f280000300800 */
[----:B------:R-:W4:Y:S01]  /*381c0*/  LDL.LU R67, [R1+0x31c] ;  /* 0x00031c0001437983 */ /* 0x000f220000300800 */
[----:B------:R-:W-:Y:S03]  /*381d0*/  HMMA.1688.F32.TF32 R188, R8, R22, R244 ;  /* 0x0000001608bc723c */ /* 0x000fe600000810f4 */
[----:B---3--:R-:W2:Y:S04]  /*381e0*/  LDL.LU R60, [R1+0x320] ;  /* 0x00032000013c7983 */ /* 0x008ea80000300800 */
[----:B------:R-:W2:Y:S04]  /*381f0*/  LDL.LU R61, [R1+0x324] ;  /* 0x00032400013d7983 */ /* 0x000ea80000300800 */
[----:B------:R-:W2:Y:S01]  /*38200*/  LDL.LU R62, [R1+0x328] ;  /* 0x00032800013e7983 */ /* 0x000ea20000300800 */
[----:B------:R-:W-:-:S03]  /*38210*/  IMAD.MOV.U32 R57, RZ, RZ, R100 ;  /* 0x000000ffff397224 */ /* 0x000fc600078e0064 */
[----:B------:R-:W2:Y:S01]  /*38220*/  LDL.LU R63, [R1+0x32c] ;  /* 0x00032c00013f7983 */ /* 0x000ea20000300800 */
[----:B------:R-:W-:Y:S01]  /*38230*/  MOV R56, R101 ;  /* 0x0000006500387202 */ /* 0x000fe20000000f00 */
[----:B------:R-:W-:Y:S02]  /*38240*/  IMAD.MOV.U32 R53, RZ, RZ, R102 ;  /* 0x000000ffff357224 */ /* 0x000fe400078e0066 */
[----:B------:R-:W3:Y:S01]  /*38250*/  LDL.LU R244, [R1+0x3a0] ;  /* 0x0003a00001f47983 */ /* 0x000ee20000300800 */
[----:B------:R-:W-:-:S03]  /*38260*/  IMAD.MOV.U32 R52, RZ, RZ, R103 ;  /* 0x000000ffff347224 */ /* 0x000fc600078e0067 */
[----:B------:R-:W3:Y:S01]  /*38270*/  LDL.LU R245, [R1+0x3a4] ;  /* 0x0003a40001f57983 */ /* 0x000ee20000300800 */
[C---:B------:R-:W-:Y:S03]  /*38280*/  HMMA.1688.F32.TF32 R100, R8.reuse, R42, R108 ;  /* 0x0000002a0864723c */ /* 0x040fe6000008106c */
[----:B------:R-:W3:Y:S04]  /*38290*/  LDL.LU R246, [R1+0x3a8] ;  /* 0x0003a80001f67983 */ /* 0x000ee80000300800 */
[----:B------:R-:W3:Y:S01]  /*382a0*/  LDL.LU R247, [R1+0x3ac] ;  /* 0x0003ac0001f77983 */ /* 0x000ee20000300800 */
        /* <DEDUP_REMOVED lines=9> */
[----:B------:R-:W2:Y:S01]  /*38340*/  LDL.LU R95, [R1+0x43c] ;  /* 0x00043c00015f7983 */ /* 0x000ea20000300800 */
[----:B------:R-:W-:Y:S03]  /*38350*/  HMMA.1688.F32.TF32 R12, R8, R50, R140 ;  /* 0x00000032080c723c */ /* 0x000fe6000008108c */
        /* <DEDUP_REMOVED lines=24> */
[----:B------:R-:W-:-:S03]  /*384e0*/  MOV R76, R12 ;  /* 0x0000000c004c7202 */ /* 0x000fc60000000f00 */
[----:B------:R-:W2:Y:S01]  /*384f0*/  LDL.LU R236, [R1+0x1c0] ;  /* 0x0001c00001ec7983 */ /* 0x000ea20000300800 */
[----:B------:R-:W-:-:S03]  /*38500*/  IMAD.MOV.U32 R77, RZ, RZ, R13 ;  /* 0x000000ffff4d7224 */ /* 0x000fc600078e000d */
[----:B------:R-:W2:Y:S01]  /*38510*/  LDL.LU R237, [R1+0x1c4] ;  /* 0x0001c40001ed7983 */ /* 0x000ea20000300800 */
[----:B------:R-:W-:-:S03]  /*38520*/  IMAD.MOV.U32 R78, RZ, RZ, R14 ;  /* 0x000000ffff4e7224 */ /* 0x000fc600078e000e */
[----:B------:R-:W2:Y:S01]  /*38530*/  LDL.LU R238, [R1+0x1c8] ;  /* 0x0001c80001ee7983 */ /* 0x000ea20000300800 */
[----:B------:R-:W-:-:S03]  /*38540*/  MOV R79, R15 ;  /* 0x0000000f004f7202 */ /* 0x000fc60000000f00 */
        /* <DEDUP_REMOVED lines=42> */
[C---:B--2---:R-:W-:Y:S08]  /*387f0*/  HMMA.1688.F32.TF32 R112, R8.reuse, R54, R112 ;  /* 0x000000360870723c */ /* 0x044ff00000081070 */
[C---:B---3--:R-:W-:Y:S08]  /*38800*/  HMMA.1688.F32.TF32 R104, R8.reuse, R58, R104 ;  /* 0x0000003a0868723c */ /* 0x048ff00000081068 */
[C---:B----4-:R-:W-:Y:S08]  /*38810*/  HMMA.1688.F32.TF32 R160, R8.reuse, R126, R160 ;  /* 0x0000007e08a0723c */ /* 0x050ff000000810a0 */
[----:B------:R-:W-:Y:S01]  /*38820*/  HMMA.1688.F32.TF32 R248, R8, R122, R248 ;  /* 0x0000007a08f8723c */ /* 0x000fe200000810f8 */
[----:B------:R-:W-:Y:S01]  /*38830*/  MOV R128, R114 ;  /* 0x0000007200807202 */ /* 0x000fe20000000f00 */
[----:B------:R-:W-:-:S02]  /*38840*/  IMAD.MOV.U32 R129, RZ, RZ, R115 ;  /* 0x000000ffff817224 */ /* 0x000fc400078e0073 */
[----:B------:R-:W-:Y:S01]  /*38850*/  IMAD.MOV.U32 R124, RZ, RZ, R112 ;  /* 0x000000ffff7c7224 */ /* 0x000fe200078e0070 */
[----:B------:R-:W2:Y:S01]  /*38860*/  LDL.LU.64 R114, [R1+0x16d0] ;  /* 0x0016d00001727983 */ /* 0x000ea20000300a00 */
[----:B------:R-:W-:Y:S02]  /*38870*/  IMAD.MOV.U32 R125, RZ, RZ, R113 ;  /* 0x000000ffff7d7224 */ /* 0x000fe400078e0071 */
[----:B------:R-:W-:Y:S01]  /*38880*/  MOV R133, R105 ;  /* 0x0000006900857202 */ /* 0x000fe20000000f00 */
[----:B------:R-:W-:Y:S01]  /*38890*/  IMAD.MOV.U32 R136, RZ, RZ, R106 ;  /* 0x000000ffff887224 */ /* 0x000fe200078e006a */
[----:B------:R-:W2:Y:S01]  /*388a0*/  LDL.LU.64 R112, [R1+0x16c8] ;  /* 0x0016c80001707983 */ /* 0x000ea20000300a00 */
[----:B------:R-:W-:Y:S02]  /*388b0*/  IMAD.MOV.U32 R137, RZ, RZ, R107 ;  /* 0x000000ffff897224 */ /* 0x000fe400078e006b */
[----:B------:R-:W-:Y:S01]  /*388c0*/  IMAD.MOV.U32 R132, RZ, RZ, R104 ;  /* 0x000000ffff847224 */ /* 0x000fe200078e0068 */
[----:B------:R-:W3:Y:S04]  /*388d0*/  LDL.LU.64 R106, [R1+0x16c0] ;  /* 0x0016c000016a7983 */ /* 0x000ee80000300a00 */
[----:B------:R-:W3:Y:S05]  /*388e0*/  LDL.LU.64 R104, [R1+0x16b8] ;  /* 0x0016b80001687983 */ /* 0x000eea0000300a00 */
[----:B------:R-:W-:Y:S04]  /*388f0*/  STL.64 [R1+0x1f0], R248 ;  /* 0x0001f0f801007387 */ /* 0x000fe80000100a00 */
[----:B------:R1:W-:Y:S04]  /*38900*/  STL.64 [R1+0x1f8], R250 ;  /* 0x0001f8fa01007387 */ /* 0x0003e80000100a00 */
[----:B-1----:R-:W4:Y:S04]  /*38910*/  LDL.LU.64 R250, [R1+0x16b0] ;  /* 0x0016b00001fa7983 */ /* 0x002f280000300a00 */
[----:B------:R-:W2:Y:S04]  /*38920*/  LDL.LU.64 R248, [R1+0x16a8] ;  /* 0x0016a80001f87983 */ /* 0x000ea80000300a00 */
[----:B------:R-:W-:Y:S04]  /*38930*/  STL.64 [R1+0x1e0], R160 ;  /* 0x0001e0a001007387 */ /* 0x000fe80000100a00 */
[----:B------:R1:W-:Y:S04]  /*38940*/  STL.64 [R1+0x1e8], R162 ;  /* 0x0001e8a201007387 */ /* 0x0003e80000100a00 */
[----:B-1----:R-:W2:Y:S04]  /*38950*/  LDL.LU.64 R162, [R1+0x16a0] ;  /* 0x0016a00001a27983 */ /* 0x002ea80000300a00 */
[----:B------:R-:W3:Y:S01]  /*38960*/  LDL.LU.64 R160, [R1+0x1698] ;  /* 0x0016980001a07983 */ /* 0x000ee20000300a00 */
[C---:B------:R-:W-:Y:S08]  /*38970*/  HMMA.1688.F32.TF32 R12, R8.reuse, R130, R12 ;  /* 0x00000082080c723c */ /* 0x040ff0000008100c */
[C---:B------:R-:W-:Y:S08]  /*38980*/  HMMA.1688.F32.TF32 R156, R8.reuse, R30, R156 ;  /* 0x0000001e089c723c */ /* 0x040ff0000008109c */
[C---:B------:R-:W-:Y:S07]  /*38990*/  HMMA.1688.F32.TF32 R164, R8.reuse, R34, R164 ;  /* 0x0000002208a4723c */ /* 0x040fee00000810a4 */
[----:B------:R-:W-:Y:S01]  /*389a0*/  STL.64 [R1+0x1d0], R12 ;  /* 0x0001d00c01007387 */ /* 0x000fe20000100a00 */
[C---:B------:R-:W-:Y:S03]  /*389b0*/  HMMA.1688.F32.TF32 R168, R8.reuse, R38, R168 ;  /* 0x0000002608a8723c */ /* 0x040fe600000810a8 */
[----:B------:R1:W-:Y:S05]  /*389c0*/  STL.64 [R1+0x1d8], R14 ;  /* 0x0001d80e01007387 */ /* 0x0003ea0000100a00 */
        /* <DEDUP_REMOVED lines=10> */
[C---:B-1----:R-:W-:Y:S02]  /*38a70*/  HMMA.1688.F32.TF32 R8, R4.reuse, R122, R200 ;  /* 0x0000007a0408723c */ /* 0x042fe400000810c8 */
[----:B------:R-:W-:Y:S04]  /*38a80*/  LDS R200, [R2+0x18200] ;  /* 0x0182000002c87984 */ /* 0x000fe80000000800 */
[----:B------:R-:W-:Y:S02]  /*38a90*/  LDS R202, [R2+0x1a200] ;  /* 0x01a2000002ca7984 */ /* 0x000fe40000000800 */
[C---:B------:R-:W-:Y:S02]  /*38aa0*/  HMMA.1688.F32.TF32 R60, R4.reuse, R126, R60 ;  /* 0x0000007e043c723c */ /* 0x040fe4000008103c */
[----:B------:R-:W-:Y:S04]  /*38ab0*/  LDS R201, [R3+0x18200] ;  /* 0x0182000003c97984 */ /* 0x000fe80000000800 */
[----:B------:R-:W-:Y:S02]  /*38ac0*/  LDS R203, [R3+0x1a200] ;  /* 0x01a2000003cb7984 */ /* 0x000fe40000000800 */
[C---:B------:R-:W-:Y:S07]  /*38ad0*/  HMMA.1688.F32.TF32 R12, R4.reuse, R130, R64 ;  /* 0x00000082040c723c */ /* 0x040fee0000081040 */
[----:B------:R-:W-:Y:S01]  /*38ae0*/  STL.64 [R1+0x450], R8 ;  /* 0x0004500801007387 */ /* 0x000fe20000100a00 */
[C---:B------:R-:W-:Y:S03]  /*38af0*/  HMMA.1688.F32.TF32 R232, R4.reuse, R26, R228 ;  /* 0x0000001a04e8723c */ /* 0x040fe600000810e4 */
[----:B------:R1:W-:Y:S05]  /*38b00*/  STL.64 [R1+0x458], R10 ;  /* 0x0004580a01007387 */ /* 0x0003ea0000100a00 */
[C---:B------:R-:W-:Y:S08]  /*38b10*/  HMMA.1688.F32.TF32 R208, R4.reuse, R18, R208 ;  /* 0x0000001204d0723c */ /* 0x040ff000000810d0 */
[C---:B-1----:R-:W-:Y:S08]  /*38b20*/  HMMA.1688.F32.TF32 R8, R4.reuse, R134, R240 ;  /* 0x000000860408723c */ /* 0x042ff000000810f0 */
[C---:B------:R-:W-:Y:S08]  /*38b30*/  HMMA.1688.F32.TF32 R224, R4.reuse, R22, R224 ;  /* 0x0000001604e0723c */ /* 0x040ff000000810e0 */
[C---:B------:R-:W-:Y:S08]  /*38b40*/  HMMA.1688.F32.TF32 R204, R4.reuse, R30, R204 ;  /* 0x0000001e04cc723c */ /* 0x040ff000000810cc */
[C---:B------:R-:W-:Y:S08]  /*38b50*/  HMMA.1688.F32.TF32 R212, R4.reuse, R34, R212 ;  /* 0x0000002204d4723c */ /* 0x040ff000000810d4 */
[C---:B------:R-:W-:Y:S08]  /*38b60*/  HMMA.1688.F32.TF32 R228, R4.reuse, R38, R220 ;  /* 0x0000002604e4723c */ /* 0x040ff000000810dc */
[C---:B------:R-:W-:Y:S08]  /*38b70*/  HMMA.1688.F32.TF32 R216, R4.reuse, R42, R216 ;  /* 0x0000002a04d8723c */ /* 0x040ff000000810d8 */
[C---:B------:R-:W-:Y:S08]  /*38b80*/  HMMA.1688.F32.TF32 R140, R4.reuse, R46, R140 ;  /* 0x0000002e048c723c */ /* 0x040ff0000008108c */
[C---:B------:R-:W-:Y:S08]  /*38b90*/  HMMA.1688.F32.TF32 R92, R4.reuse, R50, R92 ;  /* 0x00000032045c723c */ /* 0x040ff0000008105c */
[C---:B------:R-:W-:Y:S08]  /*38ba0*/  HMMA.1688.F32.TF32 R108, R4.reuse, R54, R108 ;  /* 0x00000036046c723c */ /* 0x040ff0000008106c */
[----:B------:R-:W-:Y:S01]  /*38bb0*/  HMMA.1688.F32.TF32 R244, R4, R58, R244 ;  /* 0x0000003a04f4723c */ /* 0x000fe200000810f4 */
[----:B------:R-:W-:Y:S01]  /*38bc0*/  STL.64 [R1+0x430], R60 ;  /* 0x0004303c01007387 */ /* 0x000fe20000100a00 */
[----:B------:R-:W-:-:S02]  /*38bd0*/  IMAD.MOV.U32 R64, RZ, RZ, R37 ;  /* 0x000000ffff407224 */ /* 0x000fc400078e0025 */
[----:B------:R-:W-:Y:S01]  /*38be0*/  IMAD.MOV.U32 R65, RZ, RZ, R36 ;  /* 0x000000ffff417224 */ /* 0x000fe200078e0024 */
[----:B------:R-:W-:Y:S03]  /*38bf0*/  LDS R220, [R2+0x18300] ;  /* 0x0183000002dc7984 */ /* 0x000fe60000000800 */
[----:B------:R-:W-:Y:S01]  /*38c00*/  HMMA.1688.F32.TF32 R4, R4, R138, R180 ;  /* 0x0000008a0404723c */ /* 0x000fe200000810b4 */
[----:B------:R1:W-:Y:S04]  /*38c10*/  STL.64 [R1+0x438], R62 ;  /* 0x0004383e01007387 */ /* 0x0003e80000100a00 */
[----:B------:R-:W-:Y:S04]  /*38c20*/  STL.64 [R1+0x2f0], R12 ;  /* 0x0002f00c01007387 */ /* 0x000fe80000100a00 */
[----:B------:R-:W-:Y:S04]  /*38c30*/  STL.64 [R1+0x2f8], R14 ;  /* 0x0002f80e01007387 */ /* 0x000fe80000100a00 */
[----:B------:R-:W-:Y:S04]  /*38c40*/  STL.64 [R1+0x330], R8 ;  /* 0x0003300801007387 */ /* 0x000fe80000100a00 */
[----:B------:R-:W-:Y:S04]  /*38c50*/  STL.64 [R1+0x338], R10 ;  /* 0x0003380a01007387 */ /* 0x000fe80000100a00 */
[----:B------:R-:W-:Y:S04]  /*38c60*/  LDS R180, [R2+0x18100] ;  /* 0x0181000002b47984 */ /* 0x000fe80000000800 */
[----:B------:R-:W-:Y:S04]  /*38c70*/  STL.64 [R1+0x320], R4 ;  /* 0x0003200401007387 */ /* 0x000fe80000100a00 */
[----:B------:R-:W-:Y:S04]  /*38c80*/  STL.64 [R1+0x328], R6 ;  /* 0x0003280601007387 */ /* 0x000fe80000100a00 */
[----:B------:R-:W4:Y:S04]  /*38c90*/  LDL.LU R37, [R1+0x1694] ;  /* 0x0016940001257983 */ /* 0x000f280000300800 */
[----:B------:R-:W4:Y:S04]  /*38ca0*/  LDL.LU R36, [R1+0x1690] ;  /* 0x0016900001247983 */ /* 0x000f280000300800 */
        /* <DEDUP_REMOVED lines=8> */
[----:B------:R-:W-:Y:S01]  /*38d30*/  STL [R1+0x1590], R2 ;  /* 0x0015900201007387 */ /* 0x000fe20000100800 */
[----:B--2---:R-:W-:Y:S01]  /*38d40*/  IMAD.MOV.U32 R241, RZ, RZ, R162 ;  /* 0x000000fffff17224 */ /* 0x004fe200078e00a2 */
[----:B------:R-:W-:-:S02]  /*38d50*/  MOV R240, R163 ;  /* 0x000000a300f07202 */ /* 0x000fc40000000f00 */
[----:B------:R-:W-:Y:S01]  /*38d60*/  LDS R162, [R2+0x1a000] ;  /* 0x01a0000002a27984 */ /* 0x000fe20000000800 */
[----:B---3--:R-:W-:-:S03]  /*38d70*/  MOV R243, R160 ;  /* 0x000000a000f37202 */ /* 0x008fc60000000f00 */
[----:B------:R2:W-:Y:S01]  /*38d80*/  LDS R160, [R2+0x18000] ;  /* 0x0180000002a07984 */ /* 0x0005e20000000800 */
[----:B------:R-:W-:Y:S02]  /*38d90*/  IMAD.MOV.U32 R242, RZ, RZ, R161 ;  /* 0x000000fffff27224 */ /* 0x000fe400078e00a1 */
[----:B-1----:R-:W-:Y:S01]  /*38da0*/  IMAD.MOV.U32 R62, RZ, RZ, R17 ;  /* 0x000000ffff3e7224 */ /* 0x002fe200078e0011 */
[----:B------:R-:W-:Y:S04]  /*38db0*/  LDS R161, [R3+0x18000] ;  /* 0x0180000003a17984 */ /* 0x000fe80000000800 */
[----:B--2---:R-:W2:Y:S01]  /*38dc0*/  LDL.LU R2, [R1+0x910] ;  /* 0x0009100001027983 */ /* 0x004ea20000300800 */
[----:B------:R-:W-:-:S03]  /*38dd0*/  IMAD.MOV.U32 R63, RZ, RZ, R16 ;  /* 0x000000ffff3f7224 */ /* 0x000fc600078e0010 */
[----:B------:R-:W-:Y:S04]  /*38de0*/  LDS R163, [R3+0x1a000] ;  /* 0x01a0000003a37984 */ /* 0x000fe80000000800 */
[----:B------:R-:W-:Y:S04]  /*38df0*/  LDS R181, [R3+0x18100] ;  /* 0x0181000003b57984 */ /* 0x000fe80000000800 */
[----:B------:R-:W-:Y:S01]  /*38e00*/  LDS R183, [R3+0x1a100] ;  /* 0x01a1000003b77984 */ /* 0x000fe20000000800 */
[----:B------:R-:W-:Y:S01]  /*38e10*/  IMAD.MOV.U32 R60, RZ, RZ, R21 ;  /* 0x000000ffff3c7224 */ /* 0x000fe200078e0015 */
[----:B------:R-:W-:Y:S01]  /*38e20*/  MOV R61, R20 ;  /* 0x00000014003d7202 */ /* 0x000fe20000000f00 */
[----:B------:R-:W-:Y:S01]  /*38e30*/  IMAD.MOV.U32 R67, RZ, RZ, R24 ;  /* 0x000000ffff437224 */ /* 0x000fe200078e0018 */
[----:B------:R-:W-:Y:S01]  /*38e40*/  MOV R66, R25 ;  /* 0x0000001900427202 */ /* 0x000fe20000000f00 */
[----:B------:R-:W-:Y:S04]  /*38e50*/  LDS R221, [R3+0x18300] ;  /* 0x0183000003dd7984 */ /* 0x000fe80000000800 */
[----:B------:R-:W-:Y:S01]  /*38e60*/  LDS R223, [R3+0x1a300] ;  /* 0x01a3000003df7984 */ /* 0x000fe20000000800 */
[----:B------:R-:W-:Y:S01]  /*38e70*/  MOV R30, R33 ;  /* 0x00000021001e7202 */ /* 0x000fe20000000f00 */
[----:B------:R-:W-:-:S02]  /*38e80*/  IMAD.MOV.U32 R31, RZ, RZ, R32 ;  /* 0x000000ffff1f7224 */ /* 0x000fc400078e0020 */
[----:B------:R-:W-:Y:S04]  /*38e90*/  LDS R5, [R3+0x18500] ;  /* 0x0185000003057984 */ /* 0x000fe80000000800 */
[----:B------:R-:W-:Y:S04]  /*38ea0*/  LDS R7, [R3+0x1a500] ;  /* 0x01a5000003077984 */ /* 0x000fe80000000800 */
[----:B------:R-:W-:Y:S04]  /*38eb0*/  LDS R9, [R3+0x18600] ;  /* 0x0186000003097984 */ /* 0x000fe80000000800 */
[----:B------:R-:W-:Y:S04]  /*38ec0*/  LDS R11, [R3+0x1a600] ;  /* 0x01a60000030b7984 */ /* 0x000fe80000000800 */
[----:B------:R-:W-:Y:S04]  /*38ed0*/  LDS R13, [R3+0x18700] ;  /* 0x01870000030d7984 */ /* 0x000fe80000000800 */
[----:B------:R-:W-:Y:S04]  /*38ee0*/  LDS R15, [R3+0x1a700] ;  /* 0x01a70000030f7984 */ /* 0x000fe80000000800 */
[----:B--2---:R-:W1:Y:S04]  /*38ef0*/  LDSM.16.M88.4 R16, [R2+0xa0080] ;  /* 0x0a0080000210783b */ /* 0x004e680000000200 */
[----:B------:R-:W2:Y:S04]  /*38f00*/  LDSM.16.M88.4 R20, [R2+0xa0880] ;  /* 0x0a0880000214783b */ /* 0x000ea80000000200 */
[----:B------:R-:W3:Y:S01]  /*38f10*/  LDSM.16.M88.4 R24, [R2+0xa1080] ;  /* 0x0a1080000218783b */ /* 0x000ee20000000200 */
[-C--:B-1----:R-:W-:Y:S08]  /*38f20*/  HMMA.1688.F32.TF32 R60, R160, R16.reuse, R60 ;  /* 0x00000010a03c723c */ /* 0x082ff0000008103c */
[-C--:B------:R-:W-:Y:S08]  /*38f30*/  HMMA.1688.F32.TF32 R64, R180, R16.reuse, R64 ;  /* 0x00000010b440723c */ /* 0x080ff00000081040 */
[-C--:B------:R-:W-:Y:S01]  /*38f40*/  HMMA.1688.F32.TF32 R240, R200, R16.reuse, R240 ;  /* 0x00000010c8f0723c */ /* 0x080fe200000810f0 */
[----:B------:R-:W-:Y:S04]  /*38f50*/  STL [R1+0x1588], R18 ;  /* 0x0015881201007387 */ /* 0x000fe80000100800 */
[----:B------:R-:W-:Y:S04]  /*38f60*/  STL [R1+0x156c], R19 ;  /* 0x00156c1301007387 */ /* 0x000fe80000100800 */
[----:B--2---:R-:W-:Y:S04]  /*38f70*/  STL [R1+0x1568], R22 ;  /* 0x0015681601007387 */ /* 0x004fe80000100800 */
[----:B------:R-:W-:Y:S04]  /*38f80*/  STL [R1+0x1564], R23 ;  /* 0x0015641701007387 */ /* 0x000fe80000100800 */
[----:B---3--:R-:W-:Y:S04]  /*38f90*/  STL [R1+0x1560], R27 ;  /* 0x0015601b01007387 */ /* 0x008fe80000100800 */
[----:B------:R-:W-:Y:S04]  /*38fa0*/  STL.64 [R1+0x3f0], R60 ;  /* 0x0003f03c01007387 */ /* 0x000fe80000100a00 */
[----:B------:R1:W-:Y:S04]  /*38fb0*/  STL.64 [R1+0x3f8], R62 ;  /* 0x0003f83e01007387 */ /* 0x0003e80000100a00 */
[----:B-1----:R-:W2:Y:S04]  /*38fc0*/  LDL.LU.64 R62, [R1+0x1688] ;  /* 0x00168800013e7983 */ /* 0x002ea80000300a00 */
[----:B------:R-:W2:Y:S04]  /*38fd0*/  LDL.LU.64 R60, [R1+0x1680] ;  /* 0x00168000013c7983 */ /* 0x000ea80000300a00 */
[----:B------:R-:W-:Y:S04]  /*38fe0*/  STL.64 [R1+0x3e0], R64 ;  /* 0x0003e04001007387 */ /* 0x000fe80000100a00 */
[----:B------:R1:W-:Y:S04]  /*38ff0*/  STL.64 [R1+0x3e8], R66 ;  /* 0x0003e84201007387 */ /* 0x0003e80000100a00 */
[----:B-1----:R-:W3:Y:S04]  /*39000*/  LDL.LU.64 R66, [R1+0x1678] ;  /* 0x0016780001427983 */ /* 0x002ee80000300a00 */
[----:B------:R-:W3:Y:S04]  /*39010*/  LDL.LU.64 R64, [R1+0x1670] ;  /* 0x0016700001407983 */ /* 0x000ee80000300a00 */
[----:B------:R-:W-:Y:S04]  /*39020*/  STL.64 [R1+0x440], R240 ;  /* 0x000440f001007387 */ /* 0x000fe80000100a00 */
[----:B------:R1:W-:Y:S04]  /*39030*/  STL.64 [R1+0x448], R242 ;  /* 0x000448f201007387 */ /* 0x0003e80000100a00 */
[----:B-1----:R-:W2:Y:S04]  /*39040*/  LDL.LU.64 R242, [R1+0x1668] ;  /* 0x0016680001f27983 */ /* 0x002ea80000300a00 */
[----:B------:R-:W2:Y:S02]  /*39050*/  LDL.LU.64 R240, [R1+0x1660] ;  /* 0x0016600001f07983 */ /* 0x000ea40000300a00 */
[----:B--2---:R-:W-:Y:S11]  /*39060*/  HMMA.1688.F32.TF32 R240, R220, R16, R240 ;  /* 0x00000010dcf0723c */ /* 0x004ff600000810f0 */
[----:B------:R-:W-:Y:S11]  /*39070*/  @!UPT UIADD3 URZ, URZ, URZ, URZ ;  /* 0x0000003f3f3ff290 */ /* 0x000ff6000fffe03f */
[----:B------:R-:W-:Y:S01]  /*39080*/  @!UPT UIADD3 URZ, URZ, URZ, URZ ;  /* 0x0000003f3f3ff290 */ /* 0x000fe2000fffe03f */
[----:B------:R1:W-:Y:S04]  /*39090*/  STL.64 [R1+0x4a0], R240 ;  /* 0x0004a0f001007387 */ /* 0x0003e80000100a00 */
[----:B------:R2:W-:Y:S04]  /*390a0*/  STL.64 [R1+0x4a8], R242 ;  /* 0x0004a8f201007387 */ /* 0x0005e80000100a00 */
[----:B------:R-:W3:Y:S04]  /*390b0*/  LDL.LU R33, [R1+0x1658] ;  /* 0x0016580001217983 */ /* 0x000ee80000300800 */
[----:B------:R-:W3:Y:S04]  /*390c0*/  LDL.LU R32, [R1+0x1654] ;  /* 0x0016540001207983 */ /* 0x000ee80000300800 */
[----:B------:R-:W3:Y:S04]  /*390d0*/  LDL.LU R42, [R1+0x128] ;  /* 0x00012800012a7983 */ /* 0x000ee80000300800 */
[----:B------:R-:W3:Y:S01]  /*390e0*/  LDL.LU R43, [R1+0x12c] ;  /* 0x00012c00012b7983 */ /* 0x000ee20000300800 */
[----:B-1----:R-:W-:-:S03]  /*390f0*/  IMAD.MOV.U32 R240, RZ, RZ, R0 ;  /* 0x000000fffff07224 */ /* 0x002fc600078e0000 */
[----:B------:R-:W4:Y:S01]  /*39100*/  LDL.LU R38, [R1+0x478] ;  /* 0x0004780001267983 */ /* 0x000f220000300800 */
[----:B------:R-:W-:-:S03]  /*39110*/  MOV R241, R252 ;  /* 0x000000fc00f17202 */ /* 0x000fc60000000f00 */
[----:B------:R-:W4:Y:S04]  /*39120*/  LDL.LU R39, [R1+0x47c] ;  /* 0x00047c0001277983 */ /* 0x000f280000300800 */
[----:B------:R-:W3:Y:S04]  /*39130*/  LDL.LU R34, [R1+0x258] ;  /* 0x0002580001227983 */ /* 0x000ee80000300800 */
[----:B------:R-:W3:Y:S04]  /*39140*/  LDL.LU R35, [R1+0x25c] ;  /* 0x00025c0001237983 */ /* 0x000ee80000300800 */
[----:B------:R-:W3:Y:S04]  /*39150*/  LDL.LU R0, [R1+0x1650] ;  /* 0x0016500001007983 */ /* 0x000ee80000300800 */
[----:B------:R-:W4:Y:S01]  /*39160*/  LDL.LU R252, [R1+0x164c] ;  /* 0x00164c0001fc7983 */ /* 0x000f220000300800 */
[----:B------:R-:W-:Y:S01]  /*39170*/  HMMA.1688.F32.TF32 R104, R236, R16, R104 ;  /* 0x00000010ec68723c */ /* 0x000fe20000081068 */
[----:B--2---:R-:W-:-:S02]  /*39180*/  IMAD.MOV.U32 R242, RZ, RZ, R49 ;  /* 0x000000fffff27224 */ /* 0x004fc400078e0031 */
[----:B------:R-:W2:Y:S01]  /*39190*/  LDL.LU R49, [R1+0x1648] ;  /* 0x0016480001317983 */ /* 0x000ea20000300800 */
[----:B------:R-:W-:-:S03]  /*391a0*/  IMAD.MOV.U32 R243, RZ, RZ, R48 ;  /* 0x000000fffff37224 */ /* 0x000fc600078e0030 */
[----:B------:R-:W2:Y:S11]  /*391b0*/  LDL.LU R48, [R1+0x1644] ;  /* 0x0016440001307983 */ /* 0x000eb60000300800 */
[----:B------:R-:W-:Y:S05]  /*391c0*/  @!UPT UIADD3 URZ, URZ, URZ, URZ ;  /* 0x0000003f3f3ff290 */ /* 0x000fea000fffe03f */
[----:B------:R1:W-:Y:S04]  /*391d0*/  STL.64 [R1+0x500], R104 ;  /* 0x0005006801007387 */ /* 0x0003e80000100a00 */
[----:B------:R4:W-:Y:S04]  /*391e0*/  STL.64 [R1+0x508], R106 ;  /* 0x0005086a01007387 */ /* 0x0009e80000100a00 */
[----:B-1----:R-:W2:Y:S01]  /*391f0*/  LDL.LU R104, [R1+0x170] ;  /* 0x0001700001687983 */ /* 0x002ea20000300800 */
[----:B---3--:R-:W-:-:S03]  /*39200*/  MOV R105, R0 ;  /* 0x0000000000697202 */ /* 0x008fc60000000f00 */
[----:B------:R-:W3:Y:S01]  /*39210*/  LDL.LU R0, [R1+0x1640] ;  /* 0x0016400001007983 */ /* 0x000ee20000300800 */
[----:B----4-:R-:W-:-:S03]  /*39220*/  IMAD.MOV.U32 R106, RZ, RZ, R252 ;  /* 0x000000ffff6a7224 */ /* 0x010fc600078e00fc */
[----:B------:R-:W4:Y:S01]  /*39230*/  LDL.LU R252, [R1+0x163c] ;  /* 0x00163c0001fc7983 */ /* 0x000f220000300800 */
[-C--:B------:R-:W-:Y:S03]  /*39240*/  HMMA.1688.F32.TF32 R172, R4, R16.reuse, R172 ;  /* 0x0000001004ac723c */ /* 0x080fe600000810ac */
[----:B------:R-:W2:Y:S05]  /*39250*/  LDL.LU R107, [R1+0x17c] ;  /* 0x00017c00016b7983 */ /* 0x000eaa0000300800 */
[-C--:B------:R-:W-:Y:S08]  /*39260*/  HMMA.1688.F32.TF32 R196, R8, R16.reuse, R196 ;  /* 0x0000001008c4723c */ /* 0x080ff000000810c4 */
[----:B------:R-:W-:Y:S07]  /*39270*/  HMMA.1688.F32.TF32 R208, R12, R16, R208 ;  /* 0x000000100cd0723c */ /* 0x000fee00000810d0 */
[----:B------:R1:W-:Y:S04]  /*39280*/  STL.64 [R1+0x560], R172 ;  /* 0x000560ac01007387 */ /* 0x0003e80000100a00 */
[----:B------:R3:W-:Y:S04]  /*39290*/  STL.64 [R1+0x568], R174 ;  /* 0x000568ae01007387 */ /* 0x0007e80000100a00 */
[----:B-1----:R-:W2:Y:S04]  /*392a0*/  LDL.LU R172, [R1+0x360] ;  /* 0x0003600001ac7983 */ /* 0x002ea80000300800 */
[----:B------:R-:W2:Y:S01]  /*392b0*/  LDL.LU R173, [R1+0x364] ;  /* 0x0003640001ad7983 */ /* 0x000ea20000300800 */
[----:B---3--:R-:W-:-:S03]  /*392c0*/  IMAD.MOV.U32 R174, RZ, RZ, R0 ;  /* 0x000000ffffae7224 */ /* 0x008fc600078e0000 */
[----:B------:R-:W3:Y:S01]  /*392d0*/  LDL.LU R0, [R1+0x1638] ;  /* 0x0016380001007983 */ /* 0x000ee20000300800 */
[----:B----4-:R-:W-:-:S03]  /*392e0*/  MOV R175, R252 ;  /* 0x000000fc00af7202 */ /* 0x010fc60000000f00 */
[----:B------:R-:W4:Y:S04]  /*392f0*/  LDL.LU R252, [R1+0x1634] ;  /* 0x0016340001fc7983 */ /* 0x000f280000300800 */
[----:B------:R1:W-:Y:S04]  /*39300*/  STL.64 [R1+0x620], R196 ;  /* 0x000620c401007387 */ /* 0x0003e80000100a00 */
[----:B------:R1:W-:Y:S04]  /*39310*/  STL.64 [R1+0x628], R198 ;  /* 0x000628c601007387 */ /* 0x0003e80000100a00 */
[----:B-1----:R-:W2:Y:S04]  /*39320*/  LDL.LU R196, [R1+0x4c0] ;  /* 0x0004c00001c47983 */ /* 0x002ea80000300800 */
[----:B------:R-:W2:Y:S04]  /*39330*/  LDL.LU R197, [R1+0x4c4] ;  /* 0x0004c40001c57983 */ /* 0x000ea80000300800 */
[----:B------:R-:W2:Y:S04]  /*39340*/  LDL.LU R198, [R1+0x4c8] ;  /* 0x0004c80001c67983 */ /* 0x000ea80000300800 */
[----:B------:R-:W2:Y:S04]  /*39350*/  LDL.LU R199, [R1+0x4cc] ;  /* 0x0004cc0001c77983 */ /* 0x000ea80000300800 */
[----:B------:R-:W2:Y:S04]  /*39360*/  LDL.LU R16, [R1+0x400] ;  /* 0x0004000001107983 */ /* 0x000ea80000300800 */
[----:B------:R1:W-:Y:S04]  /*39370*/  STL.64 [R1+0x6c0], R208 ;  /* 0x0006c0d001007387 */ /* 0x0003e80000100a00 */
[----:B------:R3:W-:Y:S04]  /*39380*/  STL.64 [R1+0x6c8], R210 ;  /* 0x0006c8d201007387 */ /* 0x0007e80000100a00 */
[----:B------:R-:W2:Y:S04]  /*39390*/  LDL.LU R17, [R1+0x404] ;  /* 0x0004040001117983 */ /* 0x000ea80000300800 */
[----:B------:R-:W2:Y:S04]  /*393a0*/  LDL.LU R18, [R1+0x408] ;  /* 0x0004080001127983 */ /* 0x000ea80000300800 */
[----:B------:R-:W2:Y:S04]  /*393b0*/  LDL.LU R19, [R1+0x40c] ;  /* 0x00040c0001137983 */ /* 0x000ea80000300800 */
[----:B-1----:R-:W2:Y:S04]  /*393c0*/  LDL.LU R208, [R1+0x260] ;  /* 0x0002600001d07983 */ /* 0x002ea80000300800 */
[----:B------:R-:W2:Y:S01]  /*393d0*/  LDL.LU R209, [R1+0x264] ;  /* 0x0002640001d17983 */ /* 0x000ea20000300800 */
[----:B------:R-:W-:Y:S01]  /*393e0*/  HMMA.1688.F32.TF32 R28, R200, R24, R28 ;  /* 0x00000018c81c723c */ /* 0x000fe2000008101c */
[----:B---3--:R-:W-:-:S02]  /*393f0*/  IMAD.MOV.U32 R211, RZ, RZ, R0 ;  /* 0x000000ffffd37224 */ /* 0x008fc400078e0000 */
[----:B----4-:R-:W-:-:S05]  /*39400*/  IMAD.MOV.U32 R210, RZ, RZ, R252 ;  /* 0x000000ffffd27224 */ /* 0x010fca00078e00fc */
[-C--:B--2---:R-:W-:Y:S08]  /*39410*/  HMMA.1688.F32.TF32 R16, R160, R20.reuse, R16 ;  /* 0x00000014a010723c */ /* 0x084ff00000081010 */
[-C--:B------:R-:W-:Y:S11]  /*39420*/  HMMA.1688.F32.TF32 R208, R180, R20.reuse, R208 ;  /* 0x00000014b4d0723c */ /* 0x080ff600000810d0 */
[----:B------:R-:W-:Y:S04]  /*39430*/  @!UPT UIADD3 URZ, URZ, URZ, URZ ;  /* 0x0000003f3f3ff290 */ /* 0x000fe8000fffe03f */
[----:B------:R-:W-:Y:S04]  /*39440*/  STL.64 [R1+0x310], R16 ;  /* 0x0003101001007387 */ /* 0x000fe80000100a00 */
[----:B------:R1:W-:Y:S02]  /*39450*/  STL.64 [R1+0x318], R18 ;  /* 0x0003181201007387 */ /* 0x0003e40000100a00 */
[-C--:B-1----:R-:W-:Y:S02]  /*39460*/  HMMA.1688.F32.TF32 R16, R200, R20.reuse, R40 ;  /* 0x00000014c810723c */ /* 0x082fe40000081028 */
[----:B------:R-:W-:Y:S04]  /*39470*/  STL.64 [R1+0x340], R208 ;  /* 0x000340d001007387 */ /* 0x000fe80000100a00 */
[----:B------:R-:W-:Y:S02]  /*39480*/  STL.64 [R1+0x348], R210 ;  /* 0x000348d201007387 */ /* 0x000fe40000100a00 */
[-C--:B------:R-:W-:Y:S08]  /*39490*/  HMMA.1688.F32.TF32 R40, R220, R20.reuse, R64 ;  /* 0x00000014dc28723c */ /* 0x080ff00000081040 */
[-C--:B------:R-:W-:Y:S07]  /*394a0*/  HMMA.1688.F32.TF32 R64, R236, R20.reuse, R112 ;  /* 0x00000014ec40723c */ /* 0x080fee0000081070 */
[----:B------:R-:W-:Y:S04]  /*394b0*/  STL.64 [R1+0x3a0], R16 ;  /* 0x0003a01001007387 */ /* 0x000fe80000100a00 */
[----:B------:R1:W-:Y:S02]  /*394c0*/  STL.64 [R1+0x3a8], R18 ;  /* 0x0003a81201007387 */ /* 0x0003e40000100a00 */
[-C--:B-1----:R-:W-:Y:S02]  /*394d0*/  HMMA.1688.F32.TF32 R16, R4, R20.reuse, R176 ;  /* 0x000000140410723c */ /* 0x082fe400000810b0 */
[----:B------:R-:W-:Y:S04]  /*394e0*/  STL.64 [R1+0x410], R40 ;  /* 0x0004102801007387 */ /* 0x000fe80000100a00 */
[----:B------:R1:W-:Y:S04]  /*394f0*/  STL.64 [R1+0x418], R42 ;  /* 0x0004182a01007387 */ /* 0x0003e80000100a00 */
[----:B------:R-:W-:Y:S04]  /*39500*/  STL.64 [R1+0x490], R64 ;  /* 0x0004904001007387 */ /* 0x000fe80000100a00 */
[----:B------:R-:W-:Y:S01]  /*39510*/  STL.64 [R1+0x498], R66 ;  /* 0x0004984201007387 */ /* 0x000fe20000100a00 */
[-C--:B-1----:R-:W-:Y:S08]  /*39520*/  HMMA.1688.F32.TF32 R40, R8, R20.reuse, R188 ;  /* 0x000000140828723c */ /* 0x082ff000000810bc */
[----:B------:R-:W-:Y:S01]  /*39530*/  STL.64 [R1+0x510], R16 ;  /* 0x0005101001007387 */ /* 0x000fe20000100a00 */
[----:B------:R-:W-:Y:S03]  /*39540*/  HMMA.1688.F32.TF32 R20, R12, R20, R224 ;  /* 0x000000140c14723c */ /* 0x000fe600000810e0 */
[----:B------:R1:W-:Y:S05]  /*39550*/  STL.64 [R1+0x518], R18 ;  /* 0x0005181201007387 */ /* 0x0003ea0000100a00 */
[----:B-1----:R-:W-:Y:S06]  /*39560*/  HMMA.1688.F32.TF32 R16, R160, R24, R36 ;  /* 0x00000018a010723c */ /* 0x002fec0000081024 */
[----:B------:R-:W-:Y:S04]  /*39570*/  STL.64 [R1+0x570], R40 ;  /* 0x0005702801007387 */ /* 0x000fe80000100a00 */
[----:B------:R-:W-:Y:S04]  /*39580*/  STL.64 [R1+0x578], R42 ;  /* 0x0005782a01007387 */ /* 0x000fe80000100a00 */
[----:B------:R-:W-:Y:S04]  /*39590*/  LDSM.16.M88.4 R36, [R2+0xa2880] ;  /* 0x0a2880000224783b */ /* 0x000fe80000000200 */
[----:B------:R-:W-:Y:S05]  /*395a0*/  LDSM.16.M88.4 R40, [R2+0xa3080] ;  /* 0x0a3080000228783b */ /* 0x000fea0000000200 */
[----:B------:R-:W-:Y:S04]  /*395b0*/  STL.64 [R1+0x220], R16 ;  /* 0x0002201001007387 */ /* 0x000fe80000100a00 */
[----:B------:R-:W-:Y:S04]  /*395c0*/  STL.64 [R1+0x630], R20 ;  /* 0x0006301401007387 */ /* 0x000fe80000100a00 */
[----:B------:R-:W-:Y:S04]  /*395d0*/  STL.64 [R1+0x638], R22 ;  /* 0x0006381601007387 */ /* 0x000fe80000100a00 */
[----:B------:R1:W-:Y:S02]  /*395e0*/  STL [R1+0x228], R18 ;  /* 0x0002281201007387 */ /* 0x0003e40000100800 */
[----:B-1----:R-:W-:-:S05]  /*395f0*/  MOV R18, R19 ;  /* 0x0000001300127202 */ /* 0x002fca0000000f00 */
[----:B------:R1:W-:Y:S02]  /*39600*/  STL [R1+0x158c], R18 ;  /* 0x00158c1201007387 */ /* 0x0003e40000100800 */
[-C--:B-1----:R-:W-:Y:S02]  /*39610*/  HMMA.1688.F32.TF32 R16, R180, R24.reuse, R32 ;  /* 0x00000018b410723c */ /* 0x082fe40000081020 */
[----:B------:R-:W-:Y:S06]  /*39620*/  LDSM.16.M88.4 R32, [R2+0xa2080] ;  /* 0x0a2080000220783b */ /* 0x000fec0000000200 */
[-C--:B------:R-:W-:Y:S11]  /*39630*/  HMMA.1688.F32.TF32 R20, R220, R24.reuse, R60 ;  /* 0x00000018dc14723c */ /* 0x080ff6000008103c */
[----:B------:R-:W-:Y:S04]  /*39640*/  @!UPT UIADD3 URZ, URZ, URZ, URZ ;  /* 0x0000003f3f3ff290 */ /* 0x000fe8000fffe03f */
        /* <DEDUP_REMOVED lines=8> */
[----:B------:R-:W-:Y:S04]  /*396d0*/  STL.64 [R1+0x400], R16 ;  /* 0x0004001001007387 */ /* 0x000fe80000100a00 */
[----:B------:R2:W-:Y:S04]  /*396e0*/  STL.64 [R1+0x408], R18 ;  /* 0x0004081201007387 */ /* 0x0005e80000100a00 */
[----:B------:R-:W-:Y:S04]  /*396f0*/  STL.64 [R1+0x4d0], R28 ;  /* 0x0004d01c01007387 */ /* 0x000fe80000100a00 */
[----:B------:R-:W-:Y:S04]  /*39700*/  STL.64 [R1+0x4d8], R30 ;  /* 0x0004d81e01007387 */ /* 0x000fe80000100a00 */
[----:B------:R-:W3:Y:S01]  /*39710*/  LDSM.16.M88.4 R28, [R2+0xa1880] ;  /* 0x0a188000021c783b */ /* 0x000ee20000000200 */
[-C--:B-1----:R-:W-:Y:S08]  /*39720*/  HMMA.1688.F32.TF32 R20, R8, R24.reuse, R192 ;  /* 0x000000180814723c */ /* 0x082ff000000810c0 */
[----:B--2---:R-:W-:Y:S11]  /*39730*/  HMMA.1688.F32.TF32 R16, R12, R24, R232 ;  /* 0x000000180c10723c */ /* 0x004ff600000810e8 */
[----:B------:R-:W-:Y:S04]  /*39740*/  @!UPT UIADD3 URZ, URZ, URZ, URZ ;  /* 0x0000003f3f3ff290 */ /* 0x000fe8000fffe03f */
[----:B------:R-:W-:Y:S04]  /*39750*/  STL.64 [R1+0x540], R20 ;  /* 0x0005401401007387 */ /* 0x000fe80000100a00 */
[----:B------:R3:W-:Y:S04]  /*39760*/  STL.64 [R1+0x548], R22 ;  /* 0x0005481601007387 */ /* 0x0007e80000100a00 */
[----:B------:R-:W-:Y:S04]  /*39770*/  STL.64 [R1+0x5b0], R16 ;  /* 0x0005b01001007387 */ /* 0x000fe80000100a00 */
[----:B------:R1:W-:Y:S01]  /*39780*/  STL.64 [R1+0x5b8], R18 ;  /* 0x0005b81201007387 */ /* 0x0003e20000100a00 */
[-C--:B---3--:R-:W-:Y:S08]  /*39790*/  HMMA.1688.F32.TF32 R20, R180, R28.reuse, R172 ;  /* 0x0000001cb414723c */ /* 0x088ff000000810ac */
[-C--:B-1----:R-:W-:Y:S08]  /*397a0*/  HMMA.1688.F32.TF32 R16, R160, R28.reuse, R196 ;  /* 0x0000001ca010723c */ /* 0x082ff000000810c4 */
[-C--:B------:R-:W-:Y:S08]  /*397b0*/  HMMA.1688.F32.TF32 R64, R200, R28.reuse, R104 ;  /* 0x0000001cc840723c */ /* 0x080ff00000081068 */
[-C--:B------:R-:W-:Y:S07]  /*397c0*/  HMMA.1688.F32.TF32 R60, R220, R28.reuse, R240 ;  /* 0x0000001cdc3c723c */ /* 0x080fee00000810f0 */
[----:B------:R-:W-:Y:S04]  /*397d0*/  STL.64 [R1+0x120], R16 ;  /* 0x0001201001007387 */ /* 0x000fe80000100a00 */
[----:B------:R-:W-:Y:S04]  /*397e0*/  STL [R1+0x128], R18 ;  /* 0x0001281201007387 */ /* 0x000fe80000100800 */
[----:B------:R-:W-:Y:S04]  /*397f0*/  STL.64 [R1+0x140], R20 ;  /* 0x0001401401007387 */ /* 0x000fe80000100a00 */
[----:B------:R1:W-:Y:S02]  /*39800*/  STL.64 [R1+0x148], R22 ;  /* 0x0001481601007387 */ /* 0x0003e40000100a00 */
[-C--:B-1----:R-:W-:Y:S02]  /*39810*/  HMMA.1688.F32.TF32 R20, R236, R28.reuse, R72 ;  /* 0x0000001cec14723c */ /* 0x082fe40000081048 */
[----:B------:R-:W-:Y:S04]  /*39820*/  STL.64 [R1+0x240], R64 ;  /* 0x0002404001007387 */ /* 0x000fe80000100a00 */
[----:B------:R1:W-:Y:S04]  /*39830*/  STL.64 [R1+0x248], R66 ;  /* 0x0002484201007387 */ /* 0x0003e80000100a00 */
[----:B------:R-:W-:Y:S04]  /*39840*/  STL.64 [R1+0x280], R60 ;  /* 0x0002803c01007387 */ /* 0x000fe80000100a00 */
[----:B------:R2:W-:Y:S01]  /*39850*/  STL.64 [R1+0x288], R62 ;  /* 0x0002883e01007387 */ /* 0x0005e20000100a00 */
[-C--:B-1----:R-:W-:Y:S08]  /*39860*/  HMMA.1688.F32.TF32 R64, R4, R28.reuse, R144 ;  /* 0x0000001c0440723c */ /* 0x082ff00000081090 */
[----:B------:R-:W-:Y:S01]  /*39870*/  STL.64 [R1+0x370], R20 ;  /* 0x0003701401007387 */ /* 0x000fe20000100a00 */
[-C--:B--2---:R-:W-:Y:S03]  /*39880*/  HMMA.1688.F32.TF32 R60, R8, R28.reuse, R156 ;  /* 0x0000001c083c723c */ /* 0x084fe6000008109c */
[----:B------:R1:W-:Y:S05]  /*39890*/  STL.64 [R1+0x378], R22 ;  /* 0x0003781601007387 */ /* 0x0003ea0000100a00 */
[----:B-1----:R-:W-:Y:S06]  /*398a0*/  HMMA.1688.F32.TF32 R20, R12, R28, R204 ;  /* 0x0000001c0c14723c */ /* 0x002fec00000810cc */
[----:B------:R1:W-:Y:S01]  /*398b0*/  STL.64 [R1+0x470], R64 ;  /* 0x0004704001007387 */ /* 0x0003e20000100a00 */
[----:B------:R-:W-:-:S03]  /*398c0*/  IMAD.MOV.U32 R240, RZ, RZ, R248 ;  /* 0x000000fffff07224 */ /* 0x000fc600078e00f8 */
[----:B------:R2:W-:Y:S01]  /*398d0*/  STL.64 [R1+0x478], R66 ;  /* 0x0004784201007387 */ /* 0x0005e20000100a00 */
[----:B------:R-:W-:-:S04]  /*398e0*/  IMAD.MOV.U32 R241, RZ, RZ, R249 ;  /* 0x000000fffff17224 */ /* 0x000fc800078e00f9 */
[----:B------:R-:W-:Y:S01]  /*398f0*/  STL.64 [R1+0x4f0], R60 ;  /* 0x0004f03c01007387 */ /* 0x000fe20000100a00 */
[----:B------:R-:W-:-:S03]  /*39900*/  MOV R242, R250 ;  /* 0x000000fa00f27202 */ /* 0x000fc60000000f00 */
[----:B------:R-:W-:Y:S01]  /*39910*/  STL.64 [R1+0x4f8], R62 ;  /* 0x0004f83e01007387 */ /* 0x000fe20000100a00 */
[----:B------:R-:W-:-:S03]  /*39920*/  IMAD.MOV.U32 R243, RZ, RZ, R251 ;  /* 0x000000fffff37224 */ /* 0x000fc600078e00fb */
[----:B------:R3:W-:Y:S04]  /*39930*/  STL.64 [R1+0x550], R20 ;  /* 0x0005501401007387 */ /* 0x0007e80000100a00 */
        /* <DEDUP_REMOVED lines=23> */
[----:B------:R-:W4:Y:S04]  /*39ab0*/  LDL.LU R45, [R1+0x161c] ;  /* 0x00161c00012d7983 */ /* 0x000f280000300800 */
[----:B-1----:R-:W4:Y:S04]  /*39ac0*/  LDL.LU R64, [R1+0x650] ;  /* 0x0006500001407983 */ /* 0x002f280000300800 */
[----:B------:R-:W4:Y:S04]  /*39ad0*/  LDL.LU R65, [R1+0x654] ;  /* 0x0006540001417983 */ /* 0x000f280000300800 */
[----:B--2---:R-:W2:Y:S04]  /*39ae0*/  LDL.LU R66, [R1+0x658] ;  /* 0x0006580001427983 */ /* 0x004ea80000300800 */
[----:B------:R-:W2:Y:S04]  /*39af0*/  LDL.LU R67, [R1+0x65c] ;  /* 0x00065c0001437983 */ /* 0x000ea80000300800 */
[----:B------:R-:W2:Y:S04]  /*39b00*/  LDL.LU R196, [R1+0x190] ;  /* 0x0001900001c47983 */ /* 0x000ea80000300800 */
[----:B------:R-:W2:Y:S01]  /*39b10*/  LDL.LU R197, [R1+0x194] ;  /* 0x0001940001c57983 */ /* 0x000ea20000300800 */
[----:B------:R-:W-:Y:S01]  /*39b20*/  IMAD.MOV.U32 R0, RZ, RZ, R22 ;  /* 0x000000ffff007224 */ /* 0x000fe200078e0016 */
[----:B------:R-:W-:Y:S01]  /*39b30*/  MOV R252, R23 ;  /* 0x0000001700fc7202 */ /* 0x000fe20000000f00 */
[----:B---3--:R-:W-:-:S02]  /*39b40*/  IMAD.MOV.U32 R199, RZ, RZ, R44 ;  /* 0x000000ffffc77224 */ /* 0x008fc400078e002c */
[----:B----4-:R-:W-:Y:S02]  /*39b50*/  IMAD.MOV.U32 R198, RZ, RZ, R45 ;  /* 0x000000ffffc67224 */ /* 0x010fe400078e002d */
        /* <DEDUP_REMOVED lines=11> */
[----:B------:R-:W3:Y:S01]  /*39c10*/  LDL.LU R47, [R1+0x59c] ;  /* 0x00059c00012f7983 */ /* 0x000ee20000300800 */
[-C--:B------:R-:W-:Y:S03]  /*39c20*/  HMMA.1688.F32.TF32 R20, R160, R32.reuse, R188 ;  /* 0x00000020a014723c */ /* 0x080fe600000810bc */
[----:B------:R1:W-:Y:S05]  /*39c30*/  STL.64 [R1+0x1570], R30 ;  /* 0x0015701e01007387 */ /* 0x0003ea0000100a00 */
[-C--:B------:R-:W-:Y:S08]  /*39c40*/  HMMA.1688.F32.TF32 R72, R200, R32.reuse, R112 ;  /* 0x00000020c848723c */ /* 0x080ff00000081070 */
[----:B------:R-:W-:Y:S08]  /*39c50*/  HMMA.1688.F32.TF32 R60, R220, R32, R248 ;  /* 0x00000020dc3c723c */ /* 0x000ff000000810f8 */
[----:B-1----:R-:W-:Y:S01]  /*39c60*/  MOV R31, R20 ;  /* 0x00000014001f7202 */ /* 0x002fe20000000f00 */
[----:B------:R-:W-:Y:S01]  /*39c70*/  IMAD.MOV.U32 R30, RZ, RZ, R21 ;  /* 0x000000ffff1e7224 */ /* 0x000fe200078e0015 */
[----:B------:R-:W-:Y:S01]  /*39c80*/  MOV R28, R23 ;  /* 0x00000017001c7202 */ /* 0x000fe20000000f00 */
[----:B------:R-:W-:-:S02]  /*39c90*/  IMAD.MOV.U32 R29, RZ, RZ, R22 ;  /* 0x000000ffff1d7224 */ /* 0x000fc400078e0016 */
[-C--:B------:R-:W-:Y:S01]  /*39ca0*/  HMMA.1688.F32.TF32 R20, R180, R32.reuse, R176 ;  /* 0x00000020b414723c */ /* 0x080fe200000810b0 */
[----:B------:R-:W-:Y:S04]  /*39cb0*/  STL [R1+0x1450], R252 ;  /* 0x001450fc01007387 */ /* 0x000fe80000100800 */
[----:B------:R-:W-:Y:S11]  /*39cc0*/  STL [R1+0x144c], R0 ;  /* 0x00144c0001007387 */ /* 0x000ff60000100800 */
[----:B------:R-:W-:Y:S07]  /*39cd0*/  @!UPT UIADD3 URZ, URZ, URZ, URZ ;  /* 0x0000003f3f3ff290 */ /* 0x000fee000fffe03f */
        /* <DEDUP_REMOVED lines=8> */
[-C--:B-1----:R-:W-:Y:S07]  /*39d60*/  HMMA.1688.F32.TF32 R60, R8, R32.reuse, R164 ;  /* 0x00000020083c723c */ /* 0x082fee00000810a4 */
[----:B------:R-:W-:Y:S04]  /*39d70*/  STL.64 [R1+0x290], R20 ;  /* 0x0002901401007387 */ /* 0x000fe80000100a00 */
[----:B------:R1:W-:Y:S04]  /*39d80*/  STL.64 [R1+0x298], R22 ;  /* 0x0002981601007387 */ /* 0x0003e80000100a00 */
[----:B------:R-:W-:Y:S04]  /*39d90*/  STL.64 [R1+0x3d0], R72 ;  /* 0x0003d04801007387 */ /* 0x000fe80000100a00 */
[----:B------:R-:W-:Y:S04]  /*39da0*/  STL.64 [R1+0x3d8], R74 ;  /* 0x0003d84a01007387 */ /* 0x000fe80000100a00 */
[----:B------:R-:W-:Y:S04]  /*39db0*/  STL.64 [R1+0x1578], R34 ;  /* 0x0015782201007387 */ /* 0x000fe80000100a00 */
[----:B------:R-:W-:Y:S04]  /*39dc0*/  STL.64 [R1+0x4c0], R60 ;  /* 0x0004c03c01007387 */ /* 0x000fe80000100a00 */
[----:B------:R2:W-:Y:S01]  /*39dd0*/  STL.64 [R1+0x4c8], R62 ;  /* 0x0004c83e01007387 */ /* 0x0005e20000100a00 */
[----:B-1----:R-:W-:Y:S08]  /*39de0*/  HMMA.1688.F32.TF32 R20, R12, R32, R212 ;  /* 0x000000200c14723c */ /* 0x002ff000000810d4 */
[----:B--2---:R-:W-:Y:S01]  /*39df0*/  HMMA.1688.F32.TF32 R60, R160, R36, R64 ;  /* 0x00000024a03c723c */ /* 0x004fe20000081040 */
[----:B------:R-:W-:Y:S01]  /*39e00*/  IMAD.MOV.U32 R18, RZ, RZ, R19 ;  /* 0x000000ffff127224 */ /* 0x000fe200078e0013 */
[----:B------:R-:W-:Y:S11]  /*39e10*/  LDSM.16.M88.4 R64, [R2+0xa5080] ;  /* 0x0a5080000240783b */ /* 0x000ff60000000200 */
[----:B------:R-:W-:Y:S02]  /*39e20*/  @!UPT UIADD3 URZ, URZ, URZ, URZ ;  /* 0x0000003f3f3ff290 */ /* 0x000fe4000fffe03f */
[----:B------:R-:W-:Y:S04]  /*39e30*/  STL.64 [R1+0x530], R20 ;  /* 0x0005301401007387 */ /* 0x000fe80000100a00 */
[----:B------:R1:W-:Y:S05]  /*39e40*/  STL.64 [R1+0x538], R22 ;  /* 0x0005381601007387 */ /* 0x0003ea0000100a00 */
[----:B------:R-:W-:-:S05]  /*39e50*/  IMAD.MOV.U32 R27, RZ, RZ, R63 ;  /* 0x000000ffff1b7224 */ /* 0x000fca00078e003f */
[----:B------:R4:W-:Y:S01]  /*39e60*/  STL.64 [R1+0x1580], R26 ;  /* 0x0015801a01007387 */ /* 0x0009e20000100a00 */
[----:B------:R-:W-:Y:S01]  /*39e70*/  IMAD.MOV.U32 R19, RZ, RZ, R60 ;  /* 0x000000ffff137224 */ /* 0x000fe200078e003c */
[----:B-1----:R-:W-:Y:S01]  /*39e80*/  MOV R23, R62 ;  /* 0x0000003e00177202 */ /* 0x002fe20000000f00 */
[----:B------:R-:W-:Y:S02]  /*39e90*/  IMAD.MOV.U32 R22, RZ, RZ, R61 ;  /* 0x000000ffff167224 */ /* 0x000fe400078e003d */
[-C--:B------:R-:W-:Y:S08]  /*39ea0*/  HMMA.1688.F32.TF32 R60, R200, R36.reuse, R196 ;  /* 0x00000024c83c723c */ /* 0x080ff000000810c4 */
[----:B------:R-:W-:Y:S08]  /*39eb0*/  HMMA.1688.F32.TF32 R32, R220, R36, R172 ;  /* 0x00000024dc20723c */ /* 0x000ff000000810ac */
[----:B------:R-:W-:Y:S08]  /*39ec0*/  HMMA.1688.F32.TF32 R48, R200, R40, R48 ;  /* 0x00000028c830723c */ /* 0x000ff00000081030 */
[-C--:B----4-:R-:W-:Y:S11]  /*39ed0*/  HMMA.1688.F32.TF32 R24, R180, R36.reuse, R208 ;  /* 0x00000024b418723c */ /* 0x090ff600000810d0 */
[----:B------:R-:W-:Y:S11]  /*39ee0*/  @!UPT UIADD3 URZ, URZ, URZ, URZ ;  /* 0x0000003f3f3ff290 */ /* 0x000ff6000fffe03f */
[----:B------:R-:W-:Y:S01]  /*39ef0*/  @!UPT UIADD3 URZ, URZ, URZ, URZ ;  /* 0x0000003f3f3ff290 */ /* 0x000fe2000fffe03f */
[----:B------:R-:W-:Y:S04]  /*39f00*/  STL.64 [R1+0x10], R24 ;  /* 0x0000101801007387 */ /* 0x000fe80000100a00 */
[----:B------:R1:W-:Y:S02]  /*39f10*/  STL.64 [R1+0x18], R26 ;  /* 0x0000181a01007387 */ /* 0x0003e40000100a00 */
[----:B-1----:R-:W-:Y:S02]  /*39f20*/  HMMA.1688.F32.TF32 R24, R236, R36, R88 ;  /* 0x00000024ec18723c */ /* 0x002fe40000081058 */
[----:B------:R-:W-:Y:S04]  /*39f30*/  STL.64 [R1], R60 ;  /* 0x0000003c01007387 */ /* 0x000fe80000100a00 */
[----:B------:R1:W-:Y:S04]  /*39f40*/  STL.64 [R1+0x8], R62 ;  /* 0x0000083e01007387 */ /* 0x0003e80000100a00 */
[----:B------:R-:W-:Y:S01]  /*39f50*/  STL.64 [R1+0x130], R32 ;  /* 0x0001302001007387 */ /* 0x000fe20000100a00 */
[----:B---3--:R-:W-:Y:S03]  /*39f60*/  HMMA.1688.F32.TF32 R248, R160, R40, R104 ;  /* 0x00000028a0f8723c */ /* 0x008fe60000081068 */
[----:B------:R2:W-:Y:S05]  /*39f70*/  STL.64 [R1+0x138], R34 ;  /* 0x0001382201007387 */ /* 0x0005ea0000100a00 */
[-C--:B-1----:R-:W-:Y:S04]  /*39f80*/  HMMA.1688.F32.TF32 R60, R4, R36.reuse, R152 ;  /* 0x00000024043c723c */ /* 0x082fe80000081098 */
[----:B------:R-:W-:Y:S04]  /*39f90*/  STL.64 [R1+0x230], R24 ;  /* 0x0002301801007387 */ /* 0x000fe80000100a00 */
[-C--:B--2---:R-:W-:Y:S01]  /*39fa0*/  HMMA.1688.F32.TF32 R32, R8, R36.reuse, R168 ;  /* 0x000000240820723c */ /* 0x084fe200000810a8 */
[----:B------:R1:W-:Y:S07]  /*39fb0*/  STL.64 [R1+0x238], R26 ;  /* 0x0002381a01007387 */ /* 0x0003ee0000100a00 */
[----:B-1----:R-:W-:Y:S07]  /*39fc0*/  HMMA.1688.F32.TF32 R24, R12, R36, R228 ;  /* 0x000000240c18723c */ /* 0x002fee00000810e4 */
[----:B------:R-:W-:Y:S04]  /*39fd0*/  STL.64 [R1+0x360], R60 ;  /* 0x0003603c01007387 */ /* 0x000fe80000100a00 */
[----:B------:R-:W-:Y:S01]  /*39fe0*/  STL.64 [R1+0x368], R62 ;  /* 0x0003683e01007387 */ /* 0x000fe20000100a00 */
[-C--:B------:R-:W-:Y:S03]  /*39ff0*/  HMMA.1688.F32.TF32 R44, R180, R40.reuse, R44 ;  /* 0x00000028b42c723c */ /* 0x080fe6000008102c */
[----:B------:R-:W-:Y:S04]  /*3a000*/  STL.64 [R1+0x460], R32 ;  /* 0x0004602001007387 */ /* 0x000fe80000100a00 */
[----:B------:R1:W-:Y:S04]  /*3a010*/  STL.64 [R1+0x468], R34 ;  /* 0x0004682201007387 */ /* 0x0003e80000100a00 */
[----:B------:R-:W-:Y:S01]  /*3a020*/  STL.64 [R1+0x1518], R250 ;  /* 0x001518fa01007387 */ /* 0x000fe20000100a00 */
[----:B------:R-:W-:Y:S01]  /*3a030*/  IMAD.MOV.U32 R104, RZ, RZ, R76 ;  /* 0x000000ffff687224 */ /* 0x000fe200078e004c */
[----:B------:R-:W-:Y:S01]  /*3a040*/  MOV R105, R77 ;  /* 0x0000004d00697202 */ /* 0x000fe20000000f00 */
[----:B------:R-:W-:Y:S01]  /*3a050*/  IMAD.MOV.U32 R106, RZ, RZ, R78 ;  /* 0x000000ffff6a7224 */ /* 0x000fe200078e004e */
[----:B------:R-:W-:Y:S01]  /*3a060*/  MOV R172, R57 ;  /* 0x0000003900ac7202 */ /* 0x000fe20000000f00 */
[----:B------:R-:W-:Y:S01]  /*3a070*/  STL.64 [R1+0x4e0], R24 ;  /* 0x0004e01801007387 */ /* 0x000fe20000100a00 */
[----:B-1----:R-:W-:Y:S03]  /*3a080*/  HMMA.1688.F32.TF32 R32, R220, R40, R240 ;  /* 0x00000028dc20723c */ /* 0x002fe600000810f0 */
[----:B------:R1:W-:Y:S01]  /*3a090*/  STL.64 [R1+0x4e8], R26 ;  /* 0x0004e81a01007387 */ /* 0x0003e20000100a00 */
[----:B------:R-:W-:-:S02]  /*3a0a0*/  IMAD.MOV.U32 R107, RZ, RZ, R79 ;  /* 0x000000ffff6b7224 */ /* 0x000fc400078e004f */
[----:B------:R-:W-:Y:S01]  /*3a0b0*/  IMAD.MOV.U32 R173, RZ, RZ, R56 ;  /* 0x000000ffffad7224 */ /* 0x000fe200078e0038 */
[----:B------:R-:W-:Y:S01]  /*3a0c0*/  MOV R175, R52 ;  /* 0x0000003400af7202 */ /* 0x000fe20000000f00 */
[----:B------:R-:W-:Y:S01]  /*3a0d0*/  IMAD.MOV.U32 R174, RZ, RZ, R53 ;  /* 0x000000ffffae7224 */ /* 0x000fe200078e0035 */
[----:B------:R-:W-:Y:S01]  /*3a0e0*/  LDSM.16.M88.4 R60, [R2+0xa4880] ;  /* 0x0a488000023c783b */ /* 0x000fe20000000200 */
[-C--:B-1----:R-:W-:Y:S03]  /*3a0f0*/  HMMA.1688.F32.TF32 R24, R236, R40.reuse, R68 ;  /* 0x00000028ec18723c */ /* 0x082fe60000081044 */
[----:B------:R-:W-:Y:S04]  /*3a100*/  STL.64 [R1+0x1510], R248 ;  /* 0x001510f801007387 */ /* 0x000fe80000100a00 */
[----:B------:R-:W-:Y:S04]  /*3a110*/  STL.64 [R1+0x1528], R46 ;  /* 0x0015282e01007387 */ /* 0x000fe80000100a00 */
[----:B------:R1:W-:Y:S04]  /*3a120*/  STL.64 [R1+0x1520], R44 ;  /* 0x0015202c01007387 */ /* 0x0003e80000100a00 */
[----:B------:R-:W-:Y:S04]  /*3a130*/  STL [R1+0x150c], R51 ;  /* 0x00150c3301007387 */ /* 0x000fe80000100800 */
[----:B------:R-:W-:Y:S01]  /*3a140*/  STL.64 [R1+0xa0], R32 ;  /* 0x0000a02001007387 */ /* 0x000fe20000100a00 */
[-C--:B-1----:R-:W-:Y:S03]  /*3a150*/  HMMA.1688.F32.TF32 R44, R4, R40.reuse, R96 ;  /* 0x00000028042c723c */ /* 0x082fe60000081060 */
[----:B------:R1:W-:Y:S04]  /*3a160*/  STL.64 [R1+0xa8], R34 ;  /* 0x0000a82201007387 */ /* 0x0003e80000100a00 */
[----:B------:R-:W-:Y:S04]  /*3a170*/  STL.64 [R1+0x190], R24 ;  /* 0x0001901801007387 */ /* 0x000fe80000100a00 */
[----:B------:R2:W-:Y:S01]  /*3a180*/  STL.64 [R1+0x198], R26 ;  /* 0x0001981a01007387 */ /* 0x0005e20000100a00 */
[-C--:B-1----:R-:W-:Y:S08]  /*3a190*/  HMMA.1688.F32.TF32 R32, R8, R40.reuse, R100 ;  /* 0x000000280820723c */ /* 0x082ff00000081064 */
[----:B--2---:R-:W-:Y:S03]  /*3a1a0*/  HMMA.1688.F32.TF32 R24, R12, R40, R216 ;  /* 0x000000280c18723c */ /* 0x004fe600000810d8 */
[----:B------:R-:W-:Y:S04]  /*3a1b0*/  STL.64 [R1+0x2b0], R44 ;  /* 0x0002b02c01007387 */ /* 0x000fe80000100a00 */
[----:B------:R-:W-:Y:S08]  /*3a1c0*/  STL.64 [R1+0x2b8], R46 ;  /* 0x0002b82e01007387 */ /* 0x000ff00000100a00 */
[----:B------:R-:W-:Y:S04]  /*3a1d0*/  STL.64 [R1+0x3c0], R32 ;  /* 0x0003c02001007387 */ /* 0x000fe80000100a00 */
[----:B------:R-:W-:Y:S04]  /*3a1e0*/  STL.64 [R1+0x3c8], R34 ;  /* 0x0003c82201007387 */ /* 0x000fe80000100a00 */
[----:B------:R-:W2:Y:S04]  /*3a1f0*/  LDL.LU R76, [R1+0x1610] ;  /* 0x00161000014c7983 */ /* 0x000ea80000300800 */
[----:B------:R-:W-:Y:S04]  /*3a200*/  STL.64 [R1+0x4b0], R24 ;  /* 0x0004b01801007387 */ /* 0x000fe80000100a00 */
[----:B------:R-:W-:Y:S04]  /*3a210*/  STL.64 [R1+0x4b8], R26 ;  /* 0x0004b81a01007387 */ /* 0x000fe80000100a00 */
[----:B------:R-:W2:Y:S04]  /*3a220*/  LDL.LU R77, [R1+0x160c] ;  /* 0x00160c00014d7983 */ /* 0x000ea80000300800 */
[----:B------:R-:W2:Y:S04]  /*3a230*/  LDL.LU R78, [R1+0x1608] ;  /* 0x00160800014e7983 */ /* 0x000ea80000300800 */
[----:B------:R-:W2:Y:S04]  /*3a240*/  LDL.LU R79, [R1+0x1604] ;  /* 0x00160400014f7983 */ /* 0x000ea80000300800 */
[----:B------:R-:W3:Y:S04]  /*3a250*/  LDL.LU R57, [R1+0x1600] ;  /* 0x0016000001397983 */ /* 0x000ee80000300800 */
[----:B------:R-:W4:Y:S04]  /*3a260*/  LDL.LU R56, [R1+0x15fc] ;  /* 0x0015fc0001387983 */ /* 0x000f280000300800 */
[----:B------:R-:W2:Y:S04]  /*3a270*/  LDL.LU R53, [R1+0x15f8] ;  /* 0x0015f80001357983 */ /* 0x000ea80000300800 */
        /* <DEDUP_REMOVED lines=21> */
[----:B--2---:R-:W-:-:S02]  /*3a3d0*/  IMAD.MOV.U32 R225, RZ, RZ, R53 ;  /* 0x000000ffffe17224 */ /* 0x004fc400078e0035 */
[----:B---3--:R-:W-:Y:S02]  /*3a3e0*/  IMAD.MOV.U32 R224, RZ, RZ, R52 ;  /* 0x000000ffffe07224 */ /* 0x008fe400078e0034 */
[----:B------:R-:W2:Y:S04]  /*3a3f0*/  LDL.LU R52, [R1+0x15f0] ;  /* 0x0015f00001347983 */ /* 0x000ea80000300800 */
[----:B------:R-:W3:Y:S01]  /*3a400*/  LDL.LU R53, [R1+0x15ec] ;  /* 0x0015ec0001357983 */ /* 0x000ee20000300800 */
[----:B----4-:R-:W-:Y:S01]  /*3a410*/  MOV R226, R56 ;  /* 0x0000003800e27202 */ /* 0x010fe20000000f00 */
[----:B------:R-:W-:Y:S02]  /*3a420*/  IMAD.MOV.U32 R227, RZ, RZ, R57 ;  /* 0x000000ffffe37224 */ /* 0x000fe400078e0039 */
        /* <DEDUP_REMOVED lines=16> */
[----:B------:R-:W1:Y:S01]  /*3a530*/  LDSM.16.M88.4 R52, [R2+0xa3880] ;  /* 0x0a3880000234783b */ /* 0x000e620000000200 */
[----:B----4-:R-:W-:Y:S01]  /*3a540*/  MOV R209, R56 ;  /* 0x0000003800d17202 */ /* 0x010fe20000000f00 */
[----:B------:R-:W-:Y:S02]  /*3a550*/  IMAD.MOV.U32 R208, RZ, RZ, R57 ;  /* 0x000000ffffd07224 */ /* 0x000fe400078e0039 */
[----:B------:R-:W2:Y:S01]  /*3a560*/  LDSM.16.M88.4 R56, [R2+0xa4080] ;  /* 0x0a4080000238783b */ /* 0x000ea20000000200 */
[-C--:B-1----:R-:W-:Y:S08]  /*3a570*/  HMMA.1688.F32.TF32 R240, R160, R52.reuse, R240 ;  /* 0x00000034a0f0723c */ /* 0x082ff000000810f0 */
[-C--:B------:R-:W-:Y:S08]  /*3a580*/  HMMA.1688.F32.TF32 R68, R180, R52.reuse, R192 ;  /* 0x00000034b444723c */ /* 0x080ff000000810c0 */
[-C--:B------:R-:W-:Y:S08]  /*3a590*/  HMMA.1688.F32.TF32 R72, R200, R52.reuse, R184 ;  /* 0x00000034c848723c */ /* 0x080ff000000810b8 */
[-C--:B------:R-:W-:Y:S01]  /*3a5a0*/  HMMA.1688.F32.TF32 R24, R220, R52.reuse, R116 ;  /* 0x00000034dc18723c */ /* 0x080fe20000081074 */
[----:B------:R-:W-:Y:S04]  /*3a5b0*/  STL.64 [R1+0x1538], R242 ;  /* 0x001538f201007387 */ /* 0x000fe80000100a00 */
[----:B------:R-:W-:Y:S04]  /*3a5c0*/  STL.64 [R1+0x1530], R240 ;  /* 0x001530f001007387 */ /* 0x000fe80000100a00 */
[----:B------:R-:W-:Y:S04]  /*3a5d0*/  STL.64 [R1+0x1548], R70 ;  /* 0x0015484601007387 */ /* 0x000fe80000100a00 */
[----:B------:R-:W-:Y:S04]  /*3a5e0*/  STL.64 [R1+0x1540], R68 ;  /* 0x0015404401007387 */ /* 0x000fe80000100a00 */
[----:B------:R-:W-:Y:S04]  /*3a5f0*/  STL.64 [R1+0x1558], R74 ;  /* 0x0015584a01007387 */ /* 0x000fe80000100a00 */
[----:B------:R-:W-:Y:S03]  /*3a600*/  STL.64 [R1+0x1550], R72 ;  /* 0x0015504801007387 */ /* 0x000fe60000100a00 */
[----:B------:R-:W-:Y:S01]  /*3a610*/  MOV R51, R24 ;  /* 0x0000001800337202 */ /* 0x000fe20000000f00 */
[----:B------:R-:W-:Y:S04]  /*3a620*/  STL [R1+0x24], R25 ;  /* 0x0000241901007387 */ /* 0x000fe80000100800 */
[----:B------:R1:W-:Y:S01]  /*3a630*/  STL.64 [R1+0x28], R26 ;  /* 0x0000281a01007387 */ /* 0x0003e20000100a00 */
[-C--:B------:R-:W-:Y:S08]  /*3a640*/  HMMA.1688.F32.TF32 R44, R4, R52.reuse, R76 ;  /* 0x00000034042c723c */ /* 0x080ff0000008104c */
[-C--:B-1----:R-:W-:Y:S08]  /*3a650*/  HMMA.1688.F32.TF32 R24, R236, R52.reuse, R224 ;  /* 0x00000034ec18723c */ /* 0x082ff000000810e0 */
[-C--:B------:R-:W-:Y:S11]  /*3a660*/  HMMA.1688.F32.TF32 R32, R8, R52.reuse, R80 ;  /* 0x000000340820723c */ /* 0x080ff60000081050 */
[----:B------:R-:W-:Y:S04]  /*3a670*/  @!UPT UIADD3 URZ, URZ, URZ, URZ ;  /* 0x0000003f3f3ff290 */ /* 0x000fe8000fffe03f */
[----:B------:R-:W-:Y:S04]  /*3a680*/  STL.64 [R1+0x110], R24 ;  /* 0x0001101801007387 */ /* 0x000fe80000100a00 */
[----:B------:R1:W-:Y:S04]  /*3a690*/  STL.64 [R1+0x118], R26 ;  /* 0x0001181a01007387 */ /* 0x0003e80000100a00 */
[----:B------:R-:W-:Y:S01]  /*3a6a0*/  STL.64 [R1+0x250], R44 ;  /* 0x0002502c01007387 */ /* 0x000fe20000100a00 */
[----:B-1----:R-:W-:Y:S03]  /*3a6b0*/  HMMA.1688.F32.TF32 R24, R12, R52, R140 ;  /* 0x000000340c18723c */ /* 0x002fe6000008108c */
[----:B------:R2:W-:Y:S04]  /*3a6c0*/  STL.64 [R1+0x258], R46 ;  /* 0x0002582e01007387 */ /* 0x0005e80000100a00 */
[----:B------:R-:W-:Y:S04]  /*3a6d0*/  STL.64 [R1+0x390], R32 ;  /* 0x0003902001007387 */ /* 0x000fe80000100a00 */
[----:B------:R1:W-:Y:S01]  /*3a6e0*/  STL.64 [R1+0x398], R34 ;  /* 0x0003982201007387 */ /* 0x0003e20000100a00 */
[----:B--2---:R-:W-:Y:S01]  /*3a6f0*/  HMMA.1688.F32.TF32 R44, R236, R56, R196 ;  /* 0x00000038ec2c723c */ /* 0x004fe200000810c4 */
[----:B------:R-:W-:-:S07]  /*3a700*/  MOV R224, R124 ;  /* 0x0000007c00e07202 */ /* 0x000fce0000000f00 */
[-C--:B------:R-:W-:Y:S01]  /*3a710*/  HMMA.1688.F32.TF32 R88, R220, R56.reuse, R208 ;  /* 0x00000038dc58723c */ /* 0x080fe200000810d0 */
[----:B------:R-:W-:Y:S01]  /*3a720*/  IMAD.MOV.U32 R225, RZ, RZ, R125 ;  /* 0x000000ffffe17224 */ /* 0x000fe200078e007d */
[----:B------:R-:W-:Y:S01]  /*3a730*/  MOV R227, R129 ;  /* 0x0000008100e37202 */ /* 0x000fe20000000f00 */
[----:B------:R-:W-:Y:S01]  /*3a740*/  IMAD.MOV.U32 R226, RZ, RZ, R128 ;  /* 0x000000ffffe27224 */ /* 0x000fe200078e0080 */
[----:B------:R-:W-:Y:S04]  /*3a750*/  LDSM.16.M88.4 R140, [R2+0xa7880] ;  /* 0x0a788000028c783b */ /* 0x000fe80000000200 */
[----:B-1----:R-:W-:Y:S01]  /*3a760*/  HMMA.1688.F32.TF32 R32, R4, R56, R172 ;  /* 0x000000380420723c */ /* 0x002fe200000810ac */
[----:B------:R-:W-:Y:S01]  /*3a770*/  IMAD.MOV.U32 R40, RZ, RZ, R27 ;  /* 0x000000ffff287224 */ /* 0x000fe200078e001b */
[----:B------:R-:W-:Y:S01]  /*3a780*/  MOV R41, R26 ;  /* 0x0000001a00297202 */ /* 0x000fe20000000f00 */
[----:B------:R-:W-:-:S02]  /*3a790*/  IMAD.MOV.U32 R52, RZ, RZ, R25 ;  /* 0x000000ffff347224 */ /* 0x000fc400078e0019 */
[----:B------:R-:W-:Y:S01]  /*3a7a0*/  IMAD.MOV.U32 R53, RZ, RZ, R24 ;  /* 0x000000ffff357224 */ /* 0x000fe200078e0018 */
[----:B------:R-:W-:Y:S04]  /*3a7b0*/  STL [R1+0x1460], R40 ;  /* 0x0014602801007387 */ /* 0x000fe80000100800 */
[----:B------:R-:W-:Y:S04]  /*3a7c0*/  STL [R1+0x145c], R41 ;  /* 0x00145c2901007387 */ /* 0x000fe80000100800 */
[----:B------:R1:W-:Y:S04]  /*3a7d0*/  STL [R1+0x1458], R52 ;  /* 0x0014583401007387 */ /* 0x0003e80000100800 */
[----:B------:R2:W-:Y:S01]  /*3a7e0*/  STL [R1+0x1454], R53 ;  /* 0x0014543501007387 */ /* 0x0005e20000100800 */
[----:B------:R-:W-:-:S03]  /*3a7f0*/  MOV R172, R132 ;  /* 0x0000008400ac7202 */ /* 0x000fc60000000f00 */
[----:B------:R-:W-:Y:S01]  /*3a800*/  STL.64 [R1+0x100], R44 ;  /* 0x0001002c01007387 */ /* 0x000fe20000100a00 */
[----:B------:R-:W-:-:S03]  /*3a810*/  IMAD.MOV.U32 R173, RZ, RZ, R133 ;  /* 0x000000ffffad7224 */ /* 0x000fc600078e0085 */
[----:B------:R-:W-:Y:S01]  /*3a820*/  STL.64 [R1+0x108], R46 ;  /* 0x0001082e01007387 */ /* 0x000fe20000100a00 */
[----:B------:R-:W-:-:S03]  /*3a830*/  IMAD.MOV.U32 R174, RZ, RZ, R136 ;  /* 0x000000ffffae7224 */ /* 0x000fc600078e0088 */
[----:B------:R-:W-:Y:S01]  /*3a840*/  STL.64 [R1+0x200], R32 ;  /* 0x0002002001007387 */ /* 0x000fe20000100a00 */
[----:B------:R-:W-:-:S03]  /*3a850*/  MOV R175, R137 ;  /* 0x0000008900af7202 */ /* 0x000fc60000000f00 */
[----:B------:R3:W-:Y:S04]  /*3a860*/  STL.64 [R1+0x208], R34 ;  /* 0x0002082201007387 */ /* 0x0007e80000100a00 */
[----:B------:R-:W4:Y:S04]  /*3a870*/  LDL.LU R132, [R1+0x15e0] ;  /* 0x0015e00001847983 */ /* 0x000f280000300800 */
[----:B------:R-:W2:Y:S04]  /*3a880*/  LDL.LU R133, [R1+0x15dc] ;  /* 0x0015dc0001857983 */ /* 0x000ea80000300800 */
[----:B------:R-:W2:Y:S04]  /*3a890*/  LDL.LU R136, [R1+0x15d8] ;  /* 0x0015d80001887983 */ /* 0x000ea80000300800 */
[----:B------:R-:W3:Y:S01]  /*3a8a0*/  LDL.LU R137, [R1+0x15d4] ;  /* 0x0015d40001897983 */ /* 0x000ee20000300800 */
[----:B------:R-:W-:-:S02]  /*3a8b0*/  IMAD.MOV.U32 R197, RZ, RZ, R121 ;  /* 0x000000ffffc57224 */ /* 0x000fc400078e0079 */
[----:B------:R-:W-:Y:S01]  /*3a8c0*/  IMAD.MOV.U32 R198, RZ, RZ, R120 ;  /* 0x000000ffffc67224 */ /* 0x000fe200078e0078 */
        /* <DEDUP_REMOVED lines=39> */
[----:B-1----:R-:W-:Y:S01]  /*3ab40*/  IMAD.MOV.U32 R52, RZ, RZ, R24 ;  /* 0x000000ffff347224 */ /* 0x002fe200078e0018 */
[----:B------:R-:W-:Y:S01]  /*3ab50*/  MOV R53, R25 ;  /* 0x0000001900357202 */ /* 0x000fe20000000f00 */
[----:B------:R-:W-:Y:S02]  /*3ab60*/  IMAD.MOV.U32 R252, RZ, RZ, R26 ;  /* 0x000000fffffc7224 */ /* 0x000fe400078e001a */
[----:B------:R-:W-:-:S02]  /*3ab70*/  IMAD.MOV.U32 R0, RZ, RZ, R27 ;  /* 0x000000ffff007224 */ /* 0x000fc400078e001b */
[-C--:B------:R-:W-:Y:S01]  /*3ab80*/  HMMA.1688.F32.TF32 R24, R12, R56.reuse, R92 ;  /* 0x000000380c18723c */ /* 0x080fe2000008105c */
[----:B------:R-:W-:Y:S01]  /*3ab90*/  MOV R118, R133 ;  /* 0x0000008500767202 */ /* 0x000fe20000000f00 */
[----:B----4-:R-:W-:Y:S01]  /*3aba0*/  IMAD.MOV.U32 R119, RZ, RZ, R132 ;  /* 0x000000ffff777224 */ /* 0x010fe200078e0084 */
[----:B------:R-:W4:Y:S04]  /*3abb0*/  LDL.LU R133, [R1+0x15b0] ;  /* 0x0015b00001857983 */ /* 0x000f280000300800 */
[----:B------:R-:W4:Y:S01]  /*3abc0*/  LDL.LU R132, [R1+0x15ac] ;  /* 0x0015ac0001847983 */ /* 0x000f220000300800 */
[-C--:B------:R-:W-:Y:S03]  /*3abd0*/  HMMA.1688.F32.TF32 R80, R180, R56.reuse, R176 ;  /* 0x00000038b450723c */ /* 0x080fe600000810b0 */
[----:B------:R-:W4:Y:S04]  /*3abe0*/  LDL.LU R176, [R1+0x6d0] ;  /* 0x0006d00001b07983 */ /* 0x000f280000300800 */
[----:B------:R-:W4:Y:S01]  /*3abf0*/  LDL.LU R177, [R1+0x6d4] ;  /* 0x0006d40001b17983 */ /* 0x000f220000300800 */
[----:B------:R-:W-:Y:S03]  /*3ac00*/  HMMA.1688.F32.TF32 R76, R160, R56, R188 ;  /* 0x00000038a04c723c */ /* 0x000fe600000810bc */
[----:B------:R-:W4:Y:S04]  /*3ac10*/  LDL.LU R178, [R1+0x6d8] ;  /* 0x0006d80001b27983 */ /* 0x000f280000300800 */
[----:B------:R-:W4:Y:S01]  /*3ac20*/  LDL.LU R179, [R1+0x6dc] ;  /* 0x0006dc0001b37983 */ /* 0x000f220000300800 */
[----:B------:R-:W-:Y:S01]  /*3ac30*/  IMAD.MOV.U32 R21, RZ, RZ, R24 ;  /* 0x000000ffff157224 */ /* 0x000fe200078e0018 */
[----:B------:R-:W-:Y:S01]  /*3ac40*/  MOV R20, R25 ;  /* 0x0000001900147202 */ /* 0x000fe20000000f00 */
[----:B------:R-:W-:Y:S01]  /*3ac50*/  IMAD.MOV.U32 R17, RZ, RZ, R26 ;  /* 0x000000ffff117224 */ /* 0x000fe200078e001a */
[----:B------:R-:W4:Y:S01]  /*3ac60*/  LDL.LU R188, [R1+0x880] ;  /* 0x0008800001bc7983 */ /* 0x000f220000300800 */
[----:B------:R-:W-:-:S02]  /*3ac70*/  IMAD.MOV.U32 R16, RZ, RZ, R27 ;  /* 0x000000ffff107224 */ /* 0x000fc400078e001b */
[----:B------:R-:W-:Y:S01]  /*3ac80*/  HMMA.1688.F32.TF32 R24, R8, R60, R224 ;  /* 0x0000003c0818723c */ /* 0x000fe200000810e0 */
[----:B------:R-:W4:Y:S04]  /*3ac90*/  LDL.LU R189, [R1+0x884] ;  /* 0x0008840001bd7983 */ /* 0x000f280000300800 */
[----:B------:R-:W4:Y:S03]  /*3aca0*/  LDL.LU R190, [R1+0x888] ;  /* 0x0008880001be7983 */ /* 0x000f260000300800 */
[----:B------:R-:W-:Y:S01]  /*3acb0*/  HMMA.1688.F32.TF32 R84, R200, R56, R112 ;  /* 0x00000038c854723c */ /* 0x000fe20000081070 */
[----:B------:R-:W4:Y:S04]  /*3acc0*/  LDL.LU R191, [R1+0x88c] ;  /* 0x00088c0001bf7983 */ /* 0x000f280000300800 */
[----:B------:R-:W4:Y:S04]  /*3acd0*/  LDL.LU R112, [R1+0x790] ;  /* 0x0007900001707983 */ /* 0x000f280000300800 */
[----:B------:R-:W4:Y:S01]  /*3ace0*/  LDL.LU R113, [R1+0x794] ;  /* 0x0007940001717983 */ /* 0x000f220000300800 */
[-C--:B------:R-:W-:Y:S03]  /*3acf0*/  HMMA.1688.F32.TF32 R32, R4, R60.reuse, R116 ;  /* 0x0000003c0420723c */ /* 0x080fe60000081074 */
[----:B------:R-:W4:Y:S04]  /*3ad00*/  LDL.LU R114, [R1+0x798] ;  /* 0x0007980001727983 */ /* 0x000f280000300800 */
[----:B------:R-:W4:Y:S01]  /*3ad10*/  LDL.LU R115, [R1+0x79c] ;  /* 0x00079c0001737983 */ /* 0x000f220000300800 */
[----:B------:R-:W-:Y:S03]  /*3ad20*/  HMMA.1688.F32.TF32 R44, R236, R60, R184 ;  /* 0x0000003cec2c723c */ /* 0x000fe600000810b8 */
[----:B------:R-:W-:Y:S01]  /*3ad30*/  STL [R1+0x1470], R0 ;  /* 0x0014700001007387 */ /* 0x000fe20000100800 */
[----:B------:R-:W-:-:S03]  /*3ad40*/  IMAD.MOV.U32 R40, RZ, RZ, R26 ;  /* 0x000000ffff287224 */ /* 0x000fc600078e001a */
[----:B------:R-:W-:Y:S01]  /*3ad50*/  STL [R1+0x146c], R252 ;  /* 0x00146cfc01007387 */ /* 0x000fe20000100800 */
[----:B------:R-:W-:-:S03]  /*3ad60*/  MOV R41, R27 ;  /* 0x0000001b00297202 */ /* 0x000fc60000000f00 */
[----:B------:R1:W-:Y:S04]  /*3ad70*/  STL [R1+0x1468], R53 ;  /* 0x0014683501007387 */ /* 0x0003e80000100800 */
[----:B------:R1:W-:Y:S02]  /*3ad80*/  STL [R1+0x1464], R52 ;  /* 0x0014643401007387 */ /* 0x0003e40000100800 */
[----:B-1----:R-:W-:Y:S01]  /*3ad90*/  MOV R53, R24 ;  /* 0x0000001800357202 */ /* 0x002fe20000000f00 */
[----:B------:R-:W-:Y:S02]  /*3ada0*/  IMAD.MOV.U32 R52, RZ, RZ, R25 ;  /* 0x000000ffff347224 */ /* 0x000fe400078e0019 */
[----:B------:R-:W-:Y:S01]  /*3adb0*/  HMMA.1688.F32.TF32 R24, R12, R60, R108 ;  /* 0x0000003c0c18723c */ /* 0x000fe2000008106c */
[----:B------:R-:W-:Y:S04]  /*3adc0*/  STL [R1+0x1480], R16 ;  /* 0x0014801001007387 */ /* 0x000fe80000100800 */
[----:B------:R-:W-:Y:S04]  /*3add0*/  STL [R1+0x147c], R17 ;  /* 0x00147c1101007387 */ /* 0x000fe80000100800 */
[----:B------:R-:W-:Y:S04]  /*3ade0*/  STL [R1+0x1478], R20 ;  /* 0x0014781401007387 */ /* 0x000fe80000100800 */
[----:B------:R-:W-:Y:S04]  /*3adf0*/  STL [R1+0x1474], R21 ;  /* 0x0014741501007387 */ /* 0x000fe80000100800 */
[----:B------:R-:W-:Y:S04]  /*3ae00*/  STL.64 [R1+0x50], R44 ;  /* 0x0000502c01007387 */ /* 0x000fe80000100a00 */
[----:B------:R-:W-:Y:S04]  /*3ae10*/  STL.64 [R1+0x58], R46 ;  /* 0x0000582e01007387 */ /* 0x000fe80000100a00 */
[----:B------:R-:W-:Y:S04]  /*3ae20*/  STL.64 [R1+0x1a0], R32 ;  /* 0x0001a02001007387 */ /* 0x000fe80000100a00 */
[----:B------:R-:W-:Y:S04]  /*3ae30*/  STL.64 [R1+0x1a8], R34 ;  /* 0x0001a82201007387 */ /* 0x000fe80000100a00 */
[----:B------:R-:W-:Y:S04]  /*3ae40*/  STL [R1+0x1490], R41 ;  /* 0x0014902901007387 */ /* 0x000fe80000100800 */
[----:B------:R-:W-:Y:S04]  /*3ae50*/  STL [R1+0x148c], R40 ;  /* 0x00148c2801007387 */ /* 0x000fe80000100800 */
[----:B------:R-:W-:Y:S04]  /*3ae60*/  STL [R1+0x1488], R52 ;  /* 0x0014883401007387 */ /* 0x000fe80000100800 */
[----:B------:R-:W-:Y:S04]  /*3ae70*/  STL [R1+0x1484], R53 ;  /* 0x0014843501007387 */ /* 0x000fe80000100800 */
[----:B------:R-:W-:Y:S04]  /*3ae80*/  STL.64 [R1+0x3b0], R24 ;  /* 0x0003b01801007387 */ /* 0x000fe80000100a00 */
[----:B------:R1:W-:Y:S02]  /*3ae90*/  STL.64 [R1+0x3b8], R26 ;  /* 0x0003b81a01007387 */ /* 0x0003e40000100a00 */
[-C--:B-1----:R-:W-:Y:S08]  /*3aea0*/  HMMA.1688.F32.TF32 R24, R8, R64.reuse, R172 ;  /* 0x000000400818723c */ /* 0x082ff000000810ac */
[-C--:B------:R-:W-:Y:S08]  /*3aeb0*/  HMMA.1688.F32.TF32 R44, R236, R64.reuse, R208 ;  /* 0x00000040ec2c723c */ /* 0x080ff000000810d0 */
        /* <DEDUP_REMOVED lines=8> */
[----:B------:R4:W-:Y:S01]  /*3af40*/  STL.64 [R1+0x180], R32 ;  /* 0x0001802001007387 */ /* 0x0009e20000100a00 */
[----:B------:R-:W-:Y:S03]  /*3af50*/  HMMA.1688.F32.TF32 R96, R180, R60, R232 ;  /* 0x0000003cb460723c */ /* 0x000fe600000810e8 */
[----:B------:R1:W-:Y:S04]  /*3af60*/  STL.64 [R1+0x188], R34 ;  /* 0x0001882201007387 */ /* 0x0003e80000100a00 */
[----:B------:R-:W-:Y:S04]  /*3af70*/  STL [R1+0x14a0], R252 ;  /* 0x0014a0fc01007387 */ /* 0x000fe80000100800 */
[----:B------:R-:W-:Y:S04]  /*3af80*/  STL [R1+0x149c], R0 ;  /* 0x00149c0001007387 */ /* 0x000fe80000100800 */
[----:B------:R-:W-:Y:S04]  /*3af90*/  STL [R1+0x1498], R21 ;  /* 0x0014981501007387 */ /* 0x000fe80000100800 */
[----:B------:R-:W-:Y:S01]  /*3afa0*/  STL [R1+0x1494], R20 ;  /* 0x0014941401007387 */ /* 0x000fe20000100800 */
[----:B--2---:R-:W-:Y:S01]  /*3afb0*/  MOV R233, R137 ;  /* 0x0000008900e97202 */ /* 0x004fe20000000f00 */
[----:B---3--:R-:W-:-:S02]  /*3afc0*/  IMAD.MOV.U32 R232, RZ, RZ, R136 ;  /* 0x000000ffffe87224 */ /* 0x008fc400078e0088 */
[----:B------:R-:W1:Y:S04]  /*3afd0*/  LDL.LU R136, [R1+0x15a8] ;  /* 0x0015a80001887983 */ /* 0x000e680000300800 */
[----:B------:R2:W-:Y:S04]  /*3afe0*/  STL.64 [R1+0x380], R24 ;  /* 0x0003801801007387 */ /* 0x0005e80000100a00 */
[----:B------:R3:W-:Y:S04]  /*3aff0*/  STL.64 [R1+0x388], R26 ;  /* 0x0003881a01007387 */ /* 0x0007e80000100a00 */
[----:B------:R-:W2:Y:S01]  /*3b000*/  LDL.LU R137, [R1+0x15a4] ;  /* 0x0015a40001897983 */ /* 0x000ea20000300800 */
[----:B----4-:R-:W-:-:S03]  /*3b010*/  IMAD.MOV.U32 R32, RZ, RZ, R132 ;  /* 0x000000ffff207224 */ /* 0x010fc600078e0084 */
[----:B------:R-:W4:Y:S01]  /*3b020*/  LDL.LU R234, [R1+0x6b8] ;  /* 0x0006b80001ea7983 */ /* 0x000f220000300800 */
[----:B------:R-:W-:-:S03]  /*3b030*/  IMAD.MOV.U32 R33, RZ, RZ, R133 ;  /* 0x000000ffff217224 */ /* 0x000fc600078e0085 */
[----:B------:R-:W4:Y:S04]  /*3b040*/  LDL.LU R235, [R1+0x6bc] ;  /* 0x0006bc0001eb7983 */ /* 0x000f280000300800 */
[----:B------:R-:W3:Y:S04]  /*3b050*/  LDL.LU R132, [R1+0x15a0] ;  /* 0x0015a00001847983 */ /* 0x000ee80000300800 */
[----:B------:R-:W3:Y:S01]  /*3b060*/  LDL.LU R133, [R1+0x159c] ;  /* 0x00159c0001857983 */ /* 0x000ee20000300800 */
[----:B------:R-:W-:Y:S08]  /*3b070*/  HMMA.1688.F32.TF32 R100, R200, R60, R192 ;  /* 0x0000003cc864723c */ /* 0x000ff000000810c0 */
[-C--:B------:R-:W-:Y:S08]  /*3b080*/  HMMA.1688.F32.TF32 R108, R160, R64.reuse, R188 ;  /* 0x00000040a06c723c */ /* 0x080ff000000810bc */
[----:B------:R-:W-:Y:S08]  /*3b090*/  HMMA.1688.F32.TF32 R116, R200, R64, R176 ;  /* 0x00000040c874723c */ /* 0x000ff000000810b0 */
[----:B------:R-:W-:Y:S01]  /*3b0a0*/  HMMA.1688.F32.TF32 R92, R160, R60, R144 ;  /* 0x0000003ca05c723c */ /* 0x000fe20000081090 */
[----:B-1----:R-:W-:-:S02]  /*3b0b0*/  MOV R34, R136 ;  /* 0x0000008800227202 */ /* 0x002fc40000000f00 */
[----:B------:R-:W4:Y:S01]  /*3b0c0*/  LDL.LU R136, [R1+0x1598] ;  /* 0x0015980001887983 */ /* 0x000f220000300800 */
[----:B--2---:R-:W-:-:S03]  /*3b0d0*/  IMAD.MOV.U32 R35, RZ, RZ, R137 ;  /* 0x000000ffff237224 */ /* 0x004fc600078e0089 */
        /* <DEDUP_REMOVED lines=73> */
[----:B----4-:R-:W-:Y:S01]  /*3b570*/  MOV R213, R136 ;  /* 0x0000008800d57202 */ /* 0x010fe20000000f00 */
[----:B------:R-:W-:Y:S01]  /*3b580*/  IMAD.MOV.U32 R214, RZ, RZ, R133 ;  /* 0x000000ffffd67224 */ /* 0x000fe200078e0085 */
[----:B------:R-:W-:Y:S01]  /*3b590*/  MOV R224, R129 ;  /* 0x0000008100e07202 */ /* 0x000fe20000000f00 */
[----:B------:R-:W-:Y:S01]  /*3b5a0*/  IMAD.MOV.U32 R215, RZ, RZ, R132 ;  /* 0x000000ffffd77224 */ /* 0x000fe200078e0084 */
[----:B------:R-:W-:Y:S01]  /*3b5b0*/  MOV R227, R124 ;  /* 0x0000007c00e37202 */ /* 0x000fe20000000f00 */
[----:B------:R-:W-:Y:S01]  /*3b5c0*/  IMAD.MOV.U32 R225, RZ, RZ, R128 ;  /* 0x000000ffffe17224 */ /* 0x000fe200078e0080 */
[----:B------:R-:W-:Y:S01]  /*3b5d0*/  LDSM.16.M88.4 R132, [R2+0xa6880] ;  /* 0x0a6880000284783b */ /* 0x000fe20000000200 */
[----:B------:R-:W-:-:S03]  /*3b5e0*/  IMAD.MOV.U32 R226, RZ, RZ, R125 ;  /* 0x000000ffffe27224 */ /* 0x000fc600078e007d */
[----:B------:R-:W1:Y:S01]  /*3b5f0*/  LDSM.16.M88.4 R124, [R2+0xa5880] ;  /* 0x0a588000027c783b */ /* 0x000e620000000200 */
[----:B--2---:R-:W-:-:S03]  /*3b600*/  IMAD.MOV.U32 R212, RZ, RZ, R137 ;  /* 0x000000ffffd47224 */ /* 0x004fc600078e0089 */
[----:B------:R-:W2:Y:S04]  /*3b610*/  LDSM.16.M88.4 R128, [R2+0xa6080] ;  /* 0x0a6080000280783b */ /* 0x000ea80000000200 */
[----:B------:R4:W2:Y:S04]  /*3b620*/  LDSM.16.M88.4 R136, [R2+0xa7080] ;  /* 0x0a7080000288783b */ /* 0x0008a80000000200 */
[----:B----4-:R-:W4:Y:S01]  /*3b630*/  LDL.LU R2, [R1+0x1590] ;  /* 0x0015900001027983 */ /* 0x010f220000300800 */
[C---:B------:R-:W-:Y:S08]  /*3b640*/  HMMA.1688.F32.TF32 R104, R220.reuse, R60, R104 ;  /* 0x0000003cdc68723c */ /* 0x040ff00000081068 */
[----:B------:R-:W-:Y:S08]  /*3b650*/  HMMA.1688.F32.TF32 R120, R220, R64, R120 ;  /* 0x00000040dc78723c */ /* 0x000ff00000081078 */
[----:B-1----:R-:W-:Y:S08]  /*3b660*/  HMMA.1688.F32.TF32 R244, R236, R124, R232 ;  /* 0x0000007cecf4723c */ /* 0x002ff000000810e8 */
[C---:B---3--:R-:W-:Y:S08]  /*3b670*/  HMMA.1688.F32.TF32 R192, R200.reuse, R132, R192 ;  /* 0x00000084c8c0723c */ /* 0x048ff000000810c0 */
[C---:B--2---:R-:W-:Y:S08]  /*3b680*/  HMMA.1688.F32.TF32 R188, R200.reuse, R128, R188 ;  /* 0x00000080c8bc723c */ /* 0x044ff000000810bc */
[-C--:B------:R-:W-:Y:S08]  /*3b690*/  HMMA.1688.F32.TF32 R184, R200, R124.reuse, R184 ;  /* 0x0000007cc8b8723c */ /* 0x080ff000000810b8 */
[C---:B------:R-:W-:Y:S08]  /*3b6a0*/  HMMA.1688.F32.TF32 R204, R220.reuse, R124, R204 ;  /* 0x0000007cdccc723c */ /* 0x040ff000000810cc */
[C---:B------:R-:W-:Y:S08]  /*3b6b0*/  HMMA.1688.F32.TF32 R212, R220.reuse, R132, R212 ;  /* 0x00000084dcd4723c */ /* 0x040ff000000810d4 */
[-C--:B------:R-:W-:Y:S08]  /*3b6c0*/  HMMA.1688.F32.TF32 R216, R220, R136.reuse, R228 ;  /* 0x00000088dcd8723c */ /* 0x080ff000000810e4 */
[C---:B------:R-:W-:Y:S08]  /*3b6d0*/  HMMA.1688.F32.TF32 R156, R160.reuse, R136, R156 ;  /* 0x00000088a09c723c */ /* 0x040ff0000008109c */
[C---:B------:R-:W-:Y:S08]  /*3b6e0*/  HMMA.1688.F32.TF32 R152, R160.reuse, R132, R152 ;  /* 0x00000084a098723c */ /* 0x040ff00000081098 */
[C---:B------:R-:W-:Y:S08]  /*3b6f0*/  HMMA.1688.F32.TF32 R144, R160.reuse, R124, R144 ;  /* 0x0000007ca090723c */ /* 0x040ff00000081090 */
[C---:B------:R-:W-:Y:S08]  /*3b700*/  HMMA.1688.F32.TF32 R148, R160.reuse, R128, R148 ;  /* 0x00000080a094723c */ /* 0x040ff00000081094 */
[----:B------:R-:W-:Y:S08]  /*3b710*/  HMMA.1688.F32.TF32 R160, R160, R140, R44 ;  /* 0x0000008ca0a0723c */ /* 0x000ff0000008102c */
[C---:B------:R-:W-:Y:S08]  /*3b720*/  HMMA.1688.F32.TF32 R196, R200.reuse, R136, R196 ;  /* 0x00000088c8c4723c */ /* 0x040ff000000810c4 */
[----:B------:R-:W-:Y:S01]  /*3b730*/  HMMA.1688.F32.TF32 R200, R200, R140, R24 ;  /* 0x0000008cc8c8723c */ /* 0x000fe20000081018 */
        /* <DEDUP_REMOVED lines=25> */
[----:B------:R-:W4:Y:S01]  /*3b8d0*/  LDL.LU R35, [R1+0x5dc] ;  /* 0x0005dc0001237983 */ /* 0x000f220000300800 */
[----:B------:R-:W-:Y:S08]  /*3b8e0*/  HMMA.1688.F32.TF32 R224, R236, R128, R224 ;  /* 0x00000080ece0723c */ /* 0x000ff000000810e0 */
[C---:B------:R-:W-:Y:S08]  /*3b8f0*/  HMMA.1688.F32.TF32 R112, R180.reuse, R64, R112 ;  /* 0x00000040b470723c */ /* 0x040ff00000081070 */
[C---:B------:R-:W-:Y:S07]  /*3b900*/  HMMA.1688.F32.TF32 R164, R180.reuse, R124, R164 ;  /* 0x0000007cb4a4723c */ /* 0x040fee00000810a4 */
[----:B------:R-:W-:Y:S01]  /*3b910*/  STL [R1+0x14d8], R224 ;  /* 0x0014d8e001007387 */ /* 0x000fe20000100800 */
[C---:B------:R-:W-:Y:S03]  /*3b920*/  HMMA.1688.F32.TF32 R168, R180.reuse, R128, R168 ;  /* 0x00000080b4a8723c */ /* 0x040fe600000810a8 */
[----:B------:R-:W-:Y:S04]  /*3b930*/  STL [R1+0x14d4], R225 ;  /* 0x0014d4e101007387 */ /* 0x000fe80000100800 */
[----:B------:R-:W-:Y:S01]  /*3b940*/  STL [R1+0x14d0], R226 ;  /* 0x0014d0e201007387 */ /* 0x000fe20000100800 */
[C---:B------:R-:W-:Y:S03]  /*3b950*/  HMMA.1688.F32.TF32 R172, R180.reuse, R132, R172 ;  /* 0x00000084b4ac723c */ /* 0x040fe600000810ac */
[----:B------:R-:W-:Y:S05]  /*3b960*/  STL [R1+0x14cc], R227 ;  /* 0x0014cce301007387 */ /* 0x000fea0000100800 */
[C---:B------:R-:W-:Y:S08]  /*3b970*/  HMMA.1688.F32.TF32 R176, R180.reuse, R136, R176 ;  /* 0x00000088b4b0723c */ /* 0x040ff000000810b0 */
[----:B------:R-:W-:Y:S01]  /*3b980*/  HMMA.1688.F32.TF32 R180, R180, R140, R248 ;  /* 0x0000008cb4b4723c */ /* 0x000fe200000810f8 */
[----:B------:R-:W4:Y:S04]  /*3b990*/  LDL.LU R248, [R1+0x5c0] ;  /* 0x0005c00001f87983 */ /* 0x000f280000300800 */
[----:B------:R-:W4:Y:S04]  /*3b9a0*/  LDL.LU R249, [R1+0x5c4] ;  /* 0x0005c40001f97983 */ /* 0x000f280000300800 */
[----:B------:R-:W4:Y:S04]  /*3b9b0*/  LDL.LU R250, [R1+0x5c8] ;  /* 0x0005c80001fa7983 */ /* 0x000f280000300800 */
[----:B------:R-:W4:Y:S01]  /*3b9c0*/  LDL.LU R251, [R1+0x5cc] ;  /* 0x0005cc0001fb7983 */ /* 0x000f220000300800 */
[C---:B--2---:R-:W-:Y:S08]  /*3b9d0*/  HMMA.1688.F32.TF32 R228, R236.reuse, R132, R24 ;  /* 0x00000084ece4723c */ /* 0x044ff00000081018 */
[C---:B---3--:R-:W-:Y:S11]  /*3b9e0*/  HMMA.1688.F32.TF32 R232, R236.reuse, R136, R232 ;  /* 0x00000088ece8723c */ /* 0x048ff600000810e8 */
[----:B------:R-:W-:Y:S04]  /*3b9f0*/  @!UPT UIADD3 URZ, URZ, URZ, URZ ;  /* 0x0000003f3f3ff290 */ /* 0x000fe8000fffe03f */
[----:B------:R-:W-:Y:S04]  /*3ba00*/  STL [R1+0x14e8], R228 ;  /* 0x0014e8e401007387 */ /* 0x000fe80000100800 */
[----:B------:R-:W-:Y:S04]  /*3ba10*/  STL [R1+0x14e4], R229 ;  /* 0x0014e4e501007387 */ /* 0x000fe80000100800 */
[----:B------:R-:W-:Y:S04]  /*3ba20*/  STL [R1+0x14e0], R230 ;  /* 0x0014e0e601007387 */ /* 0x000fe80000100800 */
[----:B------:R-:W-:Y:S04]  /*3ba30*/  STL [R1+0x14dc], R231 ;  /* 0x0014dce701007387 */ /* 0x000fe80000100800 */
[----:B------:R-:W2:Y:S04]  /*3ba40*/  LDL.LU R24, [R1+0x5a0] ;  /* 0x0005a00001187983 */ /* 0x000ea80000300800 */
[----:B------:R-:W2:Y:S04]  /*3ba50*/  LDL.LU R25, [R1+0x5a4] ;  /* 0x0005a40001197983 */ /* 0x000ea80000300800 */
[----:B------:R-:W2:Y:S01]  /*3ba60*/  LDL.LU R26, [R1+0x5a8] ;  /* 0x0005a800011a7983 */ /* 0x000ea20000300800 */
[----:B----4-:R-:W-:Y:S03]  /*3ba70*/  HMMA.1688.F32.TF32 R236, R236, R140, R68 ;  /* 0x0000008cecec723c */ /* 0x010fe60000081044 */
[----:B------:R-:W2:Y:S05]  /*3ba80*/  LDL.LU R27, [R1+0x5ac] ;  /* 0x0005ac00011b7983 */ /* 0x000eaa0000300800 */
[C---:B------:R-:W-:Y:S01]  /*3ba90*/  HMMA.1688.F32.TF32 R68, R4.reuse, R124, R240 ;  /* 0x0000007c0444723c */ /* 0x040fe200000810f0 */
[----:B------:R1:W-:Y:S07]  /*3baa0*/  STL [R1+0x14f8], R232 ;  /* 0x0014f8e801007387 */ /* 0x0003ee0000100800 */
[----:B------:R-:W-:Y:S01]  /*3bab0*/  HMMA.1688.F32.TF32 R32, R4, R132, R32 ;  /* 0x000000840420723c */ /* 0x000fe20000081020 */
[----:B------:R3:W-:Y:S04]  /*3bac0*/  STL [R1+0x14f4], R233 ;  /* 0x0014f4e901007387 */ /* 0x0007e80000100800 */
[----:B------:R4:W-:Y:S04]  /*3bad0*/  STL [R1+0x14f0], R234 ;  /* 0x0014f0ea01007387 */ /* 0x0009e80000100800 */
[----:B------:R1:W-:Y:S04]  /*3bae0*/  STL [R1+0x14ec], R235 ;  /* 0x0014eceb01007387 */ /* 0x0003e80000100800 */
[----:B------:R-:W-:Y:S04]  /*3baf0*/  STL [R1+0x1508], R236 ;  /* 0x001508ec01007387 */ /* 0x000fe80000100800 */
[----:B------:R-:W-:Y:S04]  /*3bb00*/  STL [R1+0x1504], R237 ;  /* 0x001504ed01007387 */ /* 0x000fe80000100800 */
[----:B------:R-:W-:Y:S04]  /*3bb10*/  STL [R1+0x1500], R238 ;  /* 0x001500ee01007387 */ /* 0x000fe80000100800 */
[----:B------:R-:W-:Y:S01]  /*3bb20*/  STL [R1+0x14fc], R239 ;  /* 0x0014fcef01007387 */ /* 0x000fe20000100800 */
[----:B-1----:R-:W-:Y:S01]  /*3bb30*/  IMAD.MOV.U32 R232, RZ, RZ, R32 ;  /* 0x000000ffffe87224 */ /* 0x002fe200078e0020 */
[----:B---3--:R-:W-:-:S02]  /*3bb40*/  MOV R233, R33 ;  /* 0x0000002100e97202 */ /* 0x008fc40000000f00 */
[----:B------:R-:W-:Y:S01]  /*3bb50*/  STL.64 [R1+0xf0], R68 ;  /* 0x0000f04401007387 */ /* 0x000fe20000100a00 */
[----:B----4-:R-:W-:-:S03]  /*3bb60*/  IMAD.MOV.U32 R234, RZ, RZ, R34 ;  /* 0x000000ffffea7224 */ /* 0x010fc600078e0022 */
[----:B------:R1:W-:Y:S01]  /*3bb70*/  STL.64 [R1+0xf8], R70 ;  /* 0x0000f84601007387 */ /* 0x0003e20000100a00 */
[----:B------:R-:W-:-:S03]  /*3bb80*/  IMAD.MOV.U32 R235, RZ, RZ, R35 ;  /* 0x000000ffffeb7224 */ /* 0x000fc600078e0023 */
[----:B------:R-:W3:Y:S04]  /*3bb90*/  LDL.LU R32, [R1+0x1f0] ;  /* 0x0001f00001207983 */ /* 0x000ee80000300800 */
[----:B------:R-:W3:Y:S04]  /*3bba0*/  LDL.LU R33, [R1+0x1f4] ;  /* 0x0001f40001217983 */ /* 0x000ee80000300800 */
[----:B------:R-:W3:Y:S04]  /*3bbb0*/  LDL.LU R34, [R1+0x1f8] ;  /* 0x0001f80001227983 */ /* 0x000ee80000300800 */
[----:B------:R-:W3:Y:S01]  /*3bbc0*/  LDL.LU R35, [R1+0x1fc] ;  /* 0x0001fc0001237983 */ /* 0x000ee20000300800 */
[----:B------:R-:W-:Y:S03]  /*3bbd0*/  HMMA.1688.F32.TF32 R44, R4, R128, R44 ;  /* 0x00000080042c723c */ /* 0x000fe6000008102c */
[----:B------:R-:W1:Y:S04]  /*3bbe0*/  LDL.LU R240, [R1+0x1e0] ;  /* 0x0001e00001f07983 */ /* 0x000e680000300800 */
[----:B------:R-:W1:Y:S04]  /*3bbf0*/  LDL.LU R241, [R1+0x1e4] ;  /* 0x0001e40001f17983 */ /* 0x000e680000300800 */
[----:B------:R-:W1:Y:S04]  /*3bc00*/  LDL.LU R242, [R1+0x1e8] ;  /* 0x0001e80001f27983 */ /* 0x000e680000300800 */
[----:B------:R-:W1:Y:S09]  /*3bc10*/  LDL.LU R243, [R1+0x1ec] ;  /* 0x0001ec0001f37983 */ /* 0x000e720000300800 */
[----:B------:R-:W-:Y:S01]  /*3bc20*/  IMAD.MOV.U32 R228, RZ, RZ, R44 ;  /* 0x000000ffffe47224 */ /* 0x000fe200078e002c */
[----:B------:R-:W-:Y:S01]  /*3bc30*/  MOV R230, R46 ;  /* 0x0000002e00e67202 */ /* 0x000fe20000000f00 */
[----:B------:R-:W-:-:S02]  /*3bc40*/  IMAD.MOV.U32 R229, RZ, RZ, R45 ;  /* 0x000000ffffe57224 */ /* 0x000fc400078e002d */
[----:B------:R-:W-:Y:S02]  /*3bc50*/  IMAD.MOV.U32 R231, RZ, RZ, R47 ;  /* 0x000000ffffe77224 */ /* 0x000fe400078e002f */
[C---:B------:R-:W-:Y:S11]  /*3bc60*/  HMMA.1688.F32.TF32 R44, R4.reuse, R136, R248 ;  /* 0x00000088042c723c */ /* 0x040ff600000810f8 */
[----:B------:R-:W-:Y:S11]  /*3bc70*/  @!UPT UIADD3 URZ, URZ, URZ, URZ ;  /* 0x0000003f3f3ff290 */ /* 0x000ff6000fffe03f */
[----:B------:R-:W-:Y:S02]  /*3bc80*/  @!UPT UIADD3 URZ, URZ, URZ, URZ ;  /* 0x0000003f3f3ff290 */ /* 0x000fe4000fffe03f */
[----:B------:R-:W-:Y:S01]  /*3bc90*/  MOV R224, R44 ;  /* 0x0000002c00e07202 */ /* 0x000fe20000000f00 */
[----:B------:R-:W-:Y:S01]  /*3bca0*/  IMAD.MOV.U32 R225, RZ, RZ, R45 ;  /* 0x000000ffffe17224 */ /* 0x000fe200078e002d */
[----:B------:R-:W-:Y:S01]  /*3bcb0*/  MOV R227, R47 ;  /* 0x0000002f00e37202 */ /* 0x000fe20000000f00 */
[----:B------:R-:W-:Y:S01]  /*3bcc0*/  IMAD.MOV.U32 R226, RZ, RZ, R46 ;  /* 0x000000ffffe27224 */ /* 0x000fe200078e002e */
[----:B--2---:R-:W-:Y:S01]  /*3bcd0*/  HMMA.1688.F32.TF32 R4, R4, R140, R24 ;  /* 0x0000008c0404723c */ /* 0x004fe20000081018 */
        /* <DEDUP_REMOVED lines=12> */
[C---:B---3--:R-:W-:Y:S11]  /*3bda0*/  HMMA.1688.F32.TF32 R32, R8.reuse, R124, R32 ;  /* 0x0000007c0820723c */ /* 0x048ff60000081020 */
[----:B------:R-:W-:Y:S11]  /*3bdb0*/  @!UPT UIADD3 URZ, URZ, URZ, URZ ;  /* 0x0000003f3f3ff290 */ /* 0x000ff6000fffe03f */
[----:B------:R-:W-:Y:S02]  /*3bdc0*/  @!UPT UIADD3 URZ, URZ, URZ, URZ ;  /* 0x0000003f3f3ff290 */ /* 0x000fe4000fffe03f */
[----:B------:R-:W-:Y:S01]  /*3bdd0*/  IMAD.MOV.U32 R16, RZ, RZ, R32 ;  /* 0x000000ffff107224 */ /* 0x000fe200078e0020 */
[----:B------:R-:W-:Y:S01]  /*3bde0*/  MOV R17, R33 ;  /* 0x0000002100117202 */ /* 0x000fe20000000f00 */
[----:B------:R-:W3:Y:S01]  /*3bdf0*/  LDL.LU R32, [R1+0x450] ;  /* 0x0004500001207983 */ /* 0x000ee20000300800 */
[----:B------:R-:W-:Y:S02]  /*3be00*/  IMAD.MOV.U32 R65, RZ, RZ, R34 ;  /* 0x000000ffff417224 */ /* 0x000fe400078e0022 */
[----:B------:R-:W-:Y:S01]  /*3be10*/  IMAD.MOV.U32 R64, RZ, RZ, R35 ;  /* 0x000000ffff407224 */ /* 0x000fe200078e0023 */
[----:B------:R-:W3:Y:S04]  /*3be20*/  LDL.LU R33, [R1+0x454] ;  /* 0x0004540001217983 */ /* 0x000ee80000300800 */
[----:B------:R-:W3:Y:S04]  /*3be30*/  LDL.LU R34, [R1+0x458] ;  /* 0x0004580001227983 */ /* 0x000ee80000300800 */
[----:B------:R-:W3:Y:S01]  /*3be40*/  LDL.LU R35, [R1+0x45c] ;  /* 0x00045c0001237983 */ /* 0x000ee20000300800 */
[----:B-1----:R-:W-:Y:S03]  /*3be50*/  HMMA.1688.F32.TF32 R68, R8, R128, R240 ;  /* 0x000000800844723c */ /* 0x002fe600000810f0 */
[----:B------:R1:W-:Y:S04]  /*3be60*/  STL [R1+0x14b0], R64 ;  /* 0x0014b04001007387 */ /* 0x0003e80000100800 */
[----:B------:R1:W-:Y:S04]  /*3be70*/  STL [R1+0x14ac], R65 ;  /* 0x0014ac4101007387 */ /* 0x0003e80000100800 */
[----:B------:R-:W-:Y:S04]  /*3be80*/  STL [R1+0x14a8], R17 ;  /* 0x0014a81101007387 */ /* 0x000fe80000100800 */
[----:B------:R1:W-:Y:S09]  /*3be90*/  STL [R1+0x14a4], R16 ;  /* 0x0014a41001007387 */ /* 0x0003f20000100800 */
[----:B------:R-:W-:Y:S01]  /*3bea0*/  MOV R56, R71 ;  /* 0x0000004700387202 */ /* 0x000fe20000000f00 */
[----:B------:R-:W-:Y:S01]  /*3beb0*/  IMAD.MOV.U32 R57, RZ, RZ, R70 ;  /* 0x000000ffff397224 */ /* 0x000fe200078e0046 */
[----:B------:R-:W-:Y:S01]  /*3bec0*/  MOV R61, R68 ;  /* 0x00000044003d7202 */ /* 0x000fe20000000f00 */
[----:B------:R-:W-:-:S02]  /*3bed0*/  IMAD.MOV.U32 R60, RZ, RZ, R69 ;  /* 0x000000ffff3c7224 */ /* 0x000fc400078e0045 */
[----:B------:R-:W-:Y:S04]  /*3bee0*/  STL [R1+0x14c0], R56 ;  /* 0x0014c03801007387 */ /* 0x000fe80000100800 */
[----:B------:R-:W-:Y:S04]  /*3bef0*/  STL [R1+0x14bc], R57 ;  /* 0x0014bc3901007387 */ /* 0x000fe80000100800 */
[----:B------:R1:W-:Y:S04]  /*3bf00*/  STL [R1+0x14b8], R60 ;  /* 0x0014b83c01007387 */ /* 0x0003e80000100800 */
[----:B------:R1:W-:Y:S01]  /*3bf10*/  STL [R1+0x14b4], R61 ;  /* 0x0014b43d01007387 */ /* 0x0003e20000100800 */
[C---:B----4-:R-:W-:Y:S11]  /*3bf20*/  HMMA.1688.F32.TF32 R44, R8.reuse, R132, R44 ;  /* 0x00000084082c723c */ /* 0x050ff6000008102c */
[----:B------:R-:W-:Y:S11]  /*3bf30*/  @!UPT UIADD3 URZ, URZ, URZ, URZ ;  /* 0x0000003f3f3ff290 */ /* 0x000ff6000fffe03f */
[----:B------:R-:W-:Y:S02]  /*3bf40*/  @!UPT UIADD3 URZ, URZ, URZ, URZ ;  /* 0x0000003f3f3ff290 */ /* 0x000fe4000fffe03f */
[----:B------:R-:W-:Y:S01]  /*3bf50*/  IMAD.MOV.U32 R41, RZ, RZ, R44 ;  /* 0x000000ffff297224 */ /* 0x000fe200078e002c */
[----:B------:R-:W-:Y:S01]  /*3bf60*/  MOV R52, R46 ;  /* 0x0000002e00347202 */ /* 0x000fe20000000f00 */
[----:B------:R-:W-:Y:S02]  /*3bf70*/  IMAD.MOV.U32 R40, RZ, RZ, R45 ;  /* 0x000000ffff287224 */ /* 0x000fe400078e002d */
[----:B------:R-:W-:Y:S02]  /*3bf80*/  IMAD.MOV.U32 R53, RZ, RZ, R47 ;  /* 0x000000ffff357224 */ /* 0x000fe400078e002f */
[C---:B--2---:R-:W-:Y:S08]  /*3bf90*/  HMMA.1688.F32.TF32 R44, R8.reuse, R136, R248 ;  /* 0x00000088082c723c */ /* 0x044ff000000810f8 */
[----:B------:R-:W-:Y:S01]  /*3bfa0*/  HMMA.1688.F32.TF32 R8, R8, R140, R24 ;  /* 0x0000008c0808723c */ /* 0x000fe20000081018 */
[----:B------:R2:W-:Y:S04]  /*3bfb0*/  STL [R1+0x14c8], R40 ;  /* 0x0014c82801007387 */ /* 0x0005e80000100800 */
[----:B------:R4:W-:Y:S04]  /*3bfc0*/  STL [R1+0x14c4], R41 ;  /* 0x0014c42901007387 */ /* 0x0009e80000100800 */
[----:B------:R-:W2:Y:S04]  /*3bfd0*/  LDL.LU R24, [R1+0x430] ;  /* 0x0004300001187983 */ /* 0x000ea80000300800 */
[----:B------:R-:W2:Y:S04]  /*3bfe0*/  LDL.LU R25, [R1+0x434] ;  /* 0x0004340001197983 */ /* 0x000ea80000300800 */
[----:B------:R-:W2:Y:S04]  /*3bff0*/  LDL.LU R26, [R1+0x438] ;  /* 0x00043800011a7983 */ /* 0x000ea80000300800 */
[----:B------:R-:W2:Y:S03]  /*3c000*/  LDL.LU R27, [R1+0x43c] ;  /* 0x00043c00011b7983 */ /* 0x000ea60000300800 */
[----:B-1----:R-:W-:Y:S01]  /*3c010*/  MOV R64, R8 ;  /* 0x0000000800407202 */ /* 0x002fe20000000f00 */
[----:B------:R-:W-:Y:S01]  /*3c020*/  IMAD.MOV.U32 R65, RZ, RZ, R9 ;  /* 0x000000ffff417224 */ /* 0x000fe200078e0009 */
[----:B------:R-:W-:Y:S01]  /*3c030*/  MOV R16, R11 ;  /* 0x0000000b00107202 */ /* 0x000fe20000000f00 */
[----:B------:R-:W-:-:S02]  /*3c040*/  IMAD.MOV.U32 R17, RZ, RZ, R10 ;  /* 0x000000ffff117224 */ /* 0x000fc400078e000a */
[----:B------:R-:W-:Y:S01]  /*3c050*/  IMAD.MOV.U32 R251, RZ, RZ, R28 ;  /* 0x000000fffffb7224 */ /* 0x000fe200078e001c */
[----:B---3--:R-:W-:Y:S01]  /*3c060*/  HMMA.1688.F32.TF32 R8, R12, R124, R32 ;  /* 0x0000007c0c08723c */ /* 0x008fe20000081020 */
[----:B------:R-:W3:Y:S01]  /*3c070*/  LDL.LU R32, [R1+0x2f0] ;  /* 0x0002f00001207983 */ /* 0x000ee20000300800 */
[----:B------:R-:W-:-:S03]  /*3c080*/  IMAD.MOV.U32 R250, RZ, RZ, R29 ;  /* 0x000000fffffa7224 */ /* 0x000fc600078e001d */
[----:B------:R-:W3:Y:S01]  /*3c090*/  LDL.LU R33, [R1+0x2f4] ;  /* 0x0002f40001217983 */ /* 0x000ee20000300800 */
[----:B------:R-:W-:-:S03]  /*3c0a0*/  MOV R249, R30 ;  /* 0x0000001e00f97202 */ /* 0x000fc60000000f00 */
[----:B------:R-:W3:Y:S01]  /*3c0b0*/  LDL.LU R34, [R1+0x2f8] ;  /* 0x0002f80001227983 */ /* 0x000ee20000300800 */
[----:B------:R-:W-:-:S03]  /*3c0c0*/  IMAD.MOV.U32 R248, RZ, RZ, R31 ;  /* 0x000000fffff87224 */ /* 0x000fc600078e001f */
[----:B------:R-:W3:Y:S04]  /*3c0d0*/  LDL.LU R35, [R1+0x2fc] ;  /* 0x0002fc0001237983 */ /* 0x000ee80000300800 */
[----:B------:R-:W3:Y:S04]  /*3c0e0*/  LDL.LU R28, [R1+0x330] ;  /* 0x00033000011c7983 */ /* 0x000ee80000300800 */
[----:B------:R-:W3:Y:S03]  /*3c0f0*/  LDL.LU R29, [R1+0x334] ;  /* 0x00033400011d7983 */ /* 0x000ee60000300800 */
[----:B------:R-:W-:Y:S01]  /*3c100*/  IMAD.MOV.U32 R60, RZ, RZ, R8 ;  /* 0x000000ffff3c7224 */ /* 0x000fe200078e0008 */
[----:B------:R-:W3:Y:S01]  /*3c110*/  LDL.LU R30, [R1+0x338] ;  /* 0x00033800011e7983 */ /* 0x000ee20000300800 */
[----:B------:R-:W-:Y:S01]  /*3c120*/  IMAD.MOV.U32 R61, RZ, RZ, R9 ;  /* 0x000000ffff3d7224 */ /* 0x000fe200078e0009 */
[----:B------:R-:W-:-:S02]  /*3c130*/  MOV R125, R10 ;  /* 0x0000000a007d7202 */ /* 0x000fc40000000f00 */
[----:B------:R-:W3:Y:S01]  /*3c140*/  LDL.LU R31, [R1+0x33c] ;  /* 0x00033c00011f7983 */ /* 0x000ee20000300800 */
[----:B------:R-:W-:-:S03]  /*3c150*/  IMAD.MOV.U32 R124, RZ, RZ, R11 ;  /* 0x000000ffff7c7224 */ /* 0x000fc600078e000b */
[----:B------:R-:W3:Y:S01]  /*3c160*/  LDL.LU R8, [R1+0x320] ;  /* 0x0003200001087983 */ /* 0x000ee20000300800 */
[----:B------:R-:W-:-:S03]  /*3c170*/  IMAD.MOV.U32 R252, RZ, RZ, R44 ;  /* 0x000000fffffc7224 */ /* 0x000fc600078e002c */
[----:B------:R-:W3:Y:S01]  /*3c180*/  LDL.LU R9, [R1+0x324] ;  /* 0x0003240001097983 */ /* 0x000ee20000300800 */
[----:B------:R-:W-:-:S03]  /*3c190*/  MOV R0, R45 ;  /* 0x0000002d00007202 */ /* 0x000fc60000000f00 */
[----:B------:R-:W3:Y:S01]  /*3c1a0*/  LDL.LU R10, [R1+0x328] ;  /* 0x00032800010a7983 */ /* 0x000ee20000300800 */
[----:B------:R-:W-:-:S03]  /*3c1b0*/  IMAD.MOV.U32 R21, RZ, RZ, R46 ;  /* 0x000000ffff157224 */ /* 0x000fc600078e002e */
[----:B------:R-:W3:Y:S01]  /*3c1c0*/  LDL.LU R11, [R1+0x32c] ;  /* 0x00032c00010b7983 */ /* 0x000ee20000300800 */
[----:B------:R-:W-:Y:S01]  /*3c1d0*/  IMAD.MOV.U32 R20, RZ, RZ, R47 ;  /* 0x000000ffff147224 */ /* 0x000fe200078e002f */
[----:B------:R-:W-:Y:S02]  /*3c1e0*/  MOV R47, R18 ;  /* 0x00000012002f7202 */ /* 0x000fe40000000f00 */
        /* <DEDUP_REMOVED lines=15> */
[C---:B--2---:R-:W-:Y:S11]  /*3c2e0*/  HMMA.1688.F32.TF32 R24, R12.reuse, R128, R24 ;  /* 0x000000800c18723c */ /* 0x044ff60000081018 */
[----:B------:R-:W-:Y:S11]  /*3c2f0*/  @!UPT UIADD3 URZ, URZ, URZ, URZ ;  /* 0x0000003f3f3ff290 */ /* 0x000ff6000fffe03f */
[----:B------:R-:W-:Y:S02]  /*3c300*/  @!UPT UIADD3 URZ, URZ, URZ, URZ ;  /* 0x0000003f3f3ff290 */ /* 0x000fe4000fffe03f */
[----:B------:R-:W-:Y:S02]  /*3c310*/  IMAD.MOV.U32 R129, RZ, RZ, R26 ;  /* 0x000000ffff817224 */ /* 0x000fe400078e001a */
[----:B------:R-:W-:Y:S02]  /*3c320*/  IMAD.MOV.U32 R128, RZ, RZ, R27 ;  /* 0x000000ffff807224 */ /* 0x000fe400078e001b */
[----:B---3--:R-:W-:Y:S02]  /*3c330*/  IMAD.MOV.U32 R243, RZ, RZ, R18 ;  /* 0x000000fffff37224 */ /* 0x008fe400078e0012 */
[----:B------:R-:W2:Y:S04]  /*3c340*/  LDL.LU R18, [R1+0x1588] ;  /* 0x0015880001127983 */ /* 0x000ea80000300800 */
[----:B------:R-:W3:Y:S01]  /*3c350*/  LDL.LU.64 R26, [R1+0x1580] ;  /* 0x00158000011a7983 */ /* 0x000ee20000300a00 */
[C---:B------:R-:W-:Y:S08]  /*3c360*/  HMMA.1688.F32.TF32 R32, R12.reuse, R132, R32 ;  /* 0x000000840c20723c */ /* 0x040ff00000081020 */
[C---:B------:R-:W-:Y:S08]  /*3c370*/  HMMA.1688.F32.TF32 R28, R12.reuse, R136, R28 ;  /* 0x000000880c1c723c */ /* 0x040ff0000008101c */
[----:B------:R-:W-:Y:S08]  /*3c380*/  HMMA.1688.F32.TF32 R8, R12, R140, R8 ;  /* 0x0000008c0c08723c */ /* 0x000ff00000081008 */
[----:B------:R-:W-:Y:S01]  /*3c390*/  MOV R40, R32 ;  /* 0x0000002000287202 */ /* 0x000fe20000000f00 */
[----:B----4-:R-:W-:Y:S01]  /*3c3a0*/  IMAD.MOV.U32 R41, RZ, RZ, R33 ;  /* 0x000000ffff297224 */ /* 0x010fe200078e0021 */
[----:B------:R-:W-:Y:S01]  /*3c3b0*/  MOV R132, R35 ;  /* 0x0000002300847202 */ /* 0x000fe20000000f00 */
[----:B------:R-:W-:Y:S01]  /*3c3c0*/  IMAD.MOV.U32 R133, RZ, RZ, R34 ;  /* 0x000000ffff857224 */ /* 0x000fe200078e0022 */
[----:B------:R-:W-:Y:S01]  /*3c3d0*/  MOV R12, R19 ;  /* 0x00000013000c7202 */ /* 0x000fe20000000f00 */
[----:B------:R-:W4:Y:S03]  /*3c3e0*/  LDL.LU.64 R34, [R1+0x1578] ;  /* 0x0015780001227983 */ /* 0x000f260000300a00 */
[----:B------:R-:W-:Y:S01]  /*3c3f0*/  MOV R33, R30 ;  /* 0x0000001e00217202 */ /* 0x000fe20000000f00 */
[----:B------:R-:W-:-:S02]  /*3c400*/  IMAD.MOV.U32 R32, RZ, RZ, R31 ;  /* 0x000000ffff207224 */ /* 0x000fc400078e001f */
[----:B------:R-:W2:Y:S01]  /*3c410*/  LDL.LU.64 R30, [R1+0x1570] ;  /* 0x00157000011e7983 */ /* 0x000ea20000300a00 */
[----:B------:R-:W-:-:S03]  /*3c420*/  IMAD.MOV.U32 R13, RZ, RZ, R22 ;  /* 0x000000ffff0d7224 */ /* 0x000fc600078e0016 */
[----:B------:R-:W2:Y:S01]  /*3c430*/  LDL.LU R19, [R1+0x156c] ;  /* 0x00156c0001137983 */ /* 0x000ea20000300800 */
[----:B------:R-:W-:-:S03]  /*3c440*/  IMAD.MOV.U32 R14, RZ, RZ, R23 ;  /* 0x000000ffff0e7224 */ /* 0x000fc600078e0017 */
[----:B------:R-:W2:Y:S04]  /*3c450*/  LDL.LU R22, [R1+0x1568] ;  /* 0x0015680001167983 */ /* 0x000ea80000300800 */
[----:B------:R-:W2:Y:S01]  /*3c460*/  LDL.LU R23, [R1+0x1564] ;  /* 0x0015640001177983 */ /* 0x000ea20000300800 */
[----:B---3--:R-:W-:-:S03]  /*3c470*/  MOV R15, R27 ;  /* 0x0000001b000f7202 */ /* 0x008fc60000000f00 */
[----:B------:R-:W3:Y:S01]  /*3c480*/  LDL.LU R27, [R1+0x1560] ;  /* 0x00156000011b7983 */ /* 0x000ee20000300800 */
[----:B------:R-:W-:Y:S01]  /*3c490*/  IMAD.MOV.U32 R236, RZ, RZ, R4 ;  /* 0x000000ffffec7224 */ /* 0x000fe200078e0004 */
[----:B------:R-:W-:Y:S01]  /*3c4a0*/  MOV R238, R6 ;  /* 0x0000000600ee7202 */ /* 0x000fe20000000f00 */
[----:B------:R-:W-:Y:S01]  /*3c4b0*/  IMAD.MOV.U32 R237, RZ, RZ, R5 ;  /* 0x000000ffffed7224 */ /* 0x000fe200078e0005 */
[----:B------:R-:W-:Y:S01]  /*3c4c0*/  LDS R4, [R2+0x1c000] ;  /* 0x01c0000002047984 */ /* 0x000fe20000000800 */
[----:B------:R-:W-:-:S03]  /*3c4d0*/  IMAD.MOV.U32 R239, RZ, RZ, R7 ;  /* 0x000000ffffef7224 */ /* 0x000fc600078e0007 */
[----:B------:R-:W-:Y:S04]  /*3c4e0*/  LDS R6, [R2+0x1e000] ;  /* 0x01e0000002067984 */ /* 0x000fe80000000800 */
[----:B------:R-:W-:Y:S04]  /*3c4f0*/  LDS R5, [R3+0x1c000] ;  /* 0x01c0000003057984 */ /* 0x000fe80000000800 */
[----:B------:R-:W2:Y:S02]  /*3c500*/  LDS R7, [R3+0x1e000] ;  /* 0x01e0000003077984 */ /* 0x000ea40000000800 */
[C---:B--2---:R-:W-:Y:S08]  /*3c510*/  HMMA.1688.F32.TF32 R72, R4.reuse, R18, R72 ;  /* 0x000000120448723c */ /* 0x044ff00000081048 */
[C---:B------:R-:W-:Y:S08]  /*3c520*/  HMMA.1688.F32.TF32 R68, R4.reuse, R22, R68 ;  /* 0x000000160444723c */ /* 0x040ff00000081044 */
[C---:B------:R-:W-:Y:S08]  /*3c530*/  HMMA.1688.F32.TF32 R44, R4.reuse, R30, R44 ;  /* 0x0000001e042c723c */ /* 0x040ff0000008102c */
[C---:B----4-:R-:W-:Y:S01]  /*3c540*/  HMMA.1688.F32.TF32 R248, R4.reuse, R34, R248 ;  /* 0x0000002204f8723c */ /* 0x050fe200000810f8 */
        /* <DEDUP_REMOVED lines=8> */
[C---:B---3--:R-:W-:Y:S11]  /*3c5d0*/  HMMA.1688.F32.TF32 R240, R4.reuse, R26, R240 ;  /* 0x0000001a04f0723c */ /* 0x048ff600000810f0 */
[----:B------:R-:W-:Y:S11]  /*3c5e0*/  @!UPT UIADD3 URZ, URZ, URZ, URZ ;  /* 0x0000003f3f3ff290 */ /* 0x000ff6000fffe03f */
[----:B------:R-:W-:Y:S01]  /*3c5f0*/  @!UPT UIADD3 URZ, URZ, URZ, URZ ;  /* 0x0000003f3f3ff290 */ /* 0x000fe2000fffe03f */
[----:B------:R-:W-:Y:S04]  /*3c600*/  STL.64 [R1+0x430], R240 ;  /* 0x000430f001007387 */ /* 0x000fe80000100a00 */
[----:B------:R1:W-:Y:S04]  /*3c610*/  STL.64 [R1+0x438], R242 ;  /* 0x000438f201007387 */ /* 0x0003e80000100a00 */
        /* <DEDUP_REMOVED lines=10> */
[C---:B------:R-:W-:Y:S11]  /*3c6c0*/  HMMA.1688.F32.TF32 R12, R4.reuse, R38, R12 ;  /* 0x00000026040c723c */ /* 0x040ff6000008100c */
[----:B------:R-:W-:Y:S11]  /*3c6d0*/  @!UPT UIADD3 URZ, URZ, URZ, URZ ;  /* 0x0000003f3f3ff290 */ /* 0x000ff6000fffe03f */
[----:B------:R-:W-:Y:S01]  /*3c6e0*/  @!UPT UIADD3 URZ, URZ, URZ, URZ ;  /* 0x0000003f3f3ff290 */ /* 0x000fe2000fffe03f */
[----:B------:R-:W-:Y:S04]  /*3c6f0*/  STL.64 [R1+0x6a0], R12 ;  /* 0x0006a00c01007387 */ /* 0x000fe80000100a00 */
[----:B------:R1:W-:Y:S02]  /*3c700*/  STL.64 [R1+0x6a8], R14 ;  /* 0x0006a80e01007387 */ /* 0x0003e40000100a00 */
[C---:B-1----:R-:W-:Y:S08]  /*3c710*/  HMMA.1688.F32.TF32 R12, R4.reuse, R58, R76 ;  /* 0x0000003a040c723c */ /* 0x042ff0000008104c */
[C---:B---3--:R-:W-:Y:S08]  /*3c720*/  HMMA.1688.F32.TF32 R240, R4.reuse, R54, R240 ;  /* 0x0000003604f0723c */ /* 0x048ff000000810f0 */
[C---:B--2---:R-:W-:Y:S11]  /*3c730*/  HMMA.1688.F32.TF32 R248, R4.reuse, R42, R248 ;  /* 0x0000002a04f8723c */ /* 0x044ff600000810f8 */
[----:B------:R-:W-:Y:S11]  /*3c740*/  @!UPT UIADD3 URZ, URZ, URZ, URZ ;  /* 0x0000003f3f3ff290 */ /* 0x000ff6000fffe03f */
[----:B------:R-:W-:Y:S01]  /*3c750*/  @!UPT UIADD3 URZ, URZ, URZ, URZ ;  /* 0x0000003f3f3ff290 */ /* 0x000fe2000fffe03f */
[----:B------:R-:W-:Y:S04]  /*3c760*/  STL.64 [R1+0x720], R248 ;  /* 0x000720f801007387 */ /* 0x000fe80000100a00 */
[----:B------:R-:W-:Y:S04]  /*3c770*/  STL.64 [R1+0x728], R250 ;  /* 0x000728fa01007387 */ /* 0x000fe80000100a00 */
[----:B------:R-:W2:Y:S04]  /*3c780*/  LDL.LU R76, [R1+0x10] ;  /* 0x00001000014c7983 */ /* 0x000ea80000300800 */
[----:B------:R-:W-:Y:S04]  /*3c790*/  STL.64 [R1+0x7a0], R240 ;  /* 0x0007a0f001007387 */ /* 0x000fe80000100a00 */
[----:B------:R-:W-:Y:S04]  /*3c7a0*/  STL.64 [R1+0x7a8], R242 ;  /* 0x0007a8f201007387 */ /* 0x000fe80000100a00 */
        /* <DEDUP_REMOVED lines=14> */
[----:B------:R-:W2:Y:S11]  /*3c890*/  LDL.LU R108, [R1+0x140] ;  /* 0x00014000016c7983 */ /* 0x000eb60000300800 */
[----:B------:R-:W-:Y:S05]  /*3c8a0*/  @!UPT UIADD3 URZ, URZ, URZ, URZ ;  /* 0x0000003f3f3ff290 */ /* 0x000fea000fffe03f */
[----:B------:R-:W-:Y:S04]  /*3c8b0*/  STL.64 [R1+0x880], R12 ;  /* 0x0008800c01007387 */ /* 0x000fe80000100a00 */
[----:B------:R1:W-:Y:S04]  /*3c8c0*/  STL.64 [R1+0x888], R14 ;  /* 0x0008880e01007387 */ /* 0x0003e80000100a00 */
[----:B------:R-:W2:Y:S04]  /*3c8d0*/  LDL.LU R109, [R1+0x144] ;  /* 0x00014400016d7983 */ /* 0x000ea80000300800 */
[----:B------:R-:W2:Y:S01]  /*3c8e0*/  LDL.LU R110, [R1+0x148] ;  /* 0x00014800016e7983 */ /* 0x000ea20000300800 */
[C---:B-1----:R-:W-:Y:S03]  /*3c8f0*/  HMMA.1688.F32.TF32 R12, R4.reuse, R126, R144 ;  /* 0x0000007e040c723c */ /* 0x042fe60000081090 */
[----:B------:R-:W2:Y:S04]  /*3c900*/  LDL.LU R111, [R1+0x14c] ;  /* 0x00014c00016f7983 */ /* 0x000ea80000300800 */
        /* <DEDUP_REMOVED lines=21> */
[----:B------:R-:W2:Y:S04]  /*3ca60*/  LDL.LU R154, [R1+0x3e8] ;  /* 0x0003e800019a7983 */ /* 0x000ea80000300800 */
[----:B------:R-:W2:Y:S01]  /*3ca70*/  LDL.LU R155, [R1+0x3ec] ;  /* 0x0003ec00019b7983 */ /* 0x000ea20000300800 */
[C---:B-1----:R-:W-:Y:S03]  /*3ca80*/  HMMA.1688.F32.TF32 R12, R4.reuse, R138, R156 ;  /* 0x0000008a040c723c */ /* 0x042fe6000008109c */
[----:B------:R-:W3:Y:S05]  /*3ca90*/  LDL.LU R240, [R1+0x440] ;  /* 0x0004400001f07983 */ /* 0x000eea0000300800 */
[----:B------:R-:W-:Y:S11]  /*3caa0*/  HMMA.1688.F32.TF32 R4, R4, R142, R160 ;  /* 0x0000008e0404723c */ /* 0x000ff600000810a0 */
[----:B------:R-:W-:Y:S04]  /*3cab0*/  @!UPT UIADD3 URZ, URZ, URZ, URZ ;  /* 0x0000003f3f3ff290 */ /* 0x000fe8000fffe03f */
[----:B------:R1:W-:Y:S04]  /*3cac0*/  STL.64 [R1+0x8a0], R12 ;  /* 0x0008a00c01007387 */ /* 0x0003e80000100a00 */
[----:B------:R1:W-:Y:S04]  /*3cad0*/  STL.64 [R1+0x8a8], R14 ;  /* 0x0008a80e01007387 */ /* 0x0003e80000100a00 */
[----:B------:R-:W-:Y:S04]  /*3cae0*/  STL.64 [R1+0x890], R4 ;  /* 0x0008900401007387 */ /* 0x000fe80000100a00 */
[----:B------:R-:W-:Y:S04]  /*3caf0*/  STL.64 [R1+0x898], R6 ;  /* 0x0008980601007387 */ /* 0x000fe80000100a00 */
        /* <DEDUP_REMOVED lines=19> */
[----:B------:R-:W-:Y:S01]  /*3cc30*/  LDS R8, [R2+0x1c100] ;  /* 0x01c1000002087984 */ /* 0x000fe20000000800 */
[----:B------:R-:W-:-:S03]  /*3cc40*/  IMAD.MOV.U32 R24, RZ, RZ, R11 ;  /* 0x000000ffff187224 */ /* 0x000fc600078e000b */
[----:B------:R-:W-:Y:S04]  /*3cc50*/  LDS R10, [R2+0x1e100] ;  /* 0x01e10000020a7984 */ /* 0x000fe80000000800 */
[----:B------:R-:W2:Y:S04]  /*3cc60*/  LDS R11, [R3+0x1e100] ;  /* 0x01e10000030b7984 */ /* 0x000ea80000000800 */
[----:B------:R-:W-:Y:S04]  /*3cc70*/  LDS R4, [R2+0x1c200] ;  /* 0x01c2000002047984 */ /* 0x000fe80000000800 */
[----:B------:R-:W-:Y:S04]  /*3cc80*/  LDS R6, [R2+0x1e200] ;  /* 0x01e2000002067984 */ /* 0x000fe80000000800 */
[----:B------:R-:W-:Y:S04]  /*3cc90*/  LDS R5, [R3+0x1c200] ;  /* 0x01c2000003057984 */ /* 0x000fe80000000800 */
[----:B------:R-:W1:Y:S01]  /*3cca0*/  LDS R7, [R3+0x1e200] ;  /* 0x01e2000003077984 */ /* 0x000e620000000800 */
[C---:B--2---:R-:W-:Y:S08]  /*3ccb0*/  HMMA.1688.F32.TF32 R156, R8.reuse, R18, R152 ;  /* 0x00000012089c723c */ /* 0x044ff00000081098 */
[C---:B------:R-:W-:Y:S08]  /*3ccc0*/  HMMA.1688.F32.TF32 R152, R8.reuse, R22, R148 ;  /* 0x000000160898723c */ /* 0x040ff00000081094 */
[C---:B------:R-:W-:Y:S08]  /*3ccd0*/  HMMA.1688.F32.TF32 R148, R8.reuse, R26, R144 ;  /* 0x0000001a0894723c */ /* 0x040ff00000081090 */
[C---:B------:R-:W-:Y:S08]  /*3cce0*/  HMMA.1688.F32.TF32 R144, R8.reuse, R30, R108 ;  /* 0x0000001e0890723c */ /* 0x040ff0000008106c */
[C---:B---3--:R-:W-:Y:S08]  /*3ccf0*/  HMMA.1688.F32.TF32 R108, R8.reuse, R34, R92 ;  /* 0x00000022086c723c */ /* 0x048ff0000008105c */
[C---:B------:R-:W-:Y:S08]  /*3cd00*/  HMMA.1688.F32.TF32 R92, R8.reuse, R38, R76 ;  /* 0x00000026085c723c */ /* 0x040ff0000008104c */
[C---:B------:R-:W-:Y:S08]  /*3cd10*/  HMMA.1688.F32.TF32 R76, R8.reuse, R42, R44 ;  /* 0x0000002a084c723c */ /* 0x040ff0000008102c */
[C---:B----4-:R-:W-:Y:S01]  /*3cd20*/  HMMA.1688.F32.TF32 R44, R8.reuse, R54, R68 ;  /* 0x00000036082c723c */ /* 0x050fe20000081044 */
[----:B------:R-:W-:Y:S07]  /*3cd30*/  STL.64 [R1+0x160], R156 ;  /* 0x0001609c01007387 */ /* 0x000fee0000100a00 */
[C---:B------:R-:W-:Y:S01]  /*3cd40*/  HMMA.1688.F32.TF32 R68, R8.reuse, R58, R80 ;  /* 0x0000003a0844723c */ /* 0x040fe20000081050 */
        /* <DEDUP_REMOVED lines=15> */
[C---:B--2---:R-:W-:Y:S03]  /*3ce40*/  HMMA.1688.F32.TF32 R76, R8.reuse, R62, R96 ;  /* 0x0000003e084c723c */ /* 0x044fe60000081060 */
[----:B------:R-:W-:Y:S04]  /*3ce50*/  STL.64 [R1+0x730], R68 ;  /* 0x0007304401007387 */ /* 0x000fe80000100a00 */
[----:B------:R2:W-:Y:S01]  /*3ce60*/  STL.64 [R1+0x738], R70 ;  /* 0x0007384601007387 */ /* 0x0005e20000100a00 */
[C---:B---3--:R-:W-:Y:S03]  /*3ce70*/  HMMA.1688.F32.TF32 R44, R8.reuse, R66, R112 ;  /* 0x00000042082c723c */ /* 0x048fe60000081070 */
[----:B------:R-:W-:Y:S04]  /*3ce80*/  LDS R92, [R2+0x1c400] ;  /* 0x01c40000025c7984 */ /* 0x000fe80000000800 */
[----:B------:R-:W-:Y:S01]  /*3ce90*/  LDS R94, [R2+0x1e400] ;  /* 0x01e40000025e7984 */ /* 0x000fe20000000800 */
[C---:B--2---:R-:W-:Y:S03]  /*3cea0*/  HMMA.1688.F32.TF32 R68, R8.reuse, R126, R164 ;  /* 0x0000007e0844723c */ /* 0x044fe600000810a4 */
[----:B------:R-:W-:Y:S04]  /*3ceb0*/  LDS R93, [R3+0x1c400] ;  /* 0x01c40000035d7984 */ /* 0x000fe80000000800 */
[----:B------:R-:W-:Y:S04]  /*3cec0*/  LDS R95, [R3+0x1e400] ;  /* 0x01e40000035f7984 */ /* 0x000fe80000000800 */
[----:B------:R-:W-:Y:S04]  /*3ced0*/  STL.64 [R1+0x790], R76 ;  /* 0x0007904c01007387 */ /* 0x000fe80000100a00 */
[----:B------:R2:W-:Y:S04]  /*3cee0*/  STL.64 [R1+0x798], R78 ;  /* 0x0007984e01007387 */ /* 0x0005e80000100a00 */
[----:B------:R-:W-:Y:S04]  /*3cef0*/  STL.64 [R1+0x7b0], R44 ;  /* 0x0007b02c01007387 */ /* 0x000fe80000100a00 */
[----:B------:R3:W-:Y:S01]  /*3cf00*/  STL.64 [R1+0x7b8], R46 ;  /* 0x0007b82e01007387 */ /* 0x0007e20000100a00 */
[C---:B--2---:R-:W-:Y:S03]  /*3cf10*/  HMMA.1688.F32.TF32 R76, R8.reuse, R130, R168 ;  /* 0x00000082084c723c */ /* 0x044fe600000810a8 */
[----:B------:R-:W-:Y:S04]  /*3cf20*/  STL.64 [R1+0x870], R68 ;  /* 0x0008704401007387 */ /* 0x000fe80000100a00 */
[----:B------:R2:W-:Y:S01]  /*3cf30*/  STL.64 [R1+0x878], R70 ;  /* 0x0008784601007387 */ /* 0x0005e20000100a00 */
[C---:B---3--:R-:W-:Y:S08]  /*3cf40*/  HMMA.1688.F32.TF32 R44, R8.reuse, R134, R172 ;  /* 0x00000086082c723c */ /* 0x048ff000000810ac */
[C---:B--2---:R-:W-:Y:S01]  /*3cf50*/  HMMA.1688.F32.TF32 R68, R8.reuse, R138, R176 ;  /* 0x0000008a0844723c */ /* 0x044fe200000810b0 */
[----:B------:R-:W-:Y:S04]  /*3cf60*/  LDS R178, [R2+0x1e700] ;  /* 0x01e7000002b27984 */ /* 0x000fe80000000800 */
[----:B------:R-:W-:Y:S03]  /*3cf70*/  LDS R176, [R2+0x1c700] ;  /* 0x01c7000002b07984 */ /* 0x000fe60000000800 */
[----:B------:R-:W-:Y:S01]  /*3cf80*/  HMMA.1688.F32.TF32 R8, R8, R142, R180 ;  /* 0x0000008e0808723c */ /* 0x000fe200000810b4 */
[----:B------:R2:W-:Y:S04]  /*3cf90*/  STL.64 [R1+0x860], R76 ;  /* 0x0008604c01007387 */ /* 0x0005e80000100a00 */
[----:B------:R-:W-:Y:S04]  /*3cfa0*/  STL.64 [R1+0x868], R78 ;  /* 0x0008684e01007387 */ /* 0x000fe80000100a00 */
[----:B------:R-:W-:Y:S04]  /*3cfb0*/  STL.64 [R1+0x850], R44 ;  /* 0x0008502c01007387 */ /* 0x000fe80000100a00 */
[----:B------:R-:W-:Y:S04]  /*3cfc0*/  STL.64 [R1+0x858], R46 ;  /* 0x0008582e01007387 */ /* 0x000fe80000100a00 */
[----:B------:R-:W-:Y:S04]  /*3cfd0*/  STL.64 [R1+0x840], R68 ;  /* 0x0008404401007387 */ /* 0x000fe80000100a00 */
[----:B------:R-:W-:Y:S04]  /*3cfe0*/  STL.64 [R1+0x848], R70 ;  /* 0x0008484601007387 */ /* 0x000fe80000100a00 */
[----:B------:R-:W-:Y:S04]  /*3cff0*/  STL.64 [R1+0x830], R8 ;  /* 0x0008300801007387 */ /* 0x000fe80000100a00 */
[----:B------:R1:W-:Y:S01]  /*3d000*/  STL.64 [R1+0x838], R10 ;  /* 0x0008380a01007387 */ /* 0x0003e20000100a00 */
[----:B--2---:R-:W-:-:S03]  /*3d010*/  IMAD.MOV.U32 R76, RZ, RZ, R51 ;  /* 0x000000ffff4c7224 */ /* 0x004fc600078e0033 */
[----:B------:R-:W-:Y:S04]  /*3d020*/  LDS R44, [R2+0x1c300] ;  /* 0x01c30000022c7984 */ /* 0x000fe80000000800 */
[----:B------:R-:W-:Y:S01]  /*3d030*/  LDS R46, [R2+0x1e300] ;  /* 0x01e30000022e7984 */ /* 0x000fe20000000800 */
[C---:B-1----:R-:W-:Y:S03]  /*3d040*/  HMMA.1688.F32.TF32 R8, R4.reuse, R18, R240 ;  /* 0x000000120408723c */ /* 0x042fe600000810f0 */
[----:B------:R-:W-:Y:S04]  /*3d050*/  LDS R45, [R3+0x1c300] ;  /* 0x01c30000032d7984 */ /* 0x000fe80000000800 */
[----:B------:R-:W1:Y:S01]  /*3d060*/  LDS R47, [R3+0x1e300] ;  /* 0x01e30000032f7984 */ /* 0x000e620000000800 */
[C---:B------:R-:W-:Y:S03]  /*3d070*/  HMMA.1688.F32.TF32 R68, R4.reuse, R22, R248 ;  /* 0x000000160444723c */ /* 0x040fe600000810f8 */
[----:B------:R-:W-:Y:S04]  /*3d080*/  LDS R180, [R2+0x1c600] ;  /* 0x01c6000002b47984 */ /* 0x000fe80000000800 */
[----:B------:R-:W-:Y:S04]  /*3d090*/  LDS R182, [R2+0x1e600] ;  /* 0x01e6000002b67984 */ /* 0x000fe80000000800 */
[----:B------:R-:W-:Y:S04]  /*3d0a0*/  LDS R181, [R3+0x1c600] ;  /* 0x01c6000003b57984 */ /* 0x000fe80000000800 */
[----:B------:R-:W-:Y:S04]  /*3d0b0*/  LDS R183, [R3+0x1e600] ;  /* 0x01e6000003b77984 */ /* 0x000fe80000000800 */
[----:B------:R-:W-:Y:S04]  /*3d0c0*/  STL.64 [R1+0x70], R8 ;  /* 0x0000700801007387 */ /* 0x000fe80000100a00 */
[----:B------:R2:W-:Y:S04]  /*3d0d0*/  STL.64 [R1+0x78], R10 ;  /* 0x0000780a01007387 */ /* 0x0005e80000100a00 */
[----:B------:R-:W3:Y:S04]  /*3d0e0*/  LDL.LU R248, [R1+0x130] ;  /* 0x0001300001f87983 */ /* 0x000ee80000300800 */
[----:B------:R-:W-:Y:S01]  /*3d0f0*/  LDS R179, [R3+0x1e700] ;  /* 0x01e7000003b37984 */ /* 0x000fe20000000800 */
[C---:B--2---:R-:W-:Y:S03]  /*3d100*/  HMMA.1688.F32.TF32 R8, R4.reuse, R26, R12 ;  /* 0x0000001a0408723c */ /* 0x044fe6000008100c */
[----:B------:R2:W-:Y:S04]  /*3d110*/  STL.64 [R1+0x60], R68 ;  /* 0x0000604401007387 */ /* 0x0005e80000100a00 */
[----:B------:R4:W-:Y:S04]  /*3d120*/  STL.64 [R1+0x68], R70 ;  /* 0x0000684601007387 */ /* 0x0009e80000100a00 */
[----:B------:R-:W-:Y:S11]  /*3d130*/  LDS R177, [R3+0x1c700] ;  /* 0x01c7000003b17984 */ /* 0x000ff60000000800 */
[----:B------:R-:W-:Y:S01]  /*3d140*/  @!UPT UIADD3 URZ, URZ, URZ, URZ ;  /* 0x0000003f3f3ff290 */ /* 0x000fe2000fffe03f */
[----:B------:R-:W-:Y:S04]  /*3d150*/  STL.64 [R1+0x30], R8 ;  /* 0x0000300801007387 */ /* 0x000fe80000100a00 */
[----:B------:R1:W-:Y:S04]  /*3d160*/  STL.64 [R1+0x38], R10 ;  /* 0x0000380a01007387 */ /* 0x0003e80000100a00 */
[----:B------:R-:W3:Y:S04]  /*3d170*/  LDL.LU R249, [R1+0x134] ;  /* 0x0001340001f97983 */ /* 0x000ee80000300800 */
[----:B------:R-:W3:Y:S04]  /*3d180*/  LDL.LU R250, [R1+0x138] ;  /* 0x0001380001fa7983 */ /* 0x000ee80000300800 */
[----:B------:R-:W3:Y:S04]  /*3d190*/  LDL.LU R251, [R1+0x13c] ;  /* 0x00013c0001fb7983 */ /* 0x000ee80000300800 */
[----:B------:R-:W3:Y:S04]  /*3d1a0*/  LDL.LU R160, [R1+0x170] ;  /* 0x0001700001a07983 */ /* 0x000ee80000300800 */
[----:B------:R-:W3:Y:S04]  /*3d1b0*/  LDL.LU R161, [R1+0x174] ;  /* 0x0001740001a17983 */ /* 0x000ee80000300800 */
[----:B------:R-:W3:Y:S04]  /*3d1c0*/  LDL.LU R162, [R1+0x178] ;  /* 0x0001780001a27983 */ /* 0x000ee80000300800 */
[----:B------:R-:W3:Y:S04]  /*3d1d0*/  LDL.LU R163, [R1+0x17c] ;  /* 0x00017c0001a37983 */ /* 0x000ee80000300800 */
[----:B--2---:R-:W2:Y:S04]  /*3d1e0*/  LDL.LU R68, [R1+0x240] ;  /* 0x0002400001447983 */ /* 0x004ea80000300800 */
[----:B------:R-:W2:Y:S04]  /*3d1f0*/  LDL.LU R69, [R1+0x244] ;  /* 0x0002440001457983 */ /* 0x000ea80000300800 */
[----:B----4-:R-:W2:Y:S04]  /*3d200*/  LDL.LU R70, [R1+0x248] ;  /* 0x0002480001467983 */ /* 0x010ea80000300800 */
[----:B------:R-:W2:Y:S04]  /*3d210*/  LDL.LU R71, [R1+0x24c] ;  /* 0x00024c0001477983 */ /* 0x000ea80000300800 */
[----:B------:R-:W1:Y:S04]  /*3d220*/  LDL.LU R156, [R1] ;  /* 0x00000000019c7983 */ /* 0x000e680000300800 */
[----:B------:R-:W1:Y:S04]  /*3d230*/  LDL.LU R157, [R1+0x4] ;  /* 0x00000400019d7983 */ /* 0x000e680000300800 */
[----:B------:R-:W1:Y:S04]  /*3d240*/  LDL.LU R158, [R1+0x8] ;  /* 0x00000800019e7983 */ /* 0x000e680000300800 */
[----:B------:R-:W1:Y:S04]  /*3d250*/  LDL.LU R159, [R1+0xc] ;  /* 0x00000c00019f7983 */ /* 0x000e680000300800 */
        /* <DEDUP_REMOVED lines=28> */
[C---:B---3--:R-:W-:Y:S08]  /*3d420*/  HMMA.1688.F32.TF32 R80, R4.reuse, R34, R160 ;  /* 0x000000220450723c */ /* 0x048ff000000810a0 */
[C---:B--2---:R-:W-:Y:S08]  /*3d430*/  HMMA.1688.F32.TF32 R68, R4.reuse, R30, R68 ;  /* 0x0000001e0444723c */ /* 0x044ff00000081044 */
[C---:B-1----:R-:W-:Y:S11]  /*3d440*/  HMMA.1688.F32.TF32 R8, R4.reuse, R38, R156 ;  /* 0x000000260408723c */ /* 0x042ff6000008109c */
[----:B------:R-:W-:Y:S04]  /*3d450*/  @!UPT UIADD3 URZ, URZ, URZ, URZ ;  /* 0x0000003f3f3ff290 */ /* 0x000fe8000fffe03f */
[----:B------:R-:W-:Y:S04]  /*3d460*/  STL.64 [R1+0x80], R68 ;  /* 0x0000804401007387 */ /* 0x000fe80000100a00 */
[----:B------:R-:W-:Y:S04]  /*3d470*/  STL.64 [R1+0x88], R70 ;  /* 0x0000884601007387 */ /* 0x000fe80000100a00 */
[----:B------:R-:W-:Y:S04]  /*3d480*/  STL.64 [R1+0x90], R80 ;  /* 0x0000905001007387 */ /* 0x000fe80000100a00 */
[----:B------:R-:W-:Y:S04]  /*3d490*/  STL.64 [R1+0x98], R82 ;  /* 0x0000985201007387 */ /* 0x000fe80000100a00 */
[----:B------:R-:W-:Y:S04]  /*3d4a0*/  STL.64 [R1+0x140], R8 ;  /* 0x0001400801007387 */ /* 0x000fe80000100a00 */
[----:B------:R1:W-:Y:S02]  /*3d4b0*/  STL.64 [R1+0x148], R10 ;  /* 0x0001480a01007387 */ /* 0x0003e40000100a00 */
[C---:B-1----:R-:W-:Y:S08]  /*3d4c0*/  HMMA.1688.F32.TF32 R8, R4.reuse, R58, R84 ;  /* 0x0000003a0408723c */ /* 0x042ff00000081054 */
[C---:B----4-:R-:W-:Y:S08]  /*3d4d0*/  HMMA.1688.F32.TF32 R68, R4.reuse, R42, R48 ;  /* 0x0000002a0444723c */ /* 0x050ff00000081030 */
[C---:B------:R-:W-:Y:S11]  /*3d4e0*/  HMMA.1688.F32.TF32 R48, R4.reuse, R54, R72 ;  /* 0x000000360430723c */ /* 0x040ff60000081048 */
[----:B------:R-:W-:Y:S04]  /*3d4f0*/  @!UPT UIADD3 URZ, URZ, URZ, URZ ;  /* 0x0000003f3f3ff290 */ /* 0x000fe8000fffe03f */
[----:B------:R-:W-:Y:S04]  /*3d500*/  STL.64 [R1+0x3a0], R68 ;  /* 0x0003a04401007387 */ /* 0x000fe80000100a00 */
[----:B------:R1:W-:Y:S04]  /*3d510*/  STL.64 [R1+0x3a8], R70 ;  /* 0x0003a84601007387 */ /* 0x0003e80000100a00 */
[----:B------:R-:W-:Y:S04]  /*3d520*/  STL.64 [R1+0x5d0], R48 ;  /* 0x0005d03001007387 */ /* 0x000fe80000100a00 */
[----:B------:R2:W-:Y:S01]  /*3d530*/  STL.64 [R1+0x5d8], R50 ;  /* 0x0005d83201007387 */ /* 0x0005e20000100a00 */
[C---:B-1----:R-:W-:Y:S03]  /*3d540*/  HMMA.1688.F32.TF32 R68, R4.reuse, R62, R100 ;  /* 0x0000003e0444723c */ /* 0x042fe60000081064 */
[----:B------:R-:W-:Y:S04]  /*3d550*/  STL.64 [R1+0x660], R8 ;  /* 0x0006600801007387 */ /* 0x000fe80000100a00 */
[----:B------:R1:W-:Y:S01]  /*3d560*/  STL.64 [R1+0x668], R10 ;  /* 0x0006680a01007387 */ /* 0x0003e20000100a00 */
[C---:B--2---:R-:W-:Y:S08]  /*3d570*/  HMMA.1688.F32.TF32 R48, R4.reuse, R66, R116 ;  /* 0x000000420430723c */ /* 0x044ff00000081074 */
[C---:B-1----:R-:W-:Y:S07]  /*3d580*/  HMMA.1688.F32.TF32 R8, R4.reuse, R126, R184 ;  /* 0x0000007e0408723c */ /* 0x042fee00000810b8 */
        /* <DEDUP_REMOVED lines=8> */
[----:B-1----:R-:W-:Y:S08]  /*3d610*/  HMMA.1688.F32.TF32 R8, R4, R138, R196 ;  /* 0x0000008a0408723c */ /* 0x002ff000000810c4 */
[----:B------:R-:W-:Y:S08]  /*3d620*/  HMMA.1688.F32.TF32 R12, R44, R18, R12 ;  /* 0x000000122c0c723c */ /* 0x000ff0000008100c */
[----:B------:R-:W-:Y:S01]  /*3d630*/  HMMA.1688.F32.TF32 R4, R4, R142, R200 ;  /* 0x0000008e0404723c */ /* 0x000fe200000810c8 */
[----:B------:R-:W-:Y:S04]  /*3d640*/  STL.64 [R1+0x800], R68 ;  /* 0x0008004401007387 */ /* 0x000fe80000100a00 */
[----:B------:R-:W-:Y:S04]  /*3d650*/  STL.64 [R1+0x808], R70 ;  /* 0x0008084601007387 */ /* 0x000fe80000100a00 */
[----:B------:R-:W-:Y:S04]  /*3d660*/  STL.64 [R1+0x7f0], R48 ;  /* 0x0007f03001007387 */ /* 0x000fe80000100a00 */
[----:B------:R-:W-:Y:S04]  /*3d670*/  STL.64 [R1+0x7f8], R50 ;  /* 0x0007f83201007387 */ /* 0x000fe80000100a00 */
[----:B------:R-:W-:Y:S04]  /*3d680*/  STL.64 [R1+0x7e0], R8 ;  /* 0x0007e00801007387 */ /* 0x000fe80000100a00 */
[----:B------:R1:W-:Y:S04]  /*3d690*/  STL.64 [R1+0x7e8], R10 ;  /* 0x0007e80a01007387 */ /* 0x0003e80000100a00 */
[----:B------:R-:W-:Y:S04]  /*3d6a0*/  STL.64 [R1+0x1380], R14 ;  /* 0x0013800e01007387 */ /* 0x000fe80000100a00 */
[----:B------:R-:W-:Y:S01]  /*3d6b0*/  STL.64 [R1+0x7d0], R4 ;  /* 0x0007d00401007387 */ /* 0x000fe20000100a00 */
[C---:B-1----:R-:W-:Y:S03]  /*3d6c0*/  HMMA.1688.F32.TF32 R8, R44.reuse, R22, R152 ;  /* 0x000000162c08723c */ /* 0x042fe60000081098 */
[----:B------:R1:W-:Y:S05]  /*3d6d0*/  STL.64 [R1+0x7d8], R6 ;  /* 0x0007d80601007387 */ /* 0x0003ea0000100a00 */
[C---:B-1----:R-:W-:Y:S01]  /*3d6e0*/  HMMA.1688.F32.TF32 R4, R44.reuse, R26, R148 ;  /* 0x0000001a2c04723c */ /* 0x042fe20000081094 */
[----:B------:R-:W-:Y:S11]  /*3d6f0*/  STL.64 [R1+0x1378], R12 ;  /* 0x0013780c01007387 */ /* 0x000ff60000100a00 */
[----:B------:R-:W-:Y:S03]  /*3d700*/  @!UPT UIADD3 URZ, URZ, URZ, URZ ;  /* 0x0000003f3f3ff290 */ /* 0x000fe6000fffe03f */
[----:B------:R-:W-:Y:S01]  /*3d710*/  STL.64 [R1+0x1390], R10 ;  /* 0x0013900a01007387 */ /* 0x000fe20000100a00 */
[C---:B------:R-:W-:Y:S03]  /*3d720*/  HMMA.1688.F32.TF32 R248, R44.reuse, R38, R248 ;  /* 0x000000262cf8723c */ /* 0x040fe600000810f8 */
[----:B------:R1:W-:Y:S04]  /*3d730*/  STL.64 [R1+0x1388], R8 ;  /* 0x0013880801007387 */ /* 0x0003e80000100a00 */
[----:B------:R-:W-:Y:S01]  /*3d740*/  STL.64 [R1+0x13a0], R6 ;  /* 0x0013a00601007387 */ /* 0x000fe20000100a00 */
[C---:B-1----:R-:W-:Y:S03]  /*3d750*/  HMMA.1688.F32.TF32 R8, R44.reuse, R30, R144 ;  /* 0x0000001e2c08723c */ /* 0x042fe60000081090 */
[----:B------:R1:W-:Y:S05]  /*3d760*/  STL.64 [R1+0x1398], R4 ;  /* 0x0013980401007387 */ /* 0x0003ea0000100a00 */
[C---:B-1----:R-:W-:Y:S08]  /*3d770*/  HMMA.1688.F32.TF32 R4, R44.reuse, R34, R108 ;  /* 0x000000222c04723c */ /* 0x042ff0000008106c */
[C---:B------:R-:W-:Y:S07]  /*3d780*/  HMMA.1688.F32.TF32 R240, R44.reuse, R42, R240 ;  /* 0x0000002a2cf0723c */ /* 0x040fee00000810f0 */
[----:B------:R-:W-:Y:S04]  /*3d790*/  STL.64 [R1+0x10], R8 ;  /* 0x0000100801007387 */ /* 0x000fe80000100a00 */
[----:B------:R1:W-:Y:S01]  /*3d7a0*/  STL.64 [R1+0x18], R10 ;  /* 0x0000180a01007387 */ /* 0x0003e20000100a00 */
[C---:B------:R-:W-:Y:S03]  /*3d7b0*/  HMMA.1688.F32.TF32 R12, R44.reuse, R54, R76 ;  /* 0x000000362c0c723c */ /* 0x040fe6000008104c */
[----:B------:R-:W-:Y:S04]  /*3d7c0*/  STL.64 [R1+0x13b0], R250 ;  /* 0x0013b0fa01007387 */ /* 0x000fe80000100a00 */
[----:B------:R-:W-:Y:S01]  /*3d7d0*/  STL.64 [R1], R4 ;  /* 0x0000000401007387 */ /* 0x000fe20000100a00 */
[C---:B-1----:R-:W-:Y:S03]  /*3d7e0*/  HMMA.1688.F32.TF32 R8, R44.reuse, R58, R88 ;  /* 0x0000003a2c08723c */ /* 0x042fe60000081058 */
[----:B------:R1:W-:Y:S05]  /*3d7f0*/  STL.64 [R1+0x8], R6 ;  /* 0x0000080601007387 */ /* 0x0003ea0000100a00 */
[C---:B-1----:R-:W-:Y:S01]  /*3d800*/  HMMA.1688.F32.TF32 R4, R44.reuse, R62, R104 ;  /* 0x0000003e2c04723c */ /* 0x042fe20000081068 */
[----:B------:R-:W-:Y:S04]  /*3d810*/  STL.64 [R1+0x13a8], R248 ;  /* 0x0013a8f801007387 */ /* 0x000fe80000100a00 */
[----:B------:R-:W-:Y:S04]  /*3d820*/  STL.64 [R1+0x13c0], R242 ;  /* 0x0013c0f201007387 */ /* 0x000fe80000100a00 */
[----:B------:R-:W-:Y:S04]  /*3d830*/  STL.64 [R1+0x13b8], R240 ;  /* 0x0013b8f001007387 */ /* 0x000fe80000100a00 */
[----:B------:R-:W-:Y:S04]  /*3d840*/  STL.64 [R1+0x240], R12 ;  /* 0x0002400c01007387 */ /* 0x000fe80000100a00 */
[----:B------:R1:W-:Y:S04]  /*3d850*/  STL.64 [R1+0x248], R14 ;  /* 0x0002480e01007387 */ /* 0x0003e80000100a00 */
[----:B------:R-:W-:Y:S04]  /*3d860*/  STL.64 [R1+0x440], R8 ;  /* 0x0004400801007387 */ /* 0x000fe80000100a00 */
[----:B------:R2:W-:Y:S01]  /*3d870*/  STL.64 [R1+0x448], R10 ;  /* 0x0004480a01007387 */ /* 0x0005e20000100a00 */
[C---:B-1----:R-:W-:Y:S03]  /*3d880*/  HMMA.1688.F32.TF32 R12, R44.reuse, R66, R120 ;  /* 0x000000422c0c723c */ /* 0x042fe60000081078 */
[----:B------:R-:W-:Y:S04]  /*3d890*/  STL.64 [R1+0x450], R4 ;  /* 0x0004500401007387 */ /* 0x000fe80000100a00 */
[----:B------:R1:W-:Y:S01]  /*3d8a0*/  STL.64 [R1+0x458], R6 ;  /* 0x0004580601007387 */ /* 0x0003e20000100a00 */
[----:B--2---:R-:W-:Y:S01]  /*3d8b0*/  HMMA.1688.F32.TF32 R8, R44, R126, R204 ;  /* 0x0000007e2c08723c */ /* 0x004fe200000810cc */
[----:B------:R-:W-:Y:S01]  /*3d8c0*/  IMAD.MOV.U32 R116, RZ, RZ, R236 ;  /* 0x000000ffff747224 */ /* 0x000fe200078e00ec */
[----:B------:R-:W-:Y:S01]  /*3d8d0*/  MOV R117, R237 ;  /* 0x000000ed00757202 */ /* 0x000fe20000000f00 */
[----:B------:R-:W-:Y:S01]  /*3d8e0*/  IMAD.MOV.U32 R118, RZ, RZ, R238 ;  /* 0x000000ffff767224 */ /* 0x000fe200078e00ee */
[----:B------:R-:W-:Y:S01]  /*3d8f0*/  MOV R188, R232 ;  /* 0x000000e800bc7202 */ /* 0x000fe20000000f00 */
[----:B------:R-:W-:-:S02]  /*3d900*/  IMAD.MOV.U32 R119, RZ, RZ, R239 ;  /* 0x000000ffff777224 */ /* 0x000fc400078e00ef */
[----:B------:R-:W-:Y:S01]  /*3d910*/  IMAD.MOV.U32 R189, RZ, RZ, R233 ;  /* 0x000000ffffbd7224 */ /* 0x000fe200078e00e9 */
[----:B------:R-:W-:Y:S01]  /*3d920*/  MOV R191, R235 ;  /* 0x000000eb00bf7202 */ /* 0x000fe20000000f00 */
[C---:B-1----:R-:W-:Y:S01]  /*3d930*/  HMMA.1688.F32.TF32 R4, R44.reuse, R130, R208 ;  /* 0x000000822c04723c */ /* 0x042fe200000810d0 */
[----:B------:R-:W-:Y:S02]  /*3d940*/  IMAD.MOV.U32 R190, RZ, RZ, R234 ;  /* 0x000000ffffbe7224 */ /* 0x000fe400078e00ea */
[----:B------:R-:W-:Y:S01]  /*3d950*/  IMAD.MOV.U32 R192, RZ, RZ, R228 ;  /* 0x000000ffffc07224 */ /* 0x000fe200078e00e4 */
[----:B------:R-:W-:Y:S01]  /*3d960*/  MOV R194, R230 ;  /* 0x000000e600c27202 */ /* 0x000fe20000000f00 */
[----:B------:R-:W-:Y:S01]  /*3d970*/  IMAD.MOV.U32 R193, RZ, RZ, R229 ;  /* 0x000000ffffc17224 */ /* 0x000fe200078e00e5 */
[----:B------:R-:W-:Y:S04]  /*3d980*/  STL.64 [R1+0x610], R12 ;  /* 0x0006100c01007387 */ /* 0x000fe80000100a00 */
[----:B------:R1:W-:Y:S04]  /*3d990*/  STL.64 [R1+0x618], R14 ;  /* 0x0006180e01007387 */ /* 0x0003e80000100a00 */
[----:B------:R-:W-:Y:S04]  /*3d9a0*/  STL.64 [R1+0x780], R8 ;  /* 0x0007800801007387 */ /* 0x000fe80000100a00 */
[----:B------:R2:W-:Y:S01]  /*3d9b0*/  STL.64 [R1+0x788], R10 ;  /* 0x0007880a01007387 */ /* 0x0005e20000100a00 */
[C---:B-1----:R-:W-:Y:S04]  /*3d9c0*/  HMMA.1688.F32.TF32 R12, R44.reuse, R134, R212 ;  /* 0x000000862c0c723c */ /* 0x042fe800000810d4 */
[----:B------:R-:W-:Y:S04]  /*3d9d0*/  STL.64 [R1+0x770], R4 ;  /* 0x0007700401007387 */ /* 0x000fe80000100a00 */
[----:B------:R1:W-:Y:S01]  /*3d9e0*/  STL.64 [R1+0x778], R6 ;  /* 0x0007780601007387 */ /* 0x0003e20000100a00 */
[----:B--2---:R-:W-:Y:S01]  /*3d9f0*/  HMMA.1688.F32.TF32 R8, R44, R138, R216 ;  /* 0x0000008a2c08723c */ /* 0x004fe200000810d8 */
[----:B------:R-:W-:Y:S01]  /*3da00*/  IMAD.MOV.U32 R195, RZ, RZ, R231 ;  /* 0x000000ffffc37224 */ /* 0x000fe200078e00e7 */
[----:B------:R-:W-:Y:S01]  /*3da10*/  MOV R185, R225 ;  /* 0x000000e100b97202 */ /* 0x000fe20000000f00 */
[----:B------:R-:W-:Y:S01]  /*3da20*/  IMAD.MOV.U32 R184, RZ, RZ, R224 ;  /* 0x000000ffffb87224 */ /* 0x000fe200078e00e0 */
[----:B------:R-:W-:Y:S01]  /*3da30*/  LDS R104, [R2+0x1c500] ;  /* 0x01c5000002687984 */ /* 0x000fe20000000800 */
[----:B------:R-:W-:-:S02]  /*3da40*/  IMAD.MOV.U32 R186, RZ, RZ, R226 ;  /* 0x000000ffffba7224 */ /* 0x000fc400078e00e2 */
[----:B------:R-:W-:Y:S01]  /*3da50*/  IMAD.MOV.U32 R187, RZ, RZ, R227 ;  /* 0x000000ffffbb7224 */ /* 0x000fe200078e00e3 */
[----:B------:R-:W-:Y:S01]  /*3da60*/  LDS R106, [R2+0x1e500] ;  /* 0x01e50000026a7984 */ /* 0x000fe20000000800 */
[----:B-1----:R-:W-:Y:S03]  /*3da70*/  HMMA.1688.F32.TF32 R4, R44, R142, R220 ;  /* 0x0000008e2c04723c */ /* 0x002fe600000810dc */
[----:B------:R-:W-:Y:S04]  /*3da80*/  LDS R105, [R3+0x1c500] ;  /* 0x01c5000003697984 */ /* 0x000fe80000000800 */
        /* <DEDUP_REMOVED lines=46> */
[----:B------:R-:W4:Y:S04]  /*3dd70*/  LDL.LU R108, [R1+0x40] ;  /* 0x00004000016c7983 */ /* 0x000f280000300800 */
[----:B------:R-:W4:Y:S04]  /*3dd80*/  LDL.LU R109, [R1+0x44] ;  /* 0x00004400016d7983 */ /* 0x000f280000300800 */
[----:B------:R-:W4:Y:S04]  /*3dd90*/  LDL.LU R110, [R1+0x48] ;  /* 0x00004800016e7983 */ /* 0x000f280000300800 */
[----:B------:R-:W4:Y:S04]  /*3dda0*/  LDL.LU R111, [R1+0x4c] ;  /* 0x00004c00016f7983 */ /* 0x000f280000300800 */
[----:B------:R-:W1:Y:S01]  /*3ddb0*/  LDS R107, [R3+0x1e500] ;  /* 0x01e50000036b7984 */ /* 0x000e620000000800 */
[C---:B--2---:R-:W-:Y:S08]  /*3ddc0*/  HMMA.1688.F32.TF32 R204, R92.reuse, R54, R152 ;  /* 0x000000365ccc723c */ /* 0x044ff00000081098 */
[C---:B---3--:R-:W-:Y:S08]  /*3ddd0*/  HMMA.1688.F32.TF32 R72, R92.reuse, R30, R96 ;  /* 0x0000001e5c48723c */ /* 0x048ff00000081060 */
[C---:B----4-:R-:W-:Y:S08]  /*3dde0*/  HMMA.1688.F32.TF32 R84, R92.reuse, R18, R112 ;  /* 0x000000125c54723c */ /* 0x050ff00000081070 */
[C---:B------:R-:W-:Y:S08]  /*3ddf0*/  HMMA.1688.F32.TF32 R80, R92.reuse, R22, R80 ;  /* 0x000000165c50723c */ /* 0x040ff00000081050 */
[C---:B------:R-:W-:Y:S07]  /*3de00*/  HMMA.1688.F32.TF32 R76, R92.reuse, R26, R76 ;  /* 0x0000001a5c4c723c */ /* 0x040fee000008104c */
[----:B------:R-:W-:Y:S01]  /*3de10*/  STL.64 [R1+0x13d0], R86 ;  /* 0x0013d05601007387 */ /* 0x000fe20000100a00 */
[C---:B------:R-:W-:Y:S03]  /*3de20*/  HMMA.1688.F32.TF32 R44, R92.reuse, R34, R68 ;  /* 0x000000225c2c723c */ /* 0x040fe60000081044 */
[----:B------:R-:W-:Y:S05]  /*3de30*/  STL.64 [R1+0x13c8], R84 ;  /* 0x0013c85401007387 */ /* 0x000fea0000100a00 */
[C---:B------:R-:W-:Y:S01]  /*3de40*/  HMMA.1688.F32.TF32 R48, R92.reuse, R38, R160 ;  /* 0x000000265c30723c */ /* 0x040fe200000810a0 */
[----:B------:R-:W-:Y:S07]  /*3de50*/  STL.64 [R1+0x13e0], R82 ;  /* 0x0013e05201007387 */ /* 0x000fee0000100a00 */
[C---:B------:R-:W-:Y:S01]  /*3de60*/  HMMA.1688.F32.TF32 R68, R92.reuse, R42, R156 ;  /* 0x0000002a5c44723c */ /* 0x040fe2000008109c */
[----:B------:R-:W-:Y:S04]  /*3de70*/  STL.64 [R1+0x13d8], R80 ;  /* 0x0013d85001007387 */ /* 0x000fe80000100a00 */
[----:B------:R-:W-:Y:S04]  /*3de80*/  STL.64 [R1+0x13f0], R78 ;  /* 0x0013f04e01007387 */ /* 0x000fe80000100a00 */
[----:B------:R-:W-:Y:S04]  /*3de90*/  STL.64 [R1+0x13e8], R76 ;  /* 0x0013e84c01007387 */ /* 0x000fe80000100a00 */
[----:B------:R-:W-:Y:S04]  /*3dea0*/  STL.64 [R1+0x1400], R74 ;  /* 0x0014004a01007387 */ /* 0x000fe80000100a00 */
[----:B------:R-:W-:Y:S01]  /*3deb0*/  STL.64 [R1+0x13f8], R72 ;  /* 0x0013f84801007387 */ /* 0x000fe20000100a00 */
[C---:B-1----:R-:W-:Y:S03]  /*3dec0*/  HMMA.1688.F32.TF32 R4, R92.reuse, R58, R148 ;  /* 0x0000003a5c04723c */ /* 0x042fe60000081094 */
[----:B------:R-:W-:Y:S04]  /*3ded0*/  STL.64 [R1+0x1410], R46 ;  /* 0x0014102e01007387 */ /* 0x000fe80000100a00 */
[----:B------:R-:W-:Y:S04]  /*3dee0*/  STL.64 [R1+0x1408], R44 ;  /* 0x0014082c01007387 */ /* 0x000fe80000100a00 */
[----:B------:R-:W-:Y:S01]  /*3def0*/  STL.64 [R1+0x1420], R50 ;  /* 0x0014203201007387 */ /* 0x000fe20000100a00 */
[C---:B------:R-:W-:Y:S03]  /*3df00*/  HMMA.1688.F32.TF32 R12, R92.reuse, R62, R144 ;  /* 0x0000003e5c0c723c */ /* 0x040fe60000081090 */
[----:B------:R-:W-:Y:S04]  /*3df10*/  STL.64 [R1+0x1418], R48 ;  /* 0x0014183001007387 */ /* 0x000fe80000100a00 */
[----:B------:R-:W-:Y:S01]  /*3df20*/  STL.64 [R1+0x1430], R70 ;  /* 0x0014304601007387 */ /* 0x000fe20000100a00 */
[C---:B------:R-:W-:Y:S03]  /*3df30*/  HMMA.1688.F32.TF32 R8, R92.reuse, R66, R108 ;  /* 0x000000425c08723c */ /* 0x040fe6000008106c */
[----:B------:R-:W-:Y:S04]  /*3df40*/  STL.64 [R1+0x1428], R68 ;  /* 0x0014284401007387 */ /* 0x000fe80000100a00 */
[----:B------:R-:W-:Y:S04]  /*3df50*/  STL.64 [R1+0x1440], R206 ;  /* 0x001440ce01007387 */ /* 0x000fe80000100a00 */
[----:B------:R-:W-:Y:S04]  /*3df60*/  STL.64 [R1+0x1438], R204 ;  /* 0x001438cc01007387 */ /* 0x000fe80000100a00 */
[----:B------:R-:W-:Y:S04]  /*3df70*/  STL.64 [R1+0x20], R4 ;  /* 0x0000200401007387 */ /* 0x000fe80000100a00 */
[----:B------:R1:W-:Y:S02]  /*3df80*/  STL.64 [R1+0x28], R6 ;  /* 0x0000280601007387 */ /* 0x0003e40000100a00 */
[C---:B-1----:R-:W-:Y:S02]  /*3df90*/  HMMA.1688.F32.TF32 R4, R92.reuse, R126, R244 ;  /* 0x0000007e5c04723c */ /* 0x042fe400000810f4 */
[----:B------:R-:W-:Y:S04]  /*3dfa0*/  STL.64 [R1+0x170], R12 ;  /* 0x0001700c01007387 */ /* 0x000fe80000100a00 */
[----:B------:R-:W-:Y:S04]  /*3dfb0*/  STL.64 [R1+0x178], R14 ;  /* 0x0001780e01007387 */ /* 0x000fe80000100a00 */
[----:B------:R-:W2:Y:S04]  /*3dfc0*/  LDL.LU R144, [R1+0x460] ;  /* 0x0004600001907983 */ /* 0x000ea80000300800 */
[----:B------:R1:W-:Y:S04]  /*3dfd0*/  STL.64 [R1+0x280], R8 ;  /* 0x0002800801007387 */ /* 0x0003e80000100a00 */
[----:B------:R3:W-:Y:S05]  /*3dfe0*/  STL.64 [R1+0x288], R10 ;  /* 0x0002880a01007387 */ /* 0x0007ea0000100a00 */
        /* <DEDUP_REMOVED lines=90> */
[C---:B------:R-:W-:Y:S08]  /*3e590*/  HMMA.1688.F32.TF32 R48, R92.reuse, R138, R232 ;  /* 0x0000008a5c30723c */ /* 0x040ff000000810e8 */
[----:B------:R-:W-:Y:S11]  /*3e5a0*/  HMMA.1688.F32.TF32 R68, R92, R134, R228 ;  /* 0x000000865c44723c */ /* 0x000ff600000810e4 */
[----:B------:R-:W-:Y:S11]  /*3e5b0*/  @!UPT UIADD3 URZ, URZ, URZ, URZ ;  /* 0x0000003f3f3ff290 */ /* 0x000ff6000fffe03f */
[----:B------:R-:W-:Y:S01]  /*3e5c0*/  @!UPT UIADD3 URZ, URZ, URZ, URZ ;  /* 0x0000003f3f3ff290 */ /* 0x000fe2000fffe03f */
[----:B------:R-:W-:Y:S04]  /*3e5d0*/  STL.64 [R1+0x6f0], R68 ;  /* 0x0006f04401007387 */ /* 0x000fe80000100a00 */
[----:B------:R-:W-:Y:S04]  /*3e5e0*/  STL.64 [R1+0x6f8], R70 ;  /* 0x0006f84601007387 */ /* 0x000fe80000100a00 */
[----:B------:R-:W-:Y:S01]  /*3e5f0*/  STL.64 [R1+0x6e0], R48 ;  /* 0x0006e03001007387 */ /* 0x000fe20000100a00 */
[C---:B---3--:R-:W-:Y:S03]  /*3e600*/  HMMA.1688.F32.TF32 R212, R104.reuse, R62, R8 ;  /* 0x0000003e68d4723c */ /* 0x048fe60000081008 */
[----:B------:R-:W-:Y:S04]  /*3e610*/  STL.64 [R1+0x6e8], R50 ;  /* 0x0006e83201007387 */ /* 0x000fe80000100a00 */
[----:B------:R-:W-:Y:S01]  /*3e620*/  STL.64 [R1+0x6b0], R44 ;  /* 0x0006b02c01007387 */ /* 0x000fe20000100a00 */
[----:B------:R-:W-:Y:S03]  /*3e630*/  HMMA.1688.F32.TF32 R8, R104, R134, R188 ;  /* 0x000000866808723c */ /* 0x000fe600000810bc */
[----:B------:R-:W-:Y:S05]  /*3e640*/  STL.64 [R1+0x6b8], R46 ;  /* 0x0006b82e01007387 */ /* 0x000fea0000100a00 */
[----:B----4-:R-:W-:Y:S08]  /*3e650*/  HMMA.1688.F32.TF32 R224, R92, R130, R224 ;  /* 0x000000825ce0723c */ /* 0x010ff000000810e0 */
[C---:B------:R-:W-:Y:S08]  /*3e660*/  HMMA.1688.F32.TF32 R92, R104.reuse, R38, R4 ;  /* 0x00000026685c723c */ /* 0x040ff00000081004 */
[C---:B------:R-:W-:Y:S08]  /*3e670*/  HMMA.1688.F32.TF32 R4, R104.reuse, R126, R196 ;  /* 0x0000007e6804723c */ /* 0x040ff000000810c4 */
[C---:B------:R-:W-:Y:S08]  /*3e680*/  HMMA.1688.F32.TF32 R220, R104.reuse, R66, R12 ;  /* 0x0000004268dc723c */ /* 0x040ff0000008100c */
[C---:B------:R-:W-:Y:S07]  /*3e690*/  HMMA.1688.F32.TF32 R12, R104.reuse, R130, R192 ;  /* 0x00000082680c723c */ /* 0x040fee00000810c0 */
[----:B------:R-:W-:Y:S04]  /*3e6a0*/  STL.64 [R1+0x5f0], R4 ;  /* 0x0005f00401007387 */ /* 0x000fe80000100a00 */
[----:B------:R1:W-:Y:S02]  /*3e6b0*/  STL.64 [R1+0x5f8], R6 ;  /* 0x0005f80601007387 */ /* 0x0003e40000100a00 */
[----:B-1----:R-:W-:Y:S10]  /*3e6c0*/  HMMA.1688.F32.TF32 R4, R104, R138, R184 ;  /* 0x0000008a6804723c */ /* 0x002ff400000810b8 */
[----:B------:R-:W-:Y:S04]  /*3e6d0*/  STL.64 [R1+0x5e0], R12 ;  /* 0x0005e00c01007387 */ /* 0x000fe80000100a00 */
[----:B------:R-:W-:Y:S01]  /*3e6e0*/  STL.64 [R1+0x5e8], R14 ;  /* 0x0005e80e01007387 */ /* 0x000fe20000100a00 */
[----:B------:R-:W-:-:S03]  /*3e6f0*/  MOV R192, R40 ;  /* 0x0000002800c07202 */ /* 0x000fc60000000f00 */
[----:B------:R1:W-:Y:S01]  /*3e700*/  STL.64 [R1+0x560], R8 ;  /* 0x0005600801007387 */ /* 0x0003e20000100a00 */
[----:B------:R-:W-:-:S03]  /*3e710*/  IMAD.MOV.U32 R193, RZ, RZ, R41 ;  /* 0x000000ffffc17224 */ /* 0x000fc600078e0029 */
[----:B------:R2:W-:Y:S04]  /*3e720*/  STL.64 [R1+0x568], R10 ;  /* 0x0005680a01007387 */ /* 0x0005e80000100a00 */
[----:B------:R3:W-:Y:S04]  /*3e730*/  STL.64 [R1+0x500], R4 ;  /* 0x0005000401007387 */ /* 0x0007e80000100a00 */
[----:B------:R2:W-:Y:S04]  /*3e740*/  STL.64 [R1+0x508], R6 ;  /* 0x0005080601007387 */ /* 0x0005e80000100a00 */
[----:B------:R-:W4:Y:S04]  /*3e750*/  LDL.LU R40, [R1+0x14c8] ;  /* 0x0014c80001287983 */ /* 0x000f280000300800 */
[----:B------:R-:W4:Y:S01]  /*3e760*/  LDL.LU R41, [R1+0x14c4] ;  /* 0x0014c40001297983 */ /* 0x000f220000300800 */
[----:B------:R-:W-:-:S02]  /*3e770*/  IMAD.MOV.U32 R196, RZ, RZ, R56 ;  /* 0x000000ffffc47224 */ /* 0x000fc400078e0038 */
[----:B------:R-:W-:Y:S01]  /*3e780*/  IMAD.MOV.U32 R197, RZ, RZ, R57 ;  /* 0x000000ffffc57224 */ /* 0x000fe200078e0039 */
[----:B------:R-:W4:Y:S04]  /*3e790*/  LDL.LU R56, [R1+0x14c0] ;  /* 0x0014c00001387983 */ /* 0x000f280000300800 */
[----:B------:R-:W4:Y:S04]  /*3e7a0*/  LDL.LU R57, [R1+0x14bc] ;  /* 0x0014bc0001397983 */ /* 0x000f280000300800 */
[----:B------:R-:W4:Y:S04]  /*3e7b0*/  LDL.LU R232, [R1+0x380] ;  /* 0x0003800001e87983 */ /* 0x000f280000300800 */
[----:B------:R-:W4:Y:S04]  /*3e7c0*/  LDL.LU R233, [R1+0x384] ;  /* 0x0003840001e97983 */ /* 0x000f280000300800 */
[----:B------:R-:W4:Y:S04]  /*3e7d0*/  LDL.LU R234, [R1+0x388] ;  /* 0x0003880001ea7983 */ /* 0x000f280000300800 */
[----:B------:R-:W4:Y:S01]  /*3e7e0*/  LDL.LU R235, [R1+0x38c] ;  /* 0x00038c0001eb7983 */ /* 0x000f220000300800 */
[----:B------:R-:W-:-:S03]  /*3e7f0*/  IMAD.MOV.U32 R228, RZ, RZ, R60 ;  /* 0x000000ffffe47224 */ /* 0x000fc600078e003c */
[----:B------:R-:W4:Y:S01]  /*3e800*/  LDL.LU R236, [R1+0x3b0] ;  /* 0x0003b00001ec7983 */ /* 0x000f220000300800 */
[----:B------:R-:W-:-:S03]  /*3e810*/  MOV R229, R61 ;  /* 0x0000003d00e57202 */ /* 0x000fc60000000f00 */
[----:B------:R-:W4:Y:S04]  /*3e820*/  LDL.LU R237, [R1+0x3b4] ;  /* 0x0003b40001ed7983 */ /* 0x000f280000300800 */
[----:B------:R-:W4:Y:S04]  /*3e830*/  LDL.LU R238, [R1+0x3b8] ;  /* 0x0003b80001ee7983 */ /* 0x000f280000300800 */
[----:B------:R-:W4:Y:S04]  /*3e840*/  LDL.LU R239, [R1+0x3bc] ;  /* 0x0003bc0001ef7983 */ /* 0x000f280000300800 */
[----:B------:R-:W4:Y:S04]  /*3e850*/  LDL.LU R60, [R1+0x14b8] ;  /* 0x0014b800013c7983 */ /* 0x000f280000300800 */
[----:B------:R-:W4:Y:S04]  /*3e860*/  LDL.LU R61, [R1+0x14b4] ;  /* 0x0014b400013d7983 */ /* 0x000f280000300800 */
[----:B-1----:R-:W4:Y:S04]  /*3e870*/  LDL.LU R8, [R1+0x4b0] ;  /* 0x0004b00001087983 */ /* 0x002f280000300800 */
[----:B------:R-:W4:Y:S04]  /*3e880*/  LDL.LU R9, [R1+0x4b4] ;  /* 0x0004b40001097983 */ /* 0x000f280000300800 */
[----:B--2---:R-:W2:Y:S04]  /*3e890*/  LDL.LU R10, [R1+0x4b8] ;  /* 0x0004b800010a7983 */ /* 0x004ea80000300800 */
[----:B------:R-:W2:Y:S01]  /*3e8a0*/  LDL.LU R11, [R1+0x4bc] ;  /* 0x0004bc00010b7983 */ /* 0x000ea20000300800 */
[----:B------:R-:W-:Y:S03]  /*3e8b0*/  HMMA.1688.F32.TF32 R88, R104, R34, R248 ;  /* 0x000000226858723c */ /* 0x000fe600000810f8 */
[----:B---3--:R-:W3:Y:S04]  /*3e8c0*/  LDL.LU R4, [R1+0x4e0] ;  /* 0x0004e00001047983 */ /* 0x008ee80000300800 */
[----:B------:R-:W3:Y:S04]  /*3e8d0*/  LDL.LU R5, [R1+0x4e4] ;  /* 0x0004e40001057983 */ /* 0x000ee80000300800 */
[----:B------:R-:W3:Y:S04]  /*3e8e0*/  LDL.LU R6, [R1+0x4e8] ;  /* 0x0004e80001067983 */ /* 0x000ee80000300800 */
[----:B------:R-:W3:Y:S04]  /*3e8f0*/  LDL.LU R7, [R1+0x4ec] ;  /* 0x0004ec0001077983 */ /* 0x000ee80000300800 */
        /* <DEDUP_REMOVED lines=19> */
[----:B------:R-:W3:Y:S04]  /*3ea30*/  LDL.LU R16, [R1+0x14a4] ;  /* 0x0014a40001107983 */ /* 0x000ee80000300800 */
[----:B------:R-:W3:Y:S04]  /*3ea40*/  LDL.LU R252, [R1+0x14a0] ;  /* 0x0014a00001fc7983 */ /* 0x000ee80000300800 */
[----:B------:R-:W3:Y:S01]  /*3ea50*/  LDL.LU R0, [R1+0x149c] ;  /* 0x00149c0001007983 */ /* 0x000ee20000300800 */
[----:B------:R-:W-:-:S03]  /*3ea60*/  IMAD.MOV.U32 R50, RZ, RZ, R52 ;  /* 0x000000ffff327224 */ /* 0x000fc600078e0034 */
[----:B------:R-:W3:Y:S01]  /*3ea70*/  LDL.LU R21, [R1+0x1498] ;  /* 0x0014980001157983 */ /* 0x000ee20000300800 */
[----:B------:R-:W-:-:S03]  /*3ea80*/  IMAD.MOV.U32 R51, RZ, RZ, R53 ;  /* 0x000000ffff337224 */ /* 0x000fc600078e0035 */
[----:B------:R-:W3:Y:S01]  /*3ea90*/  LDL.LU R20, [R1+0x1494] ;  /* 0x0014940001147983 */ /* 0x000ee20000300800 */
[----:B----4-:R-:W-:Y:S01]  /*3eaa0*/  MOV R49, R40 ;  /* 0x0000002800317202 */ /* 0x010fe20000000f00 */
[----:B------:R-:W-:Y:S02]  /*3eab0*/  IMAD.MOV.U32 R48, RZ, RZ, R41 ;  /* 0x000000ffff307224 */ /* 0x000fe400078e0029 */
[----:B------:R-:W4:Y:S04]  /*3eac0*/  LDL.LU R41, [R1+0x1490] ;  /* 0x0014900001297983 */ /* 0x000f280000300800 */
[----:B------:R-:W4:Y:S04]  /*3ead0*/  LDL.LU R40, [R1+0x148c] ;  /* 0x00148c0001287983 */ /* 0x000f280000300800 */
[----:B------:R-:W4:Y:S04]  /*3eae0*/  LDL.LU R52, [R1+0x1488] ;  /* 0x0014880001347983 */ /* 0x000f280000300800 */
[----:B------:R-:W4:Y:S01]  /*3eaf0*/  LDL.LU R53, [R1+0x1484] ;  /* 0x0014840001357983 */ /* 0x000f220000300800 */
[----:B--2---:R-:W-:Y:S01]  /*3eb00*/  IMAD.MOV.U32 R205, RZ, RZ, R17 ;  /* 0x000000ffffcd7224 */ /* 0x004fe200078e0011 */
[----:B---3--:R-:W-:-:S02]  /*3eb10*/  MOV R204, R16 ;  /* 0x0000001000cc7202 */ /* 0x008fc40000000f00 */
[----:B------:R-:W2:Y:S04]  /*3eb20*/  LDL.LU R16, [R1+0x1480] ;  /* 0x0014800001107983 */ /* 0x000ea80000300800 */
[----:B------:R-:W3:Y:S01]  /*3eb30*/  LDL.LU R17, [R1+0x147c] ;  /* 0x00147c0001117983 */ /* 0x000ee20000300800 */
[----:B------:R-:W-:Y:S01]  /*3eb40*/  IMAD.MOV.U32 R219, RZ, RZ, R252 ;  /* 0x000000ffffdb7224 */ /* 0x000fe200078e00fc */
[----:B------:R-:W-:Y:S01]  /*3eb50*/  MOV R218, R0 ;  /* 0x0000000000da7202 */ /* 0x000fe20000000f00 */
[----:B------:R-:W-:Y:S02]  /*3eb60*/  IMAD.MOV.U32 R217, RZ, RZ, R21 ;  /* 0x000000ffffd97224 */ /* 0x000fe400078e0015 */
[----:B------:R-:W-:Y:S02]  /*3eb70*/  IMAD.MOV.U32 R216, RZ, RZ, R20 ;  /* 0x000000ffffd87224 */ /* 0x000fe400078e0014 */
[----:B------:R-:W2:Y:S04]  /*3eb80*/  LDL.LU R20, [R1+0x1478] ;  /* 0x0014780001147983 */ /* 0x000ea80000300800 */
[----:B------:R-:W2:Y:S04]  /*3eb90*/  LDL.LU R21, [R1+0x1474] ;  /* 0x0014740001157983 */ /* 0x000ea80000300800 */
[----:B------:R-:W2:Y:S04]  /*3eba0*/  LDL.LU R0, [R1+0x1470] ;  /* 0x0014700001007983 */ /* 0x000ea80000300800 */
[----:B------:R-:W3:Y:S01]  /*3ebb0*/  LDL.LU R252, [R1+0x146c] ;  /* 0x00146c0001fc7983 */ /* 0x000ee20000300800 */
[----:B----4-:R-:W-:Y:S01]  /*3ebc0*/  MOV R209, R52 ;  /* 0x0000003400d17202 */ /* 0x010fe20000000f00 */
[----:B------:R-:W-:-:S02]  /*3ebd0*/  IMAD.MOV.U32 R208, RZ, RZ, R53 ;  /* 0x000000ffffd07224 */ /* 0x000fc400078e0035 */
[----:B------:R-:W4:Y:S04]  /*3ebe0*/  LDL.LU R53, [R1+0x1468] ;  /* 0x0014680001357983 */ /* 0x000f280000300800 */
[----:B------:R-:W4:Y:S01]  /*3ebf0*/  LDL.LU R52, [R1+0x1464] ;  /* 0x0014640001347983 */ /* 0x000f220000300800 */
[----:B------:R-:W-:Y:S01]  /*3ec00*/  IMAD.MOV.U32 R210, RZ, RZ, R40 ;  /* 0x000000ffffd27224 */ /* 0x000fe200078e0028 */
[C---:B------:R-:W-:Y:S01]  /*3ec10*/  HMMA.1688.F32.TF32 R244, R104.reuse, R142, R116 ;  /* 0x0000008e68f4723c */ /* 0x040fe20000081074 */
[----:B------:R-:W-:Y:S01]  /*3ec20*/  IMAD.MOV.U32 R211, RZ, RZ, R41 ;  /* 0x000000ffffd37224 */ /* 0x000fe200078e0029 */
        /* <DEDUP_REMOVED lines=14> */
[C---:B------:R-:W-:Y:S08]  /*3ed10*/  HMMA.1688.F32.TF32 R96, R104.reuse, R42, R96 ;  /* 0x0000002a6860723c */ /* 0x040ff00000081060 */
[C---:B------:R-:W-:Y:S08]  /*3ed20*/  HMMA.1688.F32.TF32 R100, R104.reuse, R54, R100 ;  /* 0x000000366864723c */ /* 0x040ff00000081064 */
[----:B------:R-:W-:Y:S08]  /*3ed30*/  HMMA.1688.F32.TF32 R200, R104, R58, R200 ;  /* 0x0000003a68c8723c */ /* 0x000ff000000810c8 */
[C---:B------:R-:W-:Y:S08]  /*3ed40*/  HMMA.1688.F32.TF32 R104, R180.reuse, R30, R168 ;  /* 0x0000001eb468723c */ /* 0x040ff000000810a8 */
[C---:B------:R-:W-:Y:S08]  /*3ed50*/  HMMA.1688.F32.TF32 R168, R180.reuse, R34, R112 ;  /* 0x00000022b4a8723c */ /* 0x040ff00000081070 */
[----:B------:R-:W-:Y:S07]  /*3ed60*/  HMMA.1688.F32.TF32 R112, R180, R38, R144 ;  /* 0x00000026b470723c */ /* 0x000fee0000081090 */
[----:B--2---:R-:W-:Y:S01]  /*3ed70*/  MOV R147, R0 ;  /* 0x0000000000937202 */ /* 0x004fe20000000f00 */
[----:B---3--:R-:W-:-:S02]  /*3ed80*/  IMAD.MOV.U32 R146, RZ, RZ, R252 ;  /* 0x000000ffff927224 */ /* 0x008fc400078e00fc */
[----:B----4-:R-:W-:Y:S01]  /*3ed90*/  IMAD.MOV.U32 R145, RZ, RZ, R53 ;  /* 0x000000ffff917224 */ /* 0x010fe200078e0035 */
[----:B------:R-:W-:Y:S02]  /*3eda0*/  MOV R144, R52 ;  /* 0x0000003400907202 */ /* 0x000fe40000000f00 */
[----:B------:R-:W2:Y:S04]  /*3edb0*/  LDL.LU R52, [R1+0x1458] ;  /* 0x0014580001347983 */ /* 0x000ea80000300800 */
[----:B------:R-:W3:Y:S04]  /*3edc0*/  LDL.LU R53, [R1+0x1454] ;  /* 0x0014540001357983 */ /* 0x000ee80000300800 */
[----:B------:R-:W4:Y:S04]  /*3edd0*/  LDL.LU R252, [R1+0x1450] ;  /* 0x0014500001fc7983 */ /* 0x000f280000300800 */
        /* <DEDUP_REMOVED lines=11> */
[----:B------:R-:W-:Y:S01]  /*3ee90*/  IMAD.MOV.U32 R206, RZ, RZ, R65 ;  /* 0x000000ffffce7224 */ /* 0x000fe200078e0041 */
[----:B------:R-:W-:Y:S01]  /*3eea0*/  MOV R207, R64 ;  /* 0x0000004000cf7202 */ /* 0x000fe20000000f00 */
[----:B------:R-:W-:Y:S01]  /*3eeb0*/  IMAD.MOV.U32 R68, RZ, RZ, R61 ;  /* 0x000000ffff447224 */ /* 0x000fe200078e003d */
[----:B------:R-:W-:Y:S01]  /*3eec0*/  MOV R70, R57 ;  /* 0x0000003900467202 */ /* 0x000fe20000000f00 */
[----:B------:R-:W-:-:S02]  /*3eed0*/  IMAD.MOV.U32 R69, RZ, RZ, R60 ;  /* 0x000000ffff457224 */ /* 0x000fc400078e003c */
[----:B------:R-:W-:Y:S02]  /*3eee0*/  IMAD.MOV.U32 R71, RZ, RZ, R56 ;  /* 0x000000ffff477224 */ /* 0x000fe400078e0038 */
        /* <DEDUP_REMOVED lines=13> */
[----:B------:R-:W-:-:S02]  /*3efc0*/  IMAD.MOV.U32 R230, RZ, RZ, R125 ;  /* 0x000000ffffe67224 */ /* 0x000fc400078e007d */
[----:B------:R-:W-:Y:S01]  /*3efd0*/  IMAD.MOV.U32 R231, RZ, RZ, R124 ;  /* 0x000000ffffe77224 */ /* 0x000fe200078e007c */
[----:B------:R-:W-:Y:S01]  /*3efe0*/  MOV R198, R129 ;  /* 0x0000008100c67202 */ /* 0x000fe20000000f00 */
[----:B------:R-:W-:Y:S01]  /*3eff0*/  IMAD.MOV.U32 R199, RZ, RZ, R128 ;  /* 0x000000ffffc77224 */ /* 0x000fe200078e0080 */
[----:B------:R-:W-:Y:S01]  /*3f000*/  MOV R195, R132 ;  /* 0x0000008400c37202 */ /* 0x000fe20000000f00 */
[----:B------:R-:W-:Y:S01]  /*3f010*/  IMAD.MOV.U32 R194, RZ, RZ, R133 ;  /* 0x000000ffffc27224 */ /* 0x000fe200078e0085 */
[----:B------:R-:W-:Y:S01]  /*3f020*/  MOV R189, R36 ;  /* 0x0000002400bd7202 */ /* 0x000fe20000000f00 */
[----:B------:R-:W-:Y:S01]  /*3f030*/  IMAD.MOV.U32 R188, RZ, RZ, R37 ;  /* 0x000000ffffbc7224 */ /* 0x000fe200078e0025 */
[----:B------:R-:W-:Y:S01]  /*3f040*/  HMMA.1688.F32.TF32 R124, R176, R126, R228 ;  /* 0x0000007eb07c723c */ /* 0x000fe200000810e4 */
[----:B------:R-:W-:Y:S02]  /*3f050*/  IMAD.MOV.U32 R190, RZ, RZ, R33 ;  /* 0x000000ffffbe7224 */ /* 0x000fe400078e0021 */
[----:B------:R-:W-:-:S05]  /*3f060*/  IMAD.MOV.U32 R191, RZ, RZ, R32 ;  /* 0x000000ffffbf7224 */ /* 0x000fca00078e0020 */
[----:B------:R-:W-:Y:S01]  /*3f070*/  HMMA.1688.F32.TF32 R196, R176, R130, R196 ;  /* 0x00000082b0c4723c */ /* 0x000fe200000810c4 */
[----:B------:R-:W-:Y:S01]  /*3f080*/  IMAD.MOV.U32 R186, RZ, RZ, R25 ;  /* 0x000000ffffba7224 */ /* 0x000fe200078e0019 */
[----:B------:R-:W-:Y:S01]  /*3f090*/  MOV R187, R24 ;  /* 0x0000001800bb7202 */ /* 0x000fe20000000f00 */
[----:B------:R-:W-:Y:S01]  /*3f0a0*/  IMAD.MOV.U32 R185, RZ, RZ, R28 ;  /* 0x000000ffffb97224 */ /* 0x000fe200078e001c */
[----:B------:R-:W-:Y:S01]  /*3f0b0*/  MOV R184, R29 ;  /* 0x0000001d00b87202 */ /* 0x000fe20000000f00 */
[----:B------:R-:W-:-:S03]  /*3f0c0*/  IMAD.MOV.U32 R15, RZ, RZ, R40 ;  /* 0x000000ffff0f7224 */ /* 0x000fc600078e0028 */
[----:B------:R-:W-:Y:S01]  /*3f0d0*/  HMMA.1688.F32.TF32 R24, R176, R26, R84 ;  /* 0x0000001ab018723c */ /* 0x000fe20000081054 */
[----:B------:R-:W-:-:S07]  /*3f0e0*/  MOV R14, R41 ;  /* 0x00000029000e7202 */ /* 0x000fce0000000f00 */
[C---:B------:R-:W-:Y:S08]  /*3f0f0*/  HMMA.1688.F32.TF32 R32, R176.reuse, R34, R248 ;  /* 0x00000022b020723c */ /* 0x040ff000000810f8 */
[C---:B------:R-:W-:Y:S08]  /*3f100*/  HMMA.1688.F32.TF32 R36, R176.reuse, R38, R4 ;  /* 0x00000026b024723c */ /* 0x040ff00000081004 */
[----:B------:R-:W-:Y:S01]  /*3f110*/  HMMA.1688.F32.TF32 R40, R176, R42, R8 ;  /* 0x0000002ab028723c */ /* 0x000fe20000081008 */
[----:B--2---:R-:W-:-:S02]  /*3f120*/  IMAD.MOV.U32 R242, RZ, RZ, R0 ;  /* 0x000000fffff27224 */ /* 0x004fc400078e0000 */
[----:B------:R-:W2:Y:S04]  /*3f130*/  LDL.LU R0, [R1+0x1448] ;  /* 0x0014480001007983 */ /* 0x000ea80000300800 */
[----:B------:R-:W-:Y:S04]  /*3f140*/  STL.64 [R1+0x250], R204 ;  /* 0x000250cc01007387 */ /* 0x000fe80000100a00 */
[----:B------:R1:W-:Y:S04]  /*3f150*/  STL.64 [R1+0x258], R206 ;  /* 0x000258ce01007387 */ /* 0x0003e80000100a00 */
[----:B-1----:R1:W5:Y:S04]  /*3f160*/  LDL.LU.64 R206, [R1+0x1440] ;  /* 0x0014400001ce7983 */ /* 0x0023680000300a00 */
[----:B------:R1:W5:Y:S04]  /*3f170*/  LDL.LU.64 R204, [R1+0x1438] ;  /* 0x0014380001cc7983 */ /* 0x0003680000300a00 */
        /* <DEDUP_REMOVED lines=12> */
[----:B------:R1:W5:Y:S04]  /*3f240*/  LDL.LU.64 R74, [R1+0x1400] ;  /* 0x00140000014a7983 */ /* 0x0003680000300a00 */
[----:B------:R1:W5:Y:S04]  /*3f250*/  LDL.LU.64 R72, [R1+0x13f8] ;  /* 0x0013f80001487983 */ /* 0x0003680000300a00 */
[----:B------:R1:W-:Y:S04]  /*3f260*/  STL.64 [R1+0x390], R180 ;  /* 0x000390b401007387 */ /* 0x0003e80000100a00 */
[----:B------:R3:W-:Y:S01]  /*3f270*/  STL.64 [R1+0x398], R182 ;  /* 0x000398b601007387 */ /* 0x0007e20000100a00 */
[----:B-1----:R-:W-:-:S02]  /*3f280*/  IMAD.MOV.U32 R180, RZ, RZ, R21 ;  /* 0x000000ffffb47224 */ /* 0x002fc400078e0015 */
[----:B------:R-:W-:Y:S01]  /*3f290*/  IMAD.MOV.U32 R181, RZ, RZ, R20 ;  /* 0x000000ffffb57224 */ /* 0x000fe200078e0014 */
[----:B---3--:R-:W-:Y:S01]  /*3f2a0*/  MOV R182, R17 ;  /* 0x0000001100b67202 */ /* 0x008fe20000000f00 */
[----:B------:R-:W-:Y:S01]  /*3f2b0*/  IMAD.MOV.U32 R183, RZ, RZ, R16 ;  /* 0x000000ffffb77224 */ /* 0x000fe200078e0010 */
[----:B----4-:R-:W-:Y:S01]  /*3f2c0*/  MOV R243, R252 ;  /* 0x000000fc00f37202 */ /* 0x010fe20000000f00 */
[C---:B------:R-:W-:Y:S01]  /*3f2d0*/  HMMA.1688.F32.TF32 R16, R176.reuse, R18, R76 ;  /* 0x00000012b010723c */ /* 0x040fe2000008104c */
[----:B------:R1:W5:Y:S04]  /*3f2e0*/  LDL.LU.64 R78, [R1+0x13f0] ;  /* 0x0013f000014e7983 */ /* 0x0003680000300a00 */
[----:B------:R1:W5:Y:S03]  /*3f2f0*/  LDL.LU.64 R76, [R1+0x13e8] ;  /* 0x0013e800014c7983 */ /* 0x0003660000300a00 */
[C---:B------:R-:W-:Y:S01]  /*3f300*/  HMMA.1688.F32.TF32 R56, R176.reuse, R58, R180 ;  /* 0x0000003ab038723c */ /* 0x040fe200000810b4 */
[----:B------:R-:W3:Y:S07]  /*3f310*/  LDL.LU R128, [R1+0x944] ;  /* 0x0009440001807983 */ /* 0x000eee0000300800 */
[----:B------:R-:W-:Y:S01]  /*3f320*/  HMMA.1688.F32.TF32 R180, R176, R134, R192 ;  /* 0x00000086b0b4723c */ /* 0x000fe200000810c0 */
[----:B------:R-:W-:-:S07]  /*3f330*/  IMAD.MOV.U32 R12, RZ, RZ, R53 ;  /* 0x000000ffff0c7224 */ /* 0x000fce00078e0035 */
[----:B------:R-:W-:Y:S01]  /*3f340*/  HMMA.1688.F32.TF32 R132, R176, R138, R188 ;  /* 0x0000008ab084723c */ /* 0x000fe200000810bc */
[----:B------:R-:W-:-:S07]  /*3f350*/  IMAD.MOV.U32 R13, RZ, RZ, R52 ;  /* 0x000000ffff0d7224 */ /* 0x000fce00078e0034 */
[C---:B------:R-:W-:Y:S01]  /*3f360*/  HMMA.1688.F32.TF32 R20, R176.reuse, R22, R80 ;  /* 0x00000016b014723c */ /* 0x040fe20000081050 */
[----:B------:R1:W5:Y:S04]  /*3f370*/  LDL.LU.64 R82, [R1+0x13e0] ;  /* 0x0013e00001527983 */ /* 0x0003680000300a00 */
[----:B------:R1:W5:Y:S03]  /*3f380*/  LDL.LU.64 R80, [R1+0x13d8] ;  /* 0x0013d80001507983 */ /* 0x0003660000300a00 */
[C---:B------:R-:W-:Y:S01]  /*3f390*/  HMMA.1688.F32.TF32 R28, R176.reuse, R30, R240 ;  /* 0x0000001eb01c723c */ /* 0x040fe200000810f0 */
[----:B------:R1:W5:Y:S04]  /*3f3a0*/  LDL.LU.64 R86, [R1+0x13d0] ;  /* 0x0013d00001567983 */ /* 0x0003680000300a00 */
[----:B------:R1:W5:Y:S04]  /*3f3b0*/  LDL.LU.64 R84, [R1+0x13c8] ;  /* 0x0013c80001547983 */ /* 0x0003680000300a00 */
[----:B------:R1:W5:Y:S04]  /*3f3c0*/  LDL.LU.64 R242, [R1+0x13c0] ;  /* 0x0013c00001f27983 */ /* 0x0003680000300a00 */
[----:B------:R1:W5:Y:S04]  /*3f3d0*/  LDL.LU.64 R240, [R1+0x13b8] ;  /* 0x0013b80001f07983 */ /* 0x0003680000300a00 */
[----:B------:R1:W5:Y:S04]  /*3f3e0*/  LDL.LU.64 R250, [R1+0x13b0] ;  /* 0x0013b00001fa7983 */ /* 0x0003680000300a00 */
[----:B------:R1:W5:Y:S01]  /*3f3f0*/  LDL.LU.64 R248, [R1+0x13a8] ;  /* 0x0013a80001f87983 */ /* 0x0003620000300a00 */
[C---:B------:R-:W-:Y:S03]  /*3f400*/  HMMA.1688.F32.TF32 R52, R176.reuse, R54, R12 ;  /* 0x00000036b034723c */ /* 0x040fe6000008100c */
[----:B------:R1:W5:Y:S04]  /*3f410*/  LDL.LU.64 R6, [R1+0x13a0] ;  /* 0x0013a00001067983 */ /* 0x0003680000300a00 */
[----:B------:R1:W5:Y:S04]  /*3f420*/  LDL.LU.64 R4, [R1+0x1398] ;  /* 0x0013980001047983 */ /* 0x0003680000300a00 */
[----:B------:R1:W5:Y:S04]  /*3f430*/  LDL.LU.64 R10, [R1+0x1390] ;  /* 0x00139000010a7983 */ /* 0x0003680000300a00 */
[----:B------:R1:W5:Y:S04]  /*3f440*/  LDL.LU.64 R8, [R1+0x1388] ;  /* 0x0013880001087983 */ /* 0x0003680000300a00 */
[----:B------:R1:W5:Y:S04]  /*3f450*/  LDL.LU.64 R14, [R1+0x1380] ;  /* 0x00138000010e7983 */ /* 0x0003680000300a00 */
[----:B------:R1:W5:Y:S04]  /*3f460*/  LDL.LU.64 R12, [R1+0x1378] ;  /* 0x00137800010c7983 */ /* 0x0003680000300a00 */
[----:B------:R4:W-:Y:S04]  /*3f470*/  STL.64 [R1+0x220], R124 ;  /* 0x0002207c01007387 */ /* 0x0009e80000100a00 */
[----:B------:R-:W-:Y:S04]  /*3f480*/  STL.64 [R1+0x228], R126 ;  /* 0x0002287e01007387 */ /* 0x000fe80000100a00 */
[----:B----4-:R-:W2:Y:S04]  /*3f490*/  LDL.LU R125, [R1+0x1310] ;  /* 0x00131000017d7983 */ /* 0x010ea80000300800 */
[----:B------:R-:W-:Y:S04]  /*3f4a0*/  STL.64 [R1+0x210], R196 ;  /* 0x000210c401007387 */ /* 0x000fe80000100a00 */
[----:B------:R-:W-:Y:S04]  /*3f4b0*/  STL.64 [R1+0x218], R198 ;  /* 0x000218c601007387 */ /* 0x000fe80000100a00 */
[----:B------:R-:W-:Y:S04]  /*3f4c0*/  STL.64 [R1+0x200], R180 ;  /* 0x000200b401007387 */ /* 0x000fe80000100a00 */
[----:B------:R-:W-:Y:S04]  /*3f4d0*/  STL.64 [R1+0x208], R182 ;  /* 0x000208b601007387 */ /* 0x000fe80000100a00 */
[----:B------:R-:W-:Y:S04]  /*3f4e0*/  STL.64 [R1+0x1d0], R132 ;  /* 0x0001d08401007387 */ /* 0x000fe80000100a00 */
[----:B------:R4:W-:Y:S04]  /*3f4f0*/  STL.64 [R1+0x1d8], R134 ;  /* 0x0001d88601007387 */ /* 0x0009e80000100a00 */
[----:B------:R-:W2:Y:S04]  /*3f500*/  LDL.LU R124, [R1+0x1314] ;  /* 0x00131400017c7983 */ /* 0x000ea80000300800 */
[----:B------:R-:W3:Y:S01]  /*3f510*/  LDL.LU R138, [R1+0x131c] ;  /* 0x00131c00018a7983 */ /* 0x000ee20000300800 */
[----:B----4-:R-:W-:Y:S01]  /*3f520*/  HMMA.1688.F32.TF32 R132, R176, R142, R184 ;  /* 0x0000008eb084723c */ /* 0x010fe200000810b8 */
[----:B------:R-:W-:Y:S11]  /*3f530*/  IMAD.MOV.U32 R136, RZ, RZ, c[0x0][0x188] ;  /* 0x00006200ff887624 */ /* 0x000ff600078e00ff */
[----:B------:R-:W-:Y:S11]  /*3f540*/  @!UPT UIADD3 URZ, URZ, URZ, URZ ;  /* 0x0000003f3f3ff290 */ /* 0x000ff6000fffe03f */
[----:B------:R-:W-:Y:S04]  /*3f550*/  STL.64 [R1+0x190], R132 ;  /* 0x0001908401007387 */ /* 0x000fe80000100a00 */
[----:B------:R4:W-:Y:S04]  /*3f560*/  STL.64 [R1+0x198], R134 ;  /* 0x0001988601007387 */ /* 0x0009e80000100a00 */
[----:B------:R-:W3:Y:S04]  /*3f570*/  LDL.LU R130, [R1+0x1324] ;  /* 0x0013240001827983 */ /* 0x000ee80000300800 */
[----:B------:R-:W3:Y:S04]  /*3f580*/  LDL.LU R139, [R1+0x1318] ;  /* 0x00131800018b7983 */ /* 0x000ee80000300800 */
[----:B----4-:R-:W4:Y:S01]  /*3f590*/  LDL.LU R135, [R1+0x1320] ;  /* 0x0013200001877983 */ /* 0x010f220000300800 */
[----:B------:R-:W-:-:S03]  /*3f5a0*/  IMAD.SHL.U32 R136, R136, 0x40, RZ ;  /* 0x0000004088887824 */ /* 0x000fc600078e00ff */
[----:B------:R-:W4:Y:S04]  /*3f5b0*/  LDL.LU R141, [R1+0x1328] ;  /* 0x00132800018d7983 */ /* 0x000f280000300800 */
[----:B------:R-:W4:Y:S04]  /*3f5c0*/  LDL.LU R140, [R1+0x132c] ;  /* 0x00132c00018c7983 */ /* 0x000f280000300800 */
[----:B------:R-:W4:Y:S01]  /*3f5d0*/  LDL.LU R134, [R1+0x1274] ;  /* 0x0012740001867983 */ /* 0x000f220000300800 */
[----:B------:R-:W-:-:S03]  /*3f5e0*/  SHF.L.U32 R136, R136, 0x2, RZ ;  /* 0x0000000288887819 */ /* 0x000fc600000006ff */
[----:B------:R-:W4:Y:S01]  /*3f5f0*/  LDL.LU R133, [R1+0x1278] ;  /* 0x0012780001857983 */ /* 0x000f220000300800 */
[----:B------:R-:W-:Y:S01]  /*3f600*/  IMAD.MOV.U32 R252, RZ, RZ, 0x3f ;  /* 0x0000003ffffc7424 */ /* 0x000fe200078e00ff */
[----:B------:R-:W-:Y:S02]  /*3f610*/  MOV R2, c[0x0][0x180] ;  /* 0x0000600000027a02 */ /* 0x000fe40000000f00 */
[----:B------:R-:W1:Y:S01]  /*3f620*/  S2R R137, SR_TID.X ;  /* 0x0000000000897919 */ /* 0x000e620000002100 */
[----:B------:R-:W-:-:S03]  /*3f630*/  UIADD3 UR5, UR5, 0x1, URZ ;  /* 0x0000000105057890 */ /* 0x000fc6000fffe03f */
[----:B------:R-:W-:Y:S01]  /*3f640*/  BAR.SYNC.DEFER_BLOCKING 0x0 ;  /* 0x0000000000007b1d */ /* 0x000fe20000010000 */
[----:B--2---:R-:W-:-:S04]  /*3f650*/  IADD3 R124, P2, R124, R136, RZ ;  /* 0x000000887c7c7210 */ /* 0x004fc80007f5e0ff */
[----:B------:R-:W-:Y:S01]  /*3f660*/  IADD3.X R125, R125, R0, RZ, P2, !PT ;  /* 0x000000007d7d7210 */ /* 0x000fe200017fe4ff */
[----:B------:R3:W-:Y:S04]  /*3f670*/  STL [R1+0x1314], R124 ;  /* 0x0013147c01007387 */ /* 0x0007e80000100800 */
[----:B------:R1:W-:Y:S04]  /*3f680*/  STL [R1+0x1310], R125 ;  /* 0x0013107d01007387 */ /* 0x0003e80000100800 */
[----:B------:R-:W2:Y:S04]  /*3f690*/  LDL.LU R132, [R1+0x127c] ;  /* 0x00127c0001847983 */ /* 0x000ea80000300800 */
[----:B------:R-:W2:Y:S04]  /*3f6a0*/  LDL.LU R131, [R1+0x1280] ;  /* 0x0012800001837983 */ /* 0x000ea80000300800 */
[----:B------:R-:W2:Y:S04]  /*3f6b0*/  LDL.LU R127, [R1+0x1284] ;  /* 0x00128400017f7983 */ /* 0x000ea80000300800 */
[----:B------:R-:W2:Y:S01]  /*3f6c0*/  LDL.LU R126, [R1+0x1288] ;  /* 0x00128800017e7983 */ /* 0x000ea20000300800 */
[----:B------:R-:W-:-:S04]  /*3f6d0*/  IADD3 R252, R252, c[0x0][0x180], RZ ;  /* 0x00006000fcfc7a10 */ /* 0x000fc80007ffe0ff */
[----:B------:R-:W-:Y:S02]  /*3f6e0*/  SHF.R.S32.HI R3, RZ, 0x1f, R252 ;  /* 0x0000001fff037819 */ /* 0x000fe400000114fc */
[----:B------:R-:W-:Y:S02]  /*3f6f0*/  IADD3 R2, R2, -0x140, RZ ;  /* 0xfffffec002027810 */ /* 0x000fe40007ffe0ff */
[----:B------:R-:W-:-:S03]  /*3f700*/  LEA.HI R3, R3, R252, RZ, 0x6 ;  /* 0x000000fc03037211 */ /* 0x000fc600078f30ff */
[----:B---3--:R-:W-:Y:S01]  /*3f710*/  IMAD R2, R128, -0x40, R2 ;  /* 0xffffffc080027824 */ /* 0x008fe200078e0202 */
[----:B------:R-:W-:-:S04]  /*3f720*/  SHF.R.S32.HI R3, RZ, 0x6, R3 ;  /* 0x00000006ff037819 */ /* 0x000fc80000011403 */
[----:B------:R-:W-:Y:S02]  /*3f730*/  IADD3 R3, R3, -0x5, RZ ;  /* 0xfffffffb03037810 */ /* 0x000fe40007ffe0ff */
[----:B------:R-:W-:Y:S02]  /*3f740*/  ISETP.GT.AND P1, PT, R2, RZ, PT ;  /* 0x000000ff0200720c */ /* 0x000fe40003f24270 */
[----:B------:R-:W-:Y:S02]  /*3f750*/  ISETP.GE.AND P0, PT, R128, R3, PT ;  /* 0x000000038000720c */ /* 0x000fe40003f06270 */
[----:B------:R-:W-:Y:S01]  /*3f760*/  SEL R3, RZ, 0x4, !P1 ;  /* 0x00000004ff037807 */ /* 0x000fe20004800000 */
[----:B------:R-:W-:-:S03]  /*3f770*/  UISETP.GT.AND UP0, UPT, UR5, 0x4, UPT ;  /* 0x000000040500788c */ /* 0x000fc6000bf04270 */
[----:B------:R-:W-:Y:S01]  /*3f780*/  SEL R3, R3, RZ, !P0 ;  /* 0x000000ff03037207 */ /* 0x000fe20004000000 */
[----:B------:R-:W-:Y:S01]  /*3f790*/  USEL UR5, UR5, URZ, !UP0 ;  /* 0x0000003f05057287 */ /* 0x000fe2000c000000 */
[----:B-1----:R-:W-:Y:S02]  /*3f7a0*/  LOP3.LUT R252, R137, 0x7f, RZ, 0xc0, !PT ;  /* 0x0000007f89fc7812 */ /* 0x002fe400078ec0ff */
[----:B------:R-:W-:Y:S02]  /*3f7b0*/  ISETP.NE.U32.AND P1, PT, R3, RZ, PT ;  /* 0x000000ff0300720c */ /* 0x000fe40003f25070 */
[-C--:B------:R-:W-:Y:S01]  /*3f7c0*/  IADD3 R138, P2, R138, R136.reuse, RZ ;  /* 0x000000888a8a7210 */ /* 0x080fe20007f5e0ff */
[----:B------:R-:W-:Y:S02]  /*3f7d0*/  IMAD.SHL.U32 R129, R252, 0x4, RZ ;  /* 0x00000004fc817824 */ /* 0x000fe400078e00ff */
[----:B------:R-:W-:Y:S01]  /*3f7e0*/  IMAD.U32 R3, RZ, RZ, UR5 ;  /* 0x00000005ff037e24 */ /* 0x000fe2000f8e00ff */
[----:B------:R-:W-:Y:S01]  /*3f7f0*/  IADD3 R130, P3, R130, R136, RZ ;  /* 0x0000008882827210 */ /* 0x000fe20007f7e0ff */
[----:B------:R-:W-:-:S02]  /*3f800*/  IMAD.X R139, R139, 0x1, R0, P2 ;  /* 0x000000018b8b7824 */ /* 0x000fc400010e0600 */
[----:B------:R-:W-:Y:S01]  /*3f810*/  IMAD R3, R3, 0x20000, R129 ;  /* 0x0002000003037824 */ /* 0x000fe200078e0281 */
[----:B----4-:R-:W-:Y:S01]  /*3f820*/  IADD3.X R135, R135, R0, RZ, P3, !PT ;  /* 0x0000000087877210 */ /* 0x010fe20001ffe4ff */
[----:B------:R-:W-:Y:S04]  /*3f830*/  STL [R1+0x131c], R138 ;  /* 0x00131c8a01007387 */ /* 0x000fe80000100800 */
[----:B------:R-:W-:Y:S01]  /*3f840*/  @!PT LDS RZ, [RZ] ;  /* 0x00000000fffff984 */ /* 0x000fe20000000800 */
[----:B------:R-:W-:Y:S01]  /*3f850*/  @!PT LDS RZ, [RZ] ;  /* 0x00000000fffff984 */ /* 0x000fe20000000800 */
[----:B------:R-:W-:Y:S01]  /*3f860*/  @!PT LDS RZ, [RZ] ;  /* 0x00000000fffff984 */ /* 0x000fe20000000800 */
[----:B------:R1:W-:Y:S04]  /*3f870*/  LDGSTS.E [R3], [R124.64], P1 ;  /* 0x000000007c037fae */ /* 0x0003e80008921848 */
[----:B------:R3:W-:Y:S04]  /*3f880*/  STL [R1+0x1318], R139 ;  /* 0x0013188b01007387 */ /* 0x0007e80000100800 */
[----:B------:R-:W-:Y:S01]  /*3f890*/  STL [R1+0x1324], R130 ;  /* 0x0013248201007387 */ /* 0x000fe20000100800 */
[----:B-1----:R-:W-:-:S02]  /*3f8a0*/  IMAD.MOV.U32 R124, RZ, RZ, R138 ;  /* 0x000000ffff7c7224 */ /* 0x002fc400078e008a */
[----:B------:R-:W-:Y:S01]  /*3f8b0*/  IMAD.MOV.U32 R125, RZ, RZ, R139 ;  /* 0x000000ffff7d7224 */ /* 0x000fe200078e008b */
[----:B------:R1:W-:Y:S04]  /*3f8c0*/  STL [R1+0x1320], R135 ;  /* 0x0013208701007387 */ /* 0x0003e80000100800 */
[----:B---3--:R-:W3:Y:S01]  /*3f8d0*/  LDL.LU R139, [R1+0x128c] ;  /* 0x00128c00018b7983 */ /* 0x008ee20000300800 */
[----:B------:R-:W-:-:S03]  /*3f8e0*/  ISETP.GT.AND P2, PT, R2, 0x4, PT ;  /* 0x000000040200780c */ /* 0x000fc60003f44270 */
[----:B------:R4:W-:Y:S04]  /*3f8f0*/  LDGSTS.E [R3+0x200], [R124.64], P1 ;  /* 0x002000007c037fae */ /* 0x0009e80008921848 */
[----:B------:R-:W3:Y:S01]  /*3f900*/  LDL.LU R138, [R1+0x1290] ;  /* 0x00129000018a7983 */ /* 0x000ee20000300800 */
[----:B------:R-:W-:Y:S02]  /*3f910*/  IADD3 R140, P3, R140, R136, RZ ;  /* 0x000000888c8c7210 */ /* 0x000fe40007f7e0ff */
[----:B----4-:R-:W-:Y:S01]  /*3f920*/  MOV R124, R130 ;  /* 0x00000082007c7202 */ /* 0x010fe20000000f00 */
[----:B------:R-:W-:Y:S02]  /*3f930*/  IMAD.MOV.U32 R125, RZ, RZ, R135 ;  /* 0x000000ffff7d7224 */ /* 0x000fe400078e0087 */
[----:B-1----:R-:W3:Y:S04]  /*3f940*/  LDL.LU R135, [R1+0x11f4] ;  /* 0x0011f40001877983 */ /* 0x002ee80000300800 */
[----:B------:R-:W3:Y:S04]  /*3f950*/  LDL.LU R130, [R1+0x11f8] ;  /* 0x0011f80001827983 */ /* 0x000ee80000300800 */
[----:B------:R1:W-:Y:S01]  /*3f960*/  LDGSTS.E [R3+0x400], [R124.64], P1 ;  /* 0x004000007c037fae */ /* 0x0003e20008921848 */
[----:B------:R-:W-:Y:S01]  /*3f970*/  IADD3 R133, P4, R133, R136, RZ ;  /* 0x0000008885857210 */ /* 0x000fe20007f9e0ff */
[----:B------:R-:W-:-:S03]  /*3f980*/  IMAD.X R141, R141, 0x1, R0, P3 ;  /* 0x000000018d8d7824 */ /* 0x000fc600018e0600 */
[----:B------:R-:W-:Y:S02]  /*3f990*/  IADD3.X R134, R134, R0, RZ, P4, !PT ;  /* 0x0000000086867210 */ /* 0x000fe400027fe4ff */
[----:B-1----:R-:W-:-:S04]  /*3f9a0*/  SEL R124, RZ, 0x4, !P2 ;  /* 0x00000004ff7c7807 */ /* 0x002fc80005000000 */
[----:B------:R-:W-:Y:S01]  /*3f9b0*/  SEL R124, R124, RZ, !P0 ;  /* 0x000000ff7c7c7207 */ /* 0x000fe20004000000 */
[----:B------:R-:W-:Y:S01]  /*3f9c0*/  STL [R1+0x132c], R140 ;  /* 0x00132c8c01007387 */ /* 0x000fe20000100800 */
[----:B------:R-:W-:Y:S02]  /*3f9d0*/  IMAD.MOV.U32 R125, RZ, RZ, R141 ;  /* 0x000000ffff7d7224 */ /* 0x000fe400078e008d */
[----:B------:R-:W-:Y:S01]  /*3f9e0*/  ISETP.NE.U32.AND P2, PT, R124, RZ, PT ;  /* 0x000000ff7c00720c */ /* 0x000fe20003f45070 */
[----:B------:R-:W-:Y:S01]  /*3f9f0*/  IMAD.MOV.U32 R124, RZ, RZ, R140 ;  /* 0x000000ffff7c7224 */ /* 0x000fe200078e008c */
[----:B------:R1:W-:Y:S04]  /*3fa00*/  STL [R1+0x1328], R141 ;  /* 0x0013288d01007387 */ /* 0x0003e80000100800 */
[----:B------:R-:W-:Y:S04]  /*3fa10*/  STL [R1+0x1278], R133 ;  /* 0x0012788501007387 */ /* 0x000fe80000100800 */
[----:B------:R1:W-:Y:S04]  /*3fa20*/  STL [R1+0x1274], R134 ;  /* 0x0012748601007387 */ /* 0x0003e80000100800 */
[----:B-1----:R-:W3:Y:S04]  /*3fa30*/  LDL.LU R141, [R1+0x11fc] ;  /* 0x0011fc00018d7983 */ /* 0x002ee80000300800 */
[----:B------:R1:W-:Y:S04]  /*3fa40*/  LDGSTS.E [R3+0x600], [R124.64], P1 ;  /* 0x006000007c037fae */ /* 0x0003e80008921848 */
[----:B------:R-:W3:Y:S01]  /*3fa50*/  LDL.LU R140, [R1+0x1200] ;  /* 0x00120000018c7983 */ /* 0x000ee20000300800 */
[----:B-1----:R-:W-:Y:S01]  /*3fa60*/  IMAD.MOV.U32 R125, RZ, RZ, R134 ;  /* 0x000000ffff7d7224 */ /* 0x002fe200078e0086 */
[----:B------:R-:W-:-:S02]  /*3fa70*/  MOV R124, R133 ;  /* 0x00000085007c7202 */ /* 0x000fc40000000f00 */
[----:B------:R-:W3:Y:S04]  /*3fa80*/  LDL.LU R134, [R1+0x1204] ;  /* 0x0012040001867983 */ /* 0x000ee80000300800 */
[----:B------:R-:W3:Y:S04]  /*3fa90*/  LDL.LU R133, [R1+0x1208] ;  /* 0x0012080001857983 */ /* 0x000ee80000300800 */
[----:B------:R1:W-:Y:S01]  /*3faa0*/  LDGSTS.E [R3+0x2000], [R124.64], P2 ;  /* 0x020000007c037fae */ /* 0x0003e20009121848 */
[----:B--2---:R-:W-:-:S05]  /*3fab0*/  IADD3 R131, P1, R131, R136, RZ ;  /* 0x0000008883837210 */ /* 0x004fca0007f3e0ff */
[----:B------:R-:W-:Y:S01]  /*3fac0*/  IMAD.X R132, R132, 0x1, R0, P1 ;  /* 0x0000000184847824 */ /* 0x000fe200008e0600 */
[----:B------:R-:W-:Y:S01]  /*3fad0*/  IADD3 R126, P3, R126, R136, RZ ;  /* 0x000000887e7e7210 */ /* 0x000fe20007f7e0ff */
[----:B------:R-:W-:Y:S01]  /*3fae0*/  STL [R1+0x1280], R131 ;  /* 0x0012808301007387 */ /* 0x000fe20000100800 */
[----:B-1----:R-:W-:Y:S02]  /*3faf0*/  IMAD.MOV.U32 R124, RZ, RZ, R131 ;  /* 0x000000ffff7c7224 */ /* 0x002fe400078e0083 */
[----:B------:R-:W-:Y:S01]  /*3fb00*/  IADD3.X R127, R127, R0, RZ, P3, !PT ;  /* 0x000000007f7f7210 */ /* 0x000fe20001ffe4ff */
[----:B------:R-:W-:Y:S01]  /*3fb10*/  IMAD.MOV.U32 R125, RZ, RZ, R132 ;  /* 0x000000ffff7d7224 */ /* 0x000fe200078e0084 */
[----:B------:R1:W-:Y:S04]  /*3fb20*/  STL [R1+0x127c], R132 ;  /* 0x00127c8401007387 */ /* 0x0003e80000100800 */
[----:B------:R-:W-:Y:S04]  /*3fb30*/  STL [R1+0x1288], R126 ;  /* 0x0012887e01007387 */ /* 0x000fe80000100800 */
[----:B------:R2:W-:Y:S04]  /*3fb40*/  STL [R1+0x1284], R127 ;  /* 0x0012847f01007387 */ /* 0x0005e80000100800 */
[----:B-1----:R-:W4:Y:S04]  /*3fb50*/  LDL.LU R132, [R1+0x120c] ;  /* 0x00120c0001847983 */ /* 0x002f280000300800 */
[----:B------:R1:W-:Y:S04]  /*3fb60*/  LDGSTS.E [R3+0x2200], [R124.64], P2 ;  /* 0x022000007c037fae */ /* 0x0003e80009121848 */
[----:B------:R-:W4:Y:S01]  /*3fb70*/  LDL.LU R131, [R1+0x1210] ;  /* 0x0012100001837983 */ /* 0x000f220000300800 */
[----:B-1----:R-:W-:Y:S01]  /*3fb80*/  IMAD.MOV.U32 R125, RZ, RZ, R127 ;  /* 0x000000ffff7d7224 */ /* 0x002fe200078e007f */
[----:B------:R-:W-:-:S02]  /*3fb90*/  MOV R124, R126 ;  /* 0x0000007e007c7202 */ /* 0x000fc40000000f00 */
[----:B--2---:R-:W2:Y:S04]  /*3fba0*/  LDL.LU R127, [R1+0x960] ;  /* 0x00096000017f7983 */ /* 0x004ea80000300800 */
[----:B------:R-:W2:Y:S01]  /*3fbb0*/  LDL.LU R126, [R1+0x964] ;  /* 0x00096400017e7983 */ /* 0x000ea20000300800 */
[----:B------:R-:W-:-:S03]  /*3fbc0*/  ISETP.GT.AND P1, PT, R2, 0x8, PT ;  /* 0x000000080200780c */ /* 0x000fc60003f24270 */
[----:B------:R1:W-:Y:S02]  /*3fbd0*/  LDGSTS.E [R3+0x2400], [R124.64], P2 ;  /* 0x024000007c037fae */ /* 0x0003e40009121848 */
[----:B-1----:R-:W-:-:S04]  /*3fbe0*/  SEL R124, RZ, 0x4, !P1 ;  /* 0x00000004ff7c7807 */ /* 0x002fc80004800000 */
[----:B------:R-:W-:Y:S02]  /*3fbf0*/  SEL R124, R124, RZ, !P0 ;  /* 0x000000ff7c7c7207 */ /* 0x000fe40004000000 */
[----:B---3--:R-:W-:-:S05]  /*3fc00*/  IADD3 R138, P3, R138, R136, RZ ;  /* 0x000000888a8a7210 */ /* 0x008fca0007f7e0ff */
[----:B------:R-:W-:Y:S01]  /*3fc10*/  IMAD.X R139, R139, 0x1, R0, P3 ;  /* 0x000000018b8b7824 */ /* 0x000fe200018e0600 */
[----:B------:R-:W-:Y:S01]  /*3fc20*/  STL [R1+0x1290], R138 ;  /* 0x0012908a01007387 */ /* 0x000fe20000100800 */
[----:B------:R-:W-:Y:S02]  /*3fc30*/  ISETP.NE.U32.AND P1, PT, R124, RZ, PT ;  /* 0x000000ff7c00720c */ /* 0x000fe40003f25070 */
[----:B------:R-:W-:Y:S01]  /*3fc40*/  IADD3 R130, P4, R130, R136, RZ ;  /* 0x0000008882827210 */ /* 0x000fe20007f9e0ff */
[----:B------:R1:W-:Y:S03]  /*3fc50*/  STL [R1+0x128c], R139 ;  /* 0x00128c8b01007387 */ /* 0x0003e60000100800 */
[----:B------:R-:W-:Y:S01]  /*3fc60*/  IADD3.X R135, R135, R0, RZ, P4, !PT ;  /* 0x0000000087877210 */ /* 0x000fe200027fe4ff */
[----:B------:R-:W-:Y:S01]  /*3fc70*/  STL [R1+0x11f8], R130 ;  /* 0x0011f88201007387 */ /* 0x000fe20000100800 */
[----:B------:R-:W-:-:S02]  /*3fc80*/  IMAD.MOV.U32 R124, RZ, RZ, R138 ;  /* 0x000000ffff7c7224 */ /* 0x000fc400078e008a */
[----:B------:R-:W-:Y:S01]  /*3fc90*/  IMAD.MOV.U32 R125, RZ, RZ, R139 ;  /* 0x000000ffff7d7224 */ /* 0x000fe200078e008b */
[----:B------:R3:W-:Y:S04]  /*3fca0*/  STL [R1+0x11f4], R135 ;  /* 0x0011f48701007387 */ /* 0x0007e80000100800 */
[----:B-1----:R-:W2:Y:S04]  /*3fcb0*/  LDL.LU R139, [R1+0x968] ;  /* 0x00096800018b7983 */ /* 0x002ea80000300800 */
[----:B------:R-:W2:Y:S04]  /*3fcc0*/  LDL.LU R138, [R1+0x96c] ;  /* 0x00096c00018a7983 */ /* 0x000ea80000300800 */
[----:B------:R1:W-:Y:S02]  /*3fcd0*/  LDGSTS.E [R3+0x2600], [R124.64], P2 ;  /* 0x026000007c037fae */ /* 0x0003e40009121848 */
[----:B-1----:R-:W-:Y:S01]  /*3fce0*/  IMAD.MOV.U32 R125, RZ, RZ, R135 ;  /* 0x000000ffff7d7224 */ /* 0x002fe200078e0087 */
[----:B------:R-:W-:Y:S01]  /*3fcf0*/  MOV R124, R130 ;  /* 0x00000082007c7202 */ /* 0x000fe20000000f00 */
[----:B---3--:R-:W3:Y:S04]  /*3fd00*/  LDL.LU R135, [R1+0x970] ;  /* 0x0009700001877983 */ /* 0x008ee80000300800 */
[----:B------:R-:W3:Y:S04]  /*3fd10*/  LDL.LU R130, [R1+0x974] ;  /* 0x0009740001827983 */ /* 0x000ee80000300800 */
[----:B------:R1:W-:Y:S01]  /*3fd20*/  LDGSTS.E [R3+0x4000], [R124.64], P1 ;  /* 0x040000007c037fae */ /* 0x0003e20008921848 */
[----:B------:R-:W-:-:S05]  /*3fd30*/  IADD3 R140, P2, R140, R136, RZ ;  /* 0x000000888c8c7210 */ /* 0x000fca0007f5e0ff */
[----:B------:R-:W-:Y:S01]  /*3fd40*/  IMAD.X R141, R141, 0x1, R0, P2 ;  /* 0x000000018d8d7824 */ /* 0x000fe200010e0600 */
[----:B------:R-:W-:Y:S01]  /*3fd50*/  STL [R1+0x1200], R140 ;  /* 0x0012008c01007387 */ /* 0x000fe20000100800 */
[----:B------:R-:W-:Y:S01]  /*3fd60*/  IADD3 R133, P3, R133, R136, RZ ;  /* 0x0000008885857210 */ /* 0x000fe20007f7e0ff */
[----:B-1----:R-:W-:-:S03]  /*3fd70*/  IMAD.MOV.U32 R124, RZ, RZ, R140 ;  /* 0x000000ffff7c7224 */ /* 0x002fc600078e008c */
[----:B------:R-:W-:Y:S01]  /*3fd80*/  IADD3.X R134, R134, R0, RZ, P3, !PT ;  /* 0x0000000086867210 */ /* 0x000fe20001ffe4ff */
[----:B------:R-:W-:Y:S01]  /*3fd90*/  IMAD.MOV.U32 R125, RZ, RZ, R141 ;  /* 0x000000ffff7d7224 */ /* 0x000fe200078e008d */
[----:B------:R1:W-:Y:S04]  /*3fda0*/  STL [R1+0x11fc], R141 ;  /* 0x0011fc8d01007387 */ /* 0x0003e80000100800 */
[----:B------:R-:W-:Y:S04]  /*3fdb0*/  STL [R1+0x1208], R133 ;  /* 0x0012088501007387 */ /* 0x000fe80000100800 */
[----:B------:R1:W-:Y:S04]  /*3fdc0*/  STL [R1+0x1204], R134 ;  /* 0x0012048601007387 */ /* 0x0003e80000100800 */
[----:B-1----:R-:W3:Y:S01]  /*3fdd0*/  LDL.LU R141, [R1+0x978] ;  /* 0x00097800018d7983 */ /* 0x002ee20000300800 */
[----:B------:R-:W-:-:S03]  /*3fde0*/  ISETP.GT.AND P2, PT, R2, 0xc, PT ;  /* 0x0000000c0200780c */ /* 0x000fc60003f44270 */
[----:B------:R1:W-:Y:S04]  /*3fdf0*/  LDGSTS.E [R3+0x4200], [R124.64], P1 ;  /* 0x042000007c037fae */ /* 0x0003e80008921848 */
[----:B------:R-:W3:Y:S01]  /*3fe00*/  LDL.LU R140, [R1+0x97c] ;  /* 0x00097c00018c7983 */ /* 0x000ee20000300800 */
[----:B-1----:R-:W-:Y:S01]  /*3fe10*/  MOV R124, R133 ;  /* 0x00000085007c7202 */ /* 0x002fe20000000f00 */
[----:B------:R-:W-:Y:S02]  /*3fe20*/  IMAD.MOV.U32 R125, RZ, RZ, R134 ;  /* 0x000000ffff7d7224 */ /* 0x000fe400078e0086 */
[----:B------:R-:W3:Y:S04]  /*3fe30*/  LDL.LU R134, [R1+0x9e0] ;  /* 0x0009e00001867983 */ /* 0x000ee80000300800 */
[----:B------:R-:W3:Y:S04]  /*3fe40*/  LDL.LU R133, [R1+0x9e4] ;  /* 0x0009e40001857983 */ /* 0x000ee80000300800 */
[----:B------:R1:W-:Y:S02]  /*3fe50*/  LDGSTS.E [R3+0x4400], [R124.64], P1 ;  /* 0x044000007c037fae */ /* 0x0003e40008921848 */
[----:B-1----:R-:W-:-:S04]  /*3fe60*/  SEL R124, RZ, 0x4, !P2 ;  /* 0x00000004ff7c7807 */ /* 0x002fc80005000000 */
[----:B------:R-:W-:-:S04]  /*3fe70*/  SEL R124, R124, RZ, !P0 ;  /* 0x000000ff7c7c7207 */ /* 0x000fc80004000000 */
[----:B------:R-:W-:Y:S02]  /*3fe80*/  ISETP.NE.U32.AND P2, PT, R124, RZ, PT ;  /* 0x000000ff7c00720c */ /* 0x000fe40003f45070 */
[----:B----4-:R-:W-:-:S05]  /*3fe90*/  IADD3 R131, P3, R131, R136, RZ ;  /* 0x0000008883837210 */ /* 0x010fca0007f7e0ff */
[----:B------:R-:W-:Y:S01]  /*3fea0*/  IMAD.X R132, R132, 0x1, R0, P3 ;  /* 0x0000000184847824 */ /* 0x000fe200018e0600 */
[----:B------:R-:W-:Y:S01]  /*3feb0*/  STL [R1+0x1210], R131 ;  /* 0x0012108301007387 */ /* 0x000fe20000100800 */
[----:B------:R-:W-:Y:S01]  /*3fec0*/  IMAD.MOV.U32 R124, RZ, RZ, R131 ;  /* 0x000000ffff7c7224 */ /* 0x000fe200078e0083 */
[----:B--2---:R-:W-:Y:S01]  /*3fed0*/  IADD3 R126, P4, R126, R136, RZ ;  /* 0x000000887e7e7210 */ /* 0x004fe20007f9e0ff */
[----:B------:R-:W-:-:S03]  /*3fee0*/  IMAD.MOV.U32 R125, RZ, RZ, R132 ;  /* 0x000000ffff7d7224 */ /* 0x000fc600078e0084 */
[----:B------:R-:W-:Y:S01]  /*3fef0*/  IADD3.X R127, R127, R0, RZ, P4, !PT ;  /* 0x000000007f7f7210 */ /* 0x000fe200027fe4ff */
        /* <DEDUP_REMOVED lines=9> */
[----:B------:R-:W2:Y:S04]  /*3ff90*/  LDL.LU R126, [R1+0x9f4] ;  /* 0x0009f400017e7983 */ /* 0x000ea80000300800 */
[----:B------:R1:W-:Y:S01]  /*3ffa0*/  LDGSTS.E [R3+0x6000], [R124.64], P2 ;  /* 0x060000007c037fae */ /* 0x0003e20009121848 */
[----:B------:R-:W-:-:S05]  /*3ffb0*/  IADD3 R138, P1, R138, R136, RZ ;  /* 0x000000888a8a7210 */ /* 0x000fca0007f3e0ff */
[----:B------:R-:W-:Y:S02]  /*3ffc0*/  IMAD.X R139, R139, 0x1, R0, P1 ;  /* 0x000000018b8b7824 */ /* 0x000fe400008e0600 */
[----:B-1----:R-:W-:Y:S02]  /*3ffd0*/  IMAD.MOV.U32 R124, RZ, RZ, R138 ;  /* 0x000000ffff7c7224 */ /* 0x002fe400078e008a */
[----:B------:R-:W-:Y:S01]  /*3ffe0*/  IMAD.MOV.U32 R125, RZ, RZ, R139 ;  /* 0x000000ffff7d7224 */ /* 0x000fe200078e008b */
[----:B------:R-:W-:Y:S04]  /*3fff0*/  STL [R1+0x96c], R138 ;  /* 0x00096c8a01007387 */ /* 0x000fe80000100800 */
[----:B------:R1:W-:Y:S01]  /*40000*/  STL [R1+0x968], R139 ;  /* 0x0009688b01007387 */ /* 0x0003e20000100800 */
[----:B---3--:R-:W-:-:S03]  /*40010*/  IADD3 R130, P3, R130, R136, RZ ;  /* 0x0000008882827210 */ /* 0x008fc60007f7e0ff */
[----:B------:R3:W-:Y:S01]  /*40020*/  LDGSTS.E [R3+0x6200], [R124.64], P2 ;  /* 0x062000007c037fae */ /* 0x0007e20009121848 */
[----:B------:R-:W-:-:S03]  /*40030*/  IADD3.X R135, R135, R0, RZ, P3, !PT ;  /* 0x0000000087877210 */ /* 0x000fc60001ffe4ff */
[----:B------:R-:W-:Y:S01]  /*40040*/  STL [R1+0x974], R130 ;  /* 0x0009748201007387 */ /* 0x000fe20000100800 */
[----:B------:R-:W-:-:S03]  /*40050*/  ISETP.GT.AND P1, PT, R2, 0x10, PT ;  /* 0x000000100200780c */ /* 0x000fc60003f24270 */
[----:B------:R3:W-:Y:S02]  /*40060*/  STL [R1+0x970], R135 ;  /* 0x0009708701007387 */ /* 0x0007e40000100800 */
[----:B---3--:R-:W-:Y:S01]  /*40070*/  MOV R124, R130 ;  /* 0x00000082007c7202 */ /* 0x008fe20000000f00 */
[----:B------:R-:W-:Y:S01]  /*40080*/  IMAD.MOV.U32 R125, RZ, RZ, R135 ;  /* 0x000000ffff7d7224 */ /* 0x000fe200078e0087 */
[----:B-1----:R-:W3:Y:S04]  /*40090*/  LDL.LU R139, [R1+0x9f8] ;  /* 0x0009f800018b7983 */ /* 0x002ee80000300800 */
[----:B------:R-:W3:Y:S04]  /*400a0*/  LDL.LU R138, [R1+0x9fc] ;  /* 0x0009fc00018a7983 */ /* 0x000ee80000300800 */
[----:B------:R-:W3:Y:S04]  /*400b0*/  LDL.LU R135, [R1+0xa60] ;  /* 0x000a600001877983 */ /* 0x000ee80000300800 */
[----:B------:R-:W3:Y:S04]  /*400c0*/  LDL.LU R130, [R1+0xa64] ;  /* 0x000a640001827983 */ /* 0x000ee80000300800 */
[----:B------:R1:W-:Y:S02]  /*400d0*/  LDGSTS.E [R3+0x6400], [R124.64], P2 ;  /* 0x064000007c037fae */ /* 0x0003e40009121848 */
[----:B-1----:R-:W-:-:S02]  /*400e0*/  SEL R124, RZ, 0x4, !P1 ;  /* 0x00000004ff7c7807 */ /* 0x002fc40004800000 */
[----:B------:R-:W-:Y:S02]  /*400f0*/  IADD3 R140, P3, R140, R136, RZ ;  /* 0x000000888c8c7210 */ /* 0x000fe40007f7e0ff */
[----:B------:R-:W-:-:S03]  /*40100*/  SEL R124, R124, RZ, !P0 ;  /* 0x000000ff7c7c7207 */ /* 0x000fc60004000000 */
[----:B------:R-:W-:Y:S01]  /*40110*/  IMAD.X R141, R141, 0x1, R0, P3 ;  /* 0x000000018d8d7824 */ /* 0x000fe200018e0600 */
[----:B------:R-:W-:Y:S01]  /*40120*/  ISETP.NE.U32.AND P1, PT, R124, RZ, PT ;  /* 0x000000ff7c00720c */ /* 0x000fe20003f25070 */
[----:B------:R-:W-:Y:S01]  /*40130*/  STL [R1+0x97c], R140 ;  /* 0x00097c8c01007387 */ /* 0x000fe20000100800 */
[----:B------:R-:W-:Y:S01]  /*40140*/  IMAD.MOV.U32 R124, RZ, RZ, R140 ;  /* 0x000000ffff7c7224 */ /* 0x000fe200078e008c */
[----:B------:R-:W-:Y:S01]  /*40150*/  IADD3 R133, P4, R133, R136, RZ ;  /* 0x0000008885857210 */ /* 0x000fe20007f9e0ff */
[----:B------:R-:W-:-:S03]  /*40160*/  IMAD.MOV.U32 R125, RZ, RZ, R141 ;  /* 0x000000ffff7d7224 */ /* 0x000fc600078e008d */
[----:B------:R-:W-:Y:S01]  /*40170*/  IADD3.X R134, R134, R0, RZ, P4, !PT ;  /* 0x0000000086867210 */ /* 0x000fe200027fe4ff */
        /* <DEDUP_REMOVED lines=11> */
[----:B----4-:R-:W-:-:S05]  /*40230*/  IADD3 R131, P2, R131, R136, RZ ;  /* 0x0000008883837210 */ /* 0x010fca0007f5e0ff */
[----:B------:R-:W-:Y:S01]  /*40240*/  IMAD.X R132, R132, 0x1, R0, P2 ;  /* 0x0000000184847824 */ /* 0x000fe200010e0600 */
[----:B------:R-:W-:Y:S01]  /*40250*/  STL [R1+0x9ec], R131 ;  /* 0x0009ec8301007387 */ /* 0x000fe20000100800 */
[----:B-1----:R-:W-:Y:S01]  /*40260*/  IMAD.MOV.U32 R124, RZ, RZ, R131 ;  /* 0x000000ffff7c7224 */ /* 0x002fe200078e0083 */
        /* <DEDUP_REMOVED lines=19> */
[----:B------:R-:W-:Y:S01]  /*403a0*/  IADD3 R130, P4, R130, R136, RZ ;  /* 0x0000008882827210 */ /* 0x000fe20007f9e0ff */
[----:B------:R-:W-:Y:S03]  /*403b0*/  STL [R1+0x9fc], R138 ;  /* 0x0009fc8a01007387 */ /* 0x000fe60000100800 */
[----:B------:R-:W-:Y:S01]  /*403c0*/  IADD3.X R135, R135, R0, RZ, P4, !PT ;  /* 0x0000000087877210 */ /* 0x000fe200027fe4ff */
[----:B------:R1:W-:Y:S01]  /*403d0*/  STL [R1+0x9f8], R139 ;  /* 0x0009f88b01007387 */ /* 0x0003e20000100800 */
[----:B------:R-:W-:Y:S01]  /*403e0*/  ISETP.NE.U32.AND P2, PT, R124, RZ, PT ;  /* 0x000000ff7c00720c */ /* 0x000fe20003f45070 */
[----:B------:R-:W-:Y:S02]  /*403f0*/  IMAD.MOV.U32 R124, RZ, RZ, R138 ;  /* 0x000000ffff7c7224 */ /* 0x000fe400078e008a */
[----:B------:R-:W-:Y:S01]  /*40400*/  IMAD.MOV.U32 R125, RZ, RZ, R139 ;  /* 0x000000ffff7d7224 */ /* 0x000fe200078e008b */
[----:B------:R-:W-:Y:S04]  /*40410*/  STL [R1+0xa64], R130 ;  /* 0x000a648201007387 */ /* 0x000fe80000100800 */
        /* <DEDUP_REMOVED lines=12> */
[----:B-1----:R-:W-:Y:S01]  /*404e0*/  IMAD.MOV.U32 R124, RZ, RZ, R140 ;  /* 0x000000ffff7c7224 */ /* 0x002fe200078e008c */
[----:B------:R-:W-:Y:S01]  /*404f0*/  IADD3 R133, P3, R133, R136, RZ ;  /* 0x0000008885857210 */ /* 0x000fe20007f7e0ff */
[----:B------:R-:W-:-:S03]  /*40500*/  IMAD.MOV.U32 R125, RZ, RZ, R141 ;  /* 0x000000ffff7d7224 */ /* 0x000fc600078e008d */
[----:B------:R-:W-:Y:S01]  /*40510*/  IADD3.X R134, R134, R0, RZ, P3, !PT ;  /* 0x0000000086867210 */ /* 0x000fe20001ffe4ff */
        /* <DEDUP_REMOVED lines=52> */
[----:B-1----:R-:W-:-:S04]  /*40860*/  SEL R124, RZ, 0x4, !P2 ;  /* 0x00000004ff7c7807 */ /* 0x002fc80005000000 */
[----:B------:R-:W-:Y:S02]  /*40870*/  SEL R124, R124, RZ, !P0 ;  /* 0x000000ff7c7c7207 */ /* 0x000fe40004000000 */
[----:B------:R-:W-:-:S05]  /*40880*/  IADD3 R140, P3, R140, R136, RZ ;  /* 0x000000888c8c7210 */ /* 0x000fca0007f7e0ff */
        /* <DEDUP_REMOVED lines=10> */
[----:B-1----:R-:W3:Y:S04]  /*40930*/  LDL.LU R141, [R1+0xbe8] ;  /* 0x000be800018d7983 */ /* 0x002ee80000300800 */
[----:B------:R-:W3:Y:S04]  /*40940*/  LDL.LU R140, [R1+0xbec] ;  /* 0x000bec00018c7983 */ /* 0x000ee80000300800 */
[----:B------:R1:W-:Y:S02]  /*40950*/  LDGSTS.E [R3+0xc600], [R124.64], P1 ;  /* 0x0c6000007c037fae */ /* 0x0003e40008921848 */
[----:B-1----:R-:W-:Y:S01]  /*40960*/  IMAD.MOV.U32 R125, RZ, RZ, R134 ;  /* 0x000000ffff7d7224 */ /* 0x002fe200078e0086 */
[----:B------:R-:W-:Y:S01]  /*40970*/  MOV R124, R133 ;  /* 0x00000085007c7202 */ /* 0x000fe20000000f00 */
        /* <DEDUP_REMOVED lines=22> */
[----:B-1----:R-:W-:Y:S02]  /*40ae0*/  SEL R124, RZ, 0x4, !P1 ;  /* 0x00000004ff7c7807 */ /* 0x002fe40004800000 */
[----:B---3--:R-:W-:Y:S02]  /*40af0*/  IADD3 R138, P3, R138, R136, RZ ;  /* 0x000000888a8a7210 */ /* 0x008fe40007f7e0ff */
[----:B------:R-:W-:-:S03]  /*40b00*/  SEL R124, R124, RZ, !P0 ;  /* 0x000000ff7c7c7207 */ /* 0x000fc60004000000 */
[----:B------:R-:W-:Y:S01]  /*40b10*/  IMAD.X R139, R139, 0x1, R0, P3 ;  /* 0x000000018b8b7824 */ /* 0x000fe200018e0600 */
[----:B------:R-:W-:Y:S01]  /*40b20*/  IADD3 R130, P4, R130, R136, RZ ;  /* 0x0000008882827210 */ /* 0x000fe20007f9e0ff */
[----:B------:R-:W-:Y:S01]  /*40b30*/  STL [R1+0xb7c], R138 ;  /* 0x000b7c8a01007387 */ /* 0x000fe20000100800 */
[----:B------:R-:W-:Y:S02]  /*40b40*/  ISETP.NE.U32.AND P1, PT, R124, RZ, PT ;  /* 0x000000ff7c00720c */ /* 0x000fe40003f25070 */
[----:B------:R-:W-:Y:S01]  /*40b50*/  IADD3.X R135, R135, R0, RZ, P4, !PT ;  /* 0x0000000087877210 */ /* 0x000fe200027fe4ff */
[----:B------:R1:W-:Y:S01]  /*40b60*/  STL [R1+0xb78], R139 ;  /* 0x000b788b01007387 */ /* 0x0003e20000100800 */
        /* <DEDUP_REMOVED lines=13> */
[----:B------:R-:W-:Y:S02]  /*40c40*/  IMAD.X R141, R141, 0x1, R0, P2 ;  /* 0x000000018d8d7824 */ /* 0x000fe400010e0600 */
[----:B-1----:R-:W-:Y:S02]  /*40c50*/  IMAD.MOV.U32 R124, RZ, RZ, R140 ;  /* 0x000000ffff7c7224 */ /* 0x002fe400078e008c */
[----:B------:R-:W-:Y:S01]  /*40c60*/  IMAD.MOV.U32 R125, RZ, RZ, R141 ;  /* 0x000000ffff7d7224 */ /* 0x000fe200078e008d */
[----:B------:R-:W-:Y:S04]  /*40c70*/  STL [R1+0xbec], R140 ;  /* 0x000bec8c01007387 */ /* 0x000fe80000100800 */
[----:B------:R1:W-:Y:S01]  /*40c80*/  STL [R1+0xbe8], R141 ;  /* 0x000be88d01007387 */ /* 0x0003e20000100800 */
[----:B------:R-:W-:-:S03]  /*40c90*/  IADD3 R133, P3, R133, R136, RZ ;  /* 0x0000008885857210 */ /* 0x000fc60007f7e0ff */
[----:B------:R1:W-:Y:S01]  /*40ca0*/  LDGSTS.E [R3+0x10200], [R124.64], P1 ;  /* 0x102000007c037fae */ /* 0x0003e20008921848 */
[----:B------:R-:W-:-:S03]  /*40cb0*/  IADD3.X R134, R134, R0, RZ, P3, !PT ;  /* 0x0000000086867210 */ /* 0x000fc60001ffe4ff */
[----:B------:R-:W-:Y:S01]  /*40cc0*/  STL [R1+0xbf4], R133 ;  /* 0x000bf48501007387 */ /* 0x000fe20000100800 */
[----:B------:R-:W-:-:S03]  /*40cd0*/  ISETP.GT.AND P2, PT, R2, 0x24, PT ;  /* 0x000000240200780c */ /* 0x000fc60003f44270 */
[----:B------:R1:W-:Y:S02]  /*40ce0*/  STL [R1+0xbf0], R134 ;  /* 0x000bf08601007387 */ /* 0x0003e40000100800 */
[----:B-1----:R-:W-:Y:S01]  /*40cf0*/  MOV R124, R133 ;  /* 0x00000085007c7202 */ /* 0x002fe20000000f00 */
[----:B------:R-:W-:Y:S01]  /*40d00*/  IMAD.MOV.U32 R125, RZ, RZ, R134 ;  /* 0x000000ffff7d7224 */ /* 0x000fe200078e0086 */
[----:B------:R-:W3:Y:S04]  /*40d10*/  LDL.LU R141, [R1+0xc78] ;  /* 0x000c7800018d7983 */ /* 0x000ee80000300800 */
[----:B------:R-:W3:Y:S04]  /*40d20*/  LDL.LU R140, [R1+0xc7c] ;  /* 0x000c7c00018c7983 */ /* 0x000ee80000300800 */
        /* <DEDUP_REMOVED lines=25> */
[----:B------:R-:W-:Y:S01]  /*40ec0*/  IMAD.X R139, R139, 0x1, R0, P1 ;  /* 0x000000018b8b7824 */ /* 0x000fe200008e0600 */
[----:B------:R-:W-:Y:S01]  /*40ed0*/  STL [R1+0xc6c], R138 ;  /* 0x000c6c8a01007387 */ /* 0x000fe20000100800 */
[----:B-1----:R-:W-:Y:S02]  /*40ee0*/  IMAD.MOV.U32 R124, RZ, RZ, R138 ;  /* 0x000000ffff7c7224 */ /* 0x002fe400078e008a */
[----:B------:R-:W-:Y:S01]  /*40ef0*/  IMAD.MOV.U32 R125, RZ, RZ, R139 ;  /* 0x000000ffff7d7224 */ /* 0x000fe200078e008b */
[----:B------:R1:W-:Y:S01]  /*40f00*/  STL [R1+0xc68], R139 ;  /* 0x000c688b01007387 */ /* 0x0003e20000100800 */
[----:B---3--:R-:W-:-:S03]  /*40f10*/  IADD3 R130, P3, R130, R136, RZ ;  /* 0x0000008882827210 */ /* 0x008fc60007f7e0ff */
[----:B------:R3:W-:Y:S01]  /*40f20*/  LDGSTS.E [R3+0x12200], [R124.64], P2 ;  /* 0x122000007c037fae */ /* 0x0007e20009121848 */
[----:B------:R-:W-:-:S03]  /*40f30*/  IADD3.X R135, R135, R0, RZ, P3, !PT ;  /* 0x0000000087877210 */ /* 0x000fc60001ffe4ff */
[----:B------:R-:W-:Y:S04]  /*40f40*/  STL [R1+0xc74], R130 ;  /* 0x000c748201007387 */ /* 0x000fe80000100800 */
[----:B------:R3:W-:Y:S01]  /*40f50*/  STL [R1+0xc70], R135 ;  /* 0x000c708701007387 */ /* 0x0007e20000100800 */
[----:B------:R-:W-:-:S03]  /*40f60*/  ISETP.GT.AND P1, PT, R2, 0x28, PT ;  /* 0x000000280200780c */ /* 0x000fc60003f24270 */
[----:B-1----:R-:W2:Y:S01]  /*40f70*/  LDL.LU R139, [R1+0xcf8] ;  /* 0x000cf800018b7983 */ /* 0x002ea20000300800 */
[----:B---3--:R-:W-:Y:S01]  /*40f80*/  MOV R124, R130 ;  /* 0x00000082007c7202 */ /* 0x008fe20000000f00 */
[----:B------:R-:W-:Y:S02]  /*40f90*/  IMAD.MOV.U32 R125, RZ, RZ, R135 ;  /* 0x000000ffff7d7224 */ /* 0x000fe400078e0087 */
        /* <DEDUP_REMOVED lines=43> */
[----:B------:R1:W-:Y:S01]  /*41250*/  LDGSTS.E [R3+0x14400], [R124.64], P1 ;  /* 0x144000007c037fae */ /* 0x0003e20008921848 */
[----:B---3--:R-:W-:Y:S02]  /*41260*/  IADD3 R138, P3, R138, R136, RZ ;  /* 0x000000888a8a7210 */ /* 0x008fe40007f7e0ff */
[----:B-1----:R-:W-:-:S03]  /*41270*/  SEL R124, RZ, 0x4, !P2 ;  /* 0x00000004ff7c7807 */ /* 0x002fc60005000000 */
[----:B------:R-:W-:Y:S01]  /*41280*/  IMAD.X R139, R139, 0x1, R0, P3 ;  /* 0x000000018b8b7824 */ /* 0x000fe200018e0600 */
[----:B------:R-:W-:Y:S02]  /*41290*/  IADD3 R130, P4, R130, R136, RZ ;  /* 0x0000008882827210 */ /* 0x000fe40007f9e0ff */
[----:B------:R-:W-:Y:S02]  /*412a0*/  SEL R124, R124, RZ, !P0 ;  /* 0x000000ff7c7c7207 */ /* 0x000fe40004000000 */
[----:B------:R-:W-:Y:S01]  /*412b0*/  IADD3.X R135, R135, R0, RZ, P4, !PT ;  /* 0x0000000087877210 */ /* 0x000fe200027fe4ff */
[----:B------:R-:W-:Y:S01]  /*412c0*/  STL [R1+0xcfc], R138 ;  /* 0x000cfc8a01007387 */ /* 0x000fe20000100800 */
[----:B------:R-:W-:Y:S01]  /*412d0*/  ISETP.NE.U32.AND P2, PT, R124, RZ, PT ;  /* 0x000000ff7c00720c */ /* 0x000fe20003f45070 */
[----:B------:R-:W-:Y:S02]  /*412e0*/  IMAD.MOV.U32 R124, RZ, RZ, R138 ;  /* 0x000000ffff7c7224 */ /* 0x000fe400078e008a */
[----:B------:R1:W-:Y:S01]  /*412f0*/  STL [R1+0xcf8], R139 ;  /* 0x000cf88b01007387 */ /* 0x0003e20000100800 */
[----:B------:R-:W-:-:S03]  /*41300*/  IMAD.MOV.U32 R125, RZ, RZ, R139 ;  /* 0x000000ffff7d7224 */ /* 0x000fc600078e008b */
        /* <DEDUP_REMOVED lines=35> */
[----:B--2---:R-:W-:-:S03]  /*41540*/  IADD3 R126, P4, R126, R136, RZ ;  /* 0x000000887e7e7210 */ /* 0x004fc60007f9e0ff */
[----:B------:R1:W-:Y:S01]  /*41550*/  STL [R1+0xd78], R132 ;  /* 0x000d788401007387 */ /* 0x0003e20000100800 */
[----:B------:R-:W-:-:S03]  /*41560*/  IADD3.X R127, R127, R0, RZ, P4, !PT ;  /* 0x000000007f7f7210 */ /* 0x000fc600027fe4ff */
[----:B------:R-:W-:Y:S01]  /*41570*/  STL [R1+0xde4], R126 ;  /* 0x000de47e01007387 */ /* 0x000fe20000100800 */
[----:B------:R-:W-:Y:S02]  /*41580*/  IMAD.MOV.U32 R124, RZ, RZ, R131 ;  /* 0x000000ffff7c7224 */ /* 0x000fe400078e0083 */
[----:B------:R-:W-:Y:S01]  /*41590*/  IMAD.MOV.U32 R125, RZ, RZ, R132 ;  /* 0x000000ffff7d7224 */ /* 0x000fe200078e0084 */
[----:B------:R2:W-:Y:S04]  /*415a0*/  STL [R1+0xde0], R127 ;  /* 0x000de07f01007387 */ /* 0x0005e80000100800 */
[----:B-1----:R-:W4:Y:S04]  /*415b0*/  LDL.LU R132, [R1+0xe68] ;  /* 0x000e680001847983 */ /* 0x002f280000300800 */
[----:B------:R-:W4:Y:S04]  /*415c0*/  LDL.LU R131, [R1+0xe6c] ;  /* 0x000e6c0001837983 */ /* 0x000f280000300800 */
[----:B------:R1:W-:Y:S02]  /*415d0*/  LDGSTS.E [R3+0x16600], [R124.64], P2 ;  /* 0x166000007c037fae */ /* 0x0003e40009121848 */
[----:B-1----:R-:W-:Y:S01]  /*415e0*/  IMAD.MOV.U32 R125, RZ, RZ, R127 ;  /* 0x000000ffff7d7224 */ /* 0x002fe200078e007f */
[----:B------:R-:W-:Y:S01]  /*415f0*/  MOV R124, R126 ;  /* 0x0000007e007c7202 */ /* 0x000fe20000000f00 */
        /* <DEDUP_REMOVED lines=8> */
[----:B---3--:R-:W-:-:S04]  /*41680*/  IADD3 R130, P3, R130, R136, RZ ;  /* 0x0000008882827210 */ /* 0x008fc80007f7e0ff */
[----:B------:R1:W-:Y:S01]  /*41690*/  LDGSTS.E [R3+0x18200], [R124.64], P1 ;  /* 0x182000007c037fae */ /* 0x0003e20008921848 */
[----:B------:R-:W-:-:S03]  /*416a0*/  IADD3.X R135, R135, R0, RZ, P3, !PT ;  /* 0x0000000087877210 */ /* 0x000fc60001ffe4ff */
[----:B------:R3:W-:Y:S01]  /*416b0*/  STL [R1+0xde8], R139 ;  /* 0x000de88b01007387 */ /* 0x0007e20000100800 */
[----:B------:R-:W-:-:S03]  /*416c0*/  ISETP.GT.AND P2, PT, R2, 0x34, PT ;  /* 0x000000340200780c */ /* 0x000fc60003f44270 */
[----:B------:R-:W-:Y:S01]  /*416d0*/  STL [R1+0xdf4], R130 ;  /* 0x000df48201007387 */ /* 0x000fe20000100800 */
[----:B-1----:R-:W-:Y:S01]  /*416e0*/  MOV R124, R130 ;  /* 0x00000082007c7202 */ /* 0x002fe20000000f00 */
[----:B------:R-:W-:Y:S02]  /*416f0*/  IMAD.MOV.U32 R125, RZ, RZ, R135 ;  /* 0x000000ffff7d7224 */ /* 0x000fe400078e0087 */
[----:B------:R1:W-:Y:S04]  /*41700*/  STL [R1+0xdf0], R135 ;  /* 0x000df08701007387 */ /* 0x0003e80000100800 */
[----:B---3--:R-:W3:Y:S04]  /*41710*/  LDL.LU R139, [R1+0xe78] ;  /* 0x000e7800018b7983 */ /* 0x008ee80000300800 */
[----:B------:R-:W3:Y:S04]  /*41720*/  LDL.LU R138, [R1+0xe7c] ;  /* 0x000e7c00018a7983 */ /* 0x000ee80000300800 */
[----:B------:R1:W-:Y:S04]  /*41730*/  LDGSTS.E [R3+0x18400], [R124.64], P1 ;  /* 0x184000007c037fae */ /* 0x0003e80008921848 */
[----:B-1----:R-:W3:Y:S04]  /*41740*/  LDL.LU R135, [R1+0xee0] ;  /* 0x000ee00001877983 */ /* 0x002ee80000300800 */
[----:B------:R-:W3:Y:S01]  /*41750*/  LDL.LU R130, [R1+0xee4] ;  /* 0x000ee40001827983 */ /* 0x000ee20000300800 */
[----:B------:R-:W-:-:S04]  /*41760*/  SEL R124, RZ, 0x4, !P2 ;  /* 0x00000004ff7c7807 */ /* 0x000fc80005000000 */
[----:B------:R-:W-:-:S04]  /*41770*/  SEL R124, R124, RZ, !P0 ;  /* 0x000000ff7c7c7207 */ /* 0x000fc80004000000 */
[----:B------:R-:W-:Y:S02]  /*41780*/  ISETP.NE.U32.AND P2, PT, R124, RZ, PT ;  /* 0x000000ff7c00720c */ /* 0x000fe40003f45070 */
[----:B------:R-:W-:-:S05]  /*41790*/  IADD3 R140, P3, R140, R136, RZ ;  /* 0x000000888c8c7210 */ /* 0x000fca0007f7e0ff */
[----:B------:R-:W-:Y:S01]  /*417a0*/  IMAD.X R141, R141, 0x1, R0, P3 ;  /* 0x000000018d8d7824 */ /* 0x000fe200018e0600 */
[----:B------:R-:W-:Y:S01]  /*417b0*/  IADD3 R133, P4, R133, R136, RZ ;  /* 0x0000008885857210 */ /* 0x000fe20007f9e0ff */
[----:B------:R-:W-:Y:S03]  /*417c0*/  STL [R1+0xdfc], R140 ;  /* 0x000dfc8c01007387 */ /* 0x000fe60000100800 */
[----:B------:R-:W-:Y:S01]  /*417d0*/  IADD3.X R134, R134, R0, RZ, P4, !PT ;  /* 0x0000000086867210 */ /* 0x000fe200027fe4ff */
[----:B------:R1:W-:Y:S01]  /*417e0*/  STL [R1+0xdf8], R141 ;  /* 0x000df88d01007387 */ /* 0x0003e20000100800 */
[----:B------:R-:W-:Y:S02]  /*417f0*/  IMAD.MOV.U32 R124, RZ, RZ, R140 ;  /* 0x000000ffff7c7224 */ /* 0x000fe400078e008c */
[----:B------:R-:W-:Y:S01]  /*41800*/  IMAD.MOV.U32 R125, RZ, RZ, R141 ;  /* 0x000000ffff7d7224 */ /* 0x000fe200078e008d */
[----:B------:R-:W-:Y:S04]  /*41810*/  STL [R1+0xe64], R133 ;  /* 0x000e648501007387 */ /* 0x000fe80000100800 */
[----:B------:R-:W-:Y:S04]  /*41820*/  STL [R1+0xe60], R134 ;  /* 0x000e608601007387 */ /* 0x000fe80000100800 */
[----:B------:R-:W3:Y:S04]  /*41830*/  LDL.LU R143, [R1+0xee8] ;  /* 0x000ee800018f7983 */ /* 0x000ee80000300800 */
[----:B------:R-:W3:Y:S04]  /*41840*/  LDL.LU R142, [R1+0xeec] ;  /* 0x000eec00018e7983 */ /* 0x000ee80000300800 */
[----:B------:R1:W-:Y:S04]  /*41850*/  LDGSTS.E [R3+0x18600], [R124.64], P1 ;  /* 0x186000007c037fae */ /* 0x0003e80008921848 */
[----:B-1----:R-:W3:Y:S04]  /*41860*/  LDL.LU R141, [R1+0xef0] ;  /* 0x000ef000018d7983 */ /* 0x002ee80000300800 */
[----:B------:R-:W3:Y:S01]  /*41870*/  LDL.LU R140, [R1+0xef4] ;  /* 0x000ef400018c7983 */ /* 0x000ee20000300800 */
[----:B------:R-:W-:Y:S01]  /*41880*/  MOV R124, R133 ;  /* 0x00000085007c7202 */ /* 0x000fe20000000f00 */
[----:B------:R-:W-:-:S05]  /*41890*/  IMAD.MOV.U32 R125, RZ, RZ, R134 ;  /* 0x000000ffff7d7224 */ /* 0x000fca00078e0086 */
[----:B------:R1:W-:Y:S01]  /*418a0*/  LDGSTS.E [R3+0x1a000], [R124.64], P2 ;  /* 0x1a0000007c037fae */ /* 0x0003e20009121848 */
[----:B----4-:R-:W-:-:S05]  /*418b0*/  IADD3 R131, P1, R131, R136, RZ ;  /* 0x0000008883837210 */ /* 0x010fca0007f3e0ff */
[----:B------:R-:W-:Y:S02]  /*418c0*/  IMAD.X R132, R132, 0x1, R0, P1 ;  /* 0x0000000184847824 */ /* 0x000fe400008e0600 */
[----:B-1----:R-:W-:Y:S02]  /*418d0*/  IMAD.MOV.U32 R124, RZ, RZ, R131 ;  /* 0x000000ffff7c7224 */ /* 0x002fe400078e0083 */
[----:B------:R-:W-:Y:S01]  /*418e0*/  IMAD.MOV.U32 R125, RZ, RZ, R132 ;  /* 0x000000ffff7d7224 */ /* 0x000fe200078e0084 */
[----:B------:R-:W-:Y:S04]  /*418f0*/  STL [R1+0xe6c], R131 ;  /* 0x000e6c8301007387 */ /* 0x000fe80000100800 */
[----:B------:R-:W-:Y:S04]  /*41900*/  STL [R1+0xe68], R132 ;  /* 0x000e688401007387 */ /* 0x000fe80000100800 */
[----:B------:R1:W-:Y:S01]  /*41910*/  LDGSTS.E [R3+0x1a200], [R124.64], P2 ;  /* 0x1a2000007c037fae */ /* 0x0003e20009121848 */
[----:B--2---:R-:W-:-:S04]  /*41920*/  IADD3 R126, P3, R126, R136, RZ ;  /* 0x000000887e7e7210 */ /* 0x004fc80007f7e0ff */
[----:B------:R-:W-:Y:S01]  /*41930*/  IADD3.X R127, R127, R0, RZ, P3, !PT ;  /* 0x000000007f7f7210 */ /* 0x000fe20001ffe4ff */
[----:B------:R-:W-:Y:S01]  /*41940*/  STL [R1+0xe74], R126 ;  /* 0x000e747e01007387 */ /* 0x000fe20000100800 */
[----:B-1----:R-:W-:-:S03]  /*41950*/  MOV R124, R126 ;  /* 0x0000007e007c7202 */ /* 0x002fc60000000f00 */
[----:B------:R1:W-:Y:S01]  /*41960*/  STL [R1+0xe70], R127 ;  /* 0x000e707f01007387 */ /* 0x0003e20000100800 */
[----:B------:R-:W-:Y:S01]  /*41970*/  IMAD.MOV.U32 R125, RZ, RZ, R127 ;  /* 0x000000ffff7d7224 */ /* 0x000fe200078e007f */
[----:B------:R-:W-:-:S04]  /*41980*/  ISETP.GT.AND P1, PT, R2, 0x38, PT ;  /* 0x000000380200780c */ /* 0x000fc80003f24270 */
[----:B------:R2:W-:Y:S04]  /*41990*/  LDGSTS.E [R3+0x1a400], [R124.64], P2 ;  /* 0x1a4000007c037fae */ /* 0x0005e80009121848 */
[----:B-1----:R-:W4:Y:S04]  /*419a0*/  LDL.LU R127, [R1+0xef8] ;  /* 0x000ef800017f7983 */ /* 0x002f280000300800 */
[----:B------:R-:W4:Y:S01]  /*419b0*/  LDL.LU R126, [R1+0xefc] ;  /* 0x000efc00017e7983 */ /* 0x000f220000300800 */
[----:B--2---:R-:W-:-:S03]  /*419c0*/  SEL R124, RZ, 0x4, !P1 ;  /* 0x00000004ff7c7807 */ /* 0x004fc60004800000 */
[----:B------:R-:W2:Y:S01]  /*419d0*/  LDL.LU R133, [R1+0xf60] ;  /* 0x000f600001857983 */ /* 0x000ea20000300800 */
[----:B------:R-:W-:-:S03]  /*419e0*/  SEL R124, R124, RZ, !P0 ;  /* 0x000000ff7c7c7207 */ /* 0x000fc60004000000 */
[----:B------:R-:W2:Y:S01]  /*419f0*/  LDL.LU R131, [R1+0xf64] ;  /* 0x000f640001837983 */ /* 0x000ea20000300800 */
[----:B------:R-:W-:-:S03]  /*41a00*/  ISETP.NE.U32.AND P1, PT, R124, RZ, PT ;  /* 0x000000ff7c00720c */ /* 0x000fc60003f25070 */
[----:B------:R-:W2:Y:S04]  /*41a10*/  LDL.LU R134, [R1+0xf68] ;  /* 0x000f680001867983 */ /* 0x000ea80000300800 */
[----:B------:R-:W2:Y:S01]  /*41a20*/  LDL.LU R132, [R1+0xf6c] ;  /* 0x000f6c0001847983 */ /* 0x000ea20000300800 */
[----:B---3--:R-:W-:-:S05]  /*41a30*/  IADD3 R138, P3, R138, R136, RZ ;  /* 0x000000888a8a7210 */ /* 0x008fca0007f7e0ff */
[----:B------:R-:W-:Y:S02]  /*41a40*/  IMAD.X R139, R139, 0x1, R0, P3 ;  /* 0x000000018b8b7824 */ /* 0x000fe400018e0600 */
[----:B------:R-:W-:Y:S02]  /*41a50*/  IMAD.MOV.U32 R124, RZ, RZ, R138 ;  /* 0x000000ffff7c7224 */ /* 0x000fe400078e008a */
[----:B------:R-:W-:Y:S01]  /*41a60*/  IMAD.MOV.U32 R125, RZ, RZ, R139 ;  /* 0x000000ffff7d7224 */ /* 0x000fe200078e008b */
[----:B------:R-:W-:-:S04]  /*41a70*/  IADD3 R130, P4, R130, R136, RZ ;  /* 0x0000008882827210 */ /* 0x000fc80007f9e0ff */
[----:B------:R1:W-:Y:S01]  /*41a80*/  LDGSTS.E [R3+0x1a600], [R124.64], P2 ;  /* 0x1a6000007c037fae */ /* 0x0003e20009121848 */
[----:B------:R-:W-:-:S03]  /*41a90*/  IADD3.X R135, R135, R0, RZ, P4, !PT ;  /* 0x0000000087877210 */ /* 0x000fc600027fe4ff */
[----:B------:R-:W-:Y:S04]  /*41aa0*/  STL [R1+0xe7c], R138 ;  /* 0x000e7c8a01007387 */ /* 0x000fe80000100800 */
[----:B------:R3:W-:Y:S01]  /*41ab0*/  STL [R1+0xe78], R139 ;  /* 0x000e788b01007387 */ /* 0x0007e20000100800 */
[----:B-1----:R-:W-:Y:S01]  /*41ac0*/  MOV R124, R130 ;  /* 0x00000082007c7202 */ /* 0x002fe20000000f00 */
[----:B------:R-:W-:Y:S02]  /*41ad0*/  IMAD.MOV.U32 R125, RZ, RZ, R135 ;  /* 0x000000ffff7d7224 */ /* 0x000fe400078e0087 */
[----:B------:R-:W-:Y:S04]  /*41ae0*/  STL [R1+0xee4], R130 ;  /* 0x000ee48201007387 */ /* 0x000fe80000100800 */
[----:B------:R1:W-:Y:S04]  /*41af0*/  STL [R1+0xee0], R135 ;  /* 0x000ee08701007387 */ /* 0x0003e80000100800 */
[----:B---3--:R-:W4:Y:S04]  /*41b00*/  LDL.LU R139, [R1+0xf70] ;  /* 0x000f7000018b7983 */ /* 0x008f280000300800 */
[----:B------:R-:W4:Y:S04]  /*41b10*/  LDL.LU R138, [R1+0xf74] ;  /* 0x000f7400018a7983 */ /* 0x000f280000300800 */
[----:B------:R1:W-:Y:S04]  /*41b20*/  LDGSTS.E [R3+0x1c000], [R124.64], P1 ;  /* 0x1c0000007c037fae */ /* 0x0003e80008921848 */
[----:B-1----:R-:W4:Y:S04]  /*41b30*/  LDL.LU R135, [R1+0xf78] ;  /* 0x000f780001877983 */ /* 0x002f280000300800 */
[----:B------:R-:W4:Y:S01]  /*41b40*/  LDL.LU R130, [R1+0xf7c] ;  /* 0x000f7c0001827983 */ /* 0x000f220000300800 */
[----:B------:R-:W-:-:S05]  /*41b50*/  IADD3 R142, P2, R142, R136, RZ ;  /* 0x000000888e8e7210 */ /* 0x000fca0007f5e0ff */
[----:B------:R-:W-:Y:S02]  /*41b60*/  IMAD.X R143, R143, 0x1, R0, P2 ;  /* 0x000000018f8f7824 */ /* 0x000fe400010e0600 */
[----:B------:R-:W-:Y:S02]  /*41b70*/  IMAD.MOV.U32 R124, RZ, RZ, R142 ;  /* 0x000000ffff7c7224 */ /* 0x000fe400078e008e */
[----:B------:R-:W-:Y:S01]  /*41b80*/  IMAD.MOV.U32 R125, RZ, RZ, R143 ;  /* 0x000000ffff7d7224 */ /* 0x000fe200078e008f */
[----:B------:R-:W-:-:S04]  /*41b90*/  IADD3 R140, P3, R140, R136, RZ ;  /* 0x000000888c8c7210 */ /* 0x000fc80007f7e0ff */
[----:B------:R1:W-:Y:S01]  /*41ba0*/  LDGSTS.E [R3+0x1c200], [R124.64], P1 ;  /* 0x1c2000007c037fae */ /* 0x0003e20008921848 */
[----:B------:R-:W-:Y:S02]  /*41bb0*/  IADD3.X R141, R141, R0, RZ, P3, !PT ;  /* 0x000000008d8d7210 */ /* 0x000fe40001ffe4ff */
[----:B------:R-:W-:Y:S02]  /*41bc0*/  ISETP.GT.AND P2, PT, R2, 0x3c, PT ;  /* 0x0000003c0200780c */ /* 0x000fe40003f44270 */
[----:B-1----:R-:W-:Y:S01]  /*41bd0*/  MOV R124, R140 ;  /* 0x0000008c007c7202 */ /* 0x002fe20000000f00 */
[----:B------:R-:W-:Y:S01]  /*41be0*/  IMAD.MOV.U32 R125, RZ, RZ, R141 ;  /* 0x000000ffff7d7224 */ /* 0x000fe200078e008d */
[----:B------:R-:W-:Y:S04]  /*41bf0*/  STL [R1+0xeec], R142 ;  /* 0x000eec8e01007387 */ /* 0x000fe80000100800 */
[----:B------:R1:W-:Y:S04]  /*41c00*/  LDGSTS.E [R3+0x1c400], [R124.64], P1 ;  /* 0x1c4000007c037fae */ /* 0x0003e80008921848 */
[----:B------:R-:W-:Y:S01]  /*41c10*/  STL [R1+0xee8], R143 ;  /* 0x000ee88f01007387 */ /* 0x000fe20000100800 */
[----:B-1----:R-:W-:-:S03]  /*41c20*/  SEL R124, RZ, 0x4, !P2 ;  /* 0x00000004ff7c7807 */ /* 0x002fc60005000000 */
[----:B------:R-:W-:Y:S01]  /*41c30*/  STL [R1+0xef4], R140 ;  /* 0x000ef48c01007387 */ /* 0x000fe20000100800 */
[----:B------:R-:W-:-:S03]  /*41c40*/  SEL R124, R124, RZ, !P0 ;  /* 0x000000ff7c7c7207 */ /* 0x000fc60004000000 */
[----:B------:R-:W-:Y:S01]  /*41c50*/  STL [R1+0xef0], R141 ;  /* 0x000ef08d01007387 */ /* 0x000fe20000100800 */
[----:B------:R-:W-:Y:S02]  /*41c60*/  ISETP.NE.U32.AND P2, PT, R124, RZ, PT ;  /* 0x000000ff7c00720c */ /* 0x000fe40003f45070 */
[----:B----4-:R-:W-:-:S05]  /*41c70*/  IADD3 R126, P3, R126, R136, RZ ;  /* 0x000000887e7e7210 */ /* 0x010fca0007f7e0ff */
[----:B------:R-:W-:Y:S01]  /*41c80*/  IMAD.X R127, R127, 0x1, R0, P3 ;  /* 0x000000017f7f7824 */ /* 0x000fe200018e0600 */
[----:B------:R-:W-:Y:S01]  /*41c90*/  STL [R1+0xefc], R126 ;  /* 0x000efc7e01007387 */ /* 0x000fe20000100800 */
[----:B------:R-:W-:Y:S02]  /*41ca0*/  MOV R124, R126 ;  /* 0x0000007e007c7202 */ /* 0x000fe40000000f00 */
[----:B------:R-:W-:Y:S01]  /*41cb0*/  IMAD.MOV.U32 R125, RZ, RZ, R127 ;  /* 0x000000ffff7d7224 */ /* 0x000fe200078e007f */
[----:B------:R1:W-:Y:S04]  /*41cc0*/  STL [R1+0xef8], R127 ;  /* 0x000ef87f01007387 */ /* 0x0003e80000100800 */
[----:B------:R4:W-:Y:S04]  /*41cd0*/  LDGSTS.E [R3+0x1c600], [R124.64], P1 ;  /* 0x1c6000007c037fae */ /* 0x0009e80008921848 */
[----:B-1----:R-:W3:Y:S04]  /*41ce0*/  LDL.LU R127, [R1+0x1330] ;  /* 0x00133000017f7983 */ /* 0x002ee80000300800 */
[----:B------:R-:W3:Y:S01]  /*41cf0*/  LDL.LU R126, [R1+0x1334] ;  /* 0x00133400017e7983 */ /* 0x000ee20000300800 */
[----:B--2---:R-:W-:-:S02]  /*41d00*/  IADD3 R131, P1, R131, R136, RZ ;  /* 0x0000008883837210 */ /* 0x004fc40007f3e0ff */
[----:B------:R-:W-:-:S03]  /*41d10*/  IADD3 R132, P3, R132, R136, RZ ;  /* 0x0000008884847210 */ /* 0x000fc60007f7e0ff */
[----:B------:R-:W-:Y:S01]  /*41d20*/  IMAD.X R133, R133, 0x1, R0, P1 ;  /* 0x0000000185857824 */ /* 0x000fe200008e0600 */
[----:B------:R-:W-:Y:S01]  /*41d30*/  IADD3.X R134, R134, R0, RZ, P3, !PT ;  /* 0x0000000086867210 */ /* 0x000fe20001ffe4ff */
[----:B------:R-:W-:Y:S01]  /*41d40*/  STL [R1+0xf64], R131 ;  /* 0x000f648301007387 */ /* 0x000fe20000100800 */
[----:B----4-:R-:W-:Y:S02]  /*41d50*/  IMAD.MOV.U32 R124, RZ, RZ, R131 ;  /* 0x000000ffff7c7224 */ /* 0x010fe400078e0083 */
[----:B------:R-:W-:Y:S01]  /*41d60*/  IMAD.MOV.U32 R125, RZ, RZ, R133 ;  /* 0x000000ffff7d7224 */ /* 0x000fe200078e0085 */
[----:B------:R1:W-:Y:S04]  /*41d70*/  STL [R1+0xf60], R133 ;  /* 0x000f608501007387 */ /* 0x0003e80000100800 */
[----:B------:R-:W-:Y:S04]  /*41d80*/  STL [R1+0xf6c], R132 ;  /* 0x000f6c8401007387 */ /* 0x000fe80000100800 */
[----:B------:R2:W-:Y:S04]  /*41d90*/  LDGSTS.E [R3+0x1e000], [R124.64], P2 ;  /* 0x1e0000007c037fae */ /* 0x0005e80009121848 */
[----:B-1----:R-:W4:Y:S04]  /*41da0*/  LDL.LU R133, [R1+0x133c] ;  /* 0x00133c0001857983 */ /* 0x002f280000300800 */
[----:B------:R1:W-:Y:S04]  /*41db0*/  STL [R1+0xf68], R134 ;  /* 0x000f688601007387 */ /* 0x0003e80000100800 */
[----:B------:R-:W4:Y:S01]  /*41dc0*/  LDL.LU R131, [R1+0x1344] ;  /* 0x0013440001837983 */ /* 0x000f220000300800 */
[----:B--2---:R-:W-:Y:S01]  /*41dd0*/  IMAD.MOV.U32 R125, RZ, RZ, R134 ;  /* 0x000000ffff7d7224 */ /* 0x004fe200078e0086 */
[----:B------:R-:W-:-:S02]  /*41de0*/  MOV R124, R132 ;  /* 0x00000084007c7202 */ /* 0x000fc40000000f00 */
[----:B-1----:R-:W2:Y:S04]  /*41df0*/  LDL.LU R134, [R1+0x1338] ;  /* 0x0013380001867983 */ /* 0x002ea80000300800 */
[----:B------:R-:W2:Y:S01]  /*41e00*/  LDL.LU R132, [R1+0x1340] ;  /* 0x0013400001847983 */ /* 0x000ea20000300800 */
[----:B------:R-:W-:-:S03]  /*41e10*/  IADD3 R138, P1, R138, R136, RZ ;  /* 0x000000888a8a7210 */ /* 0x000fc60007f3e0ff */
[----:B------:R1:W-:Y:S02]  /*41e20*/  LDGSTS.E [R3+0x1e200], [R124.64], P2 ;  /* 0x1e2000007c037fae */ /* 0x0003e40009121848 */
[----:B------:R-:W-:Y:S01]  /*41e30*/  IMAD.X R139, R139, 0x1, R0, P1 ;  /* 0x000000018b8b7824 */ /* 0x000fe200008e0600 */
[----:B------:R-:W-:Y:S01]  /*41e40*/  IADD3 R130, P3, R130, R136, RZ ;  /* 0x0000008882827210 */ /* 0x000fe20007f7e0ff */
[----:B------:R-:W-:Y:S01]  /*41e50*/  STL [R1+0xf74], R138 ;  /* 0x000f748a01007387 */ /* 0x000fe20000100800 */
[----:B-1----:R-:W-:Y:S02]  /*41e60*/  IMAD.MOV.U32 R124, RZ, RZ, R138 ;  /* 0x000000ffff7c7224 */ /* 0x002fe400078e008a */
[----:B------:R-:W-:Y:S01]  /*41e70*/  IADD3.X R135, R135, R0, RZ, P3, !PT ;  /* 0x0000000087877210 */ /* 0x000fe20001ffe4ff */
[----:B------:R-:W-:Y:S01]  /*41e80*/  IMAD.MOV.U32 R125, RZ, RZ, R139 ;  /* 0x000000ffff7d7224 */ /* 0x000fe200078e008b */
[----:B------:R1:W-:Y:S04]  /*41e90*/  STL [R1+0xf70], R139 ;  /* 0x000f708b01007387 */ /* 0x0003e80000100800 */
[----:B------:R1:W-:Y:S04]  /*41ea0*/  STL [R1+0xf7c], R130 ;  /* 0x000f7c8201007387 */ /* 0x0003e80000100800 */
[----:B------:R1:W-:Y:S01]  /*41eb0*/  STL [R1+0xf78], R135 ;  /* 0x000f788701007387 */ /* 0x0003e20000100800 */
[----:B------:R-:W-:-:S03]  /*41ec0*/  LOP3.LUT R141, R137, 0x7f, RZ, 0xc0, !PT ;  /* 0x0000007f898d7812 */ /* 0x000fc600078ec0ff */
[----:B------:R1:W-:Y:S01]  /*41ed0*/  LDGSTS.E [R3+0x1e400], [R124.64], P2 ;  /* 0x1e4000007c037fae */ /* 0x0003e20009121848 */
[----:B------:R-:W-:-:S03]  /*41ee0*/  ISETP.GT.AND P1, PT, R2, 0x1, PT ;  /* 0x000000010200780c */ /* 0x000fc60003f24270 */
[----:B------:R-:W2:Y:S04]  /*41ef0*/  LDL.LU R140, [R1+0x1348] ;  /* 0x00134800018c7983 */ /* 0x000ea80000300800 */
[----:B-1----:R-:W2:Y:S01]  /*41f00*/  LDL.LU R139, [R1+0x134c] ;  /* 0x00134c00018b7983 */ /* 0x002ea20000300800 */
[----:B------:R-:W-:Y:S01]  /*41f10*/  MOV R124, R130 ;  /* 0x00000082007c7202 */ /* 0x000fe20000000f00 */
[----:B------:R-:W-:Y:S02]  /*41f20*/  IMAD.MOV.U32 R125, RZ, RZ, R135 ;  /* 0x000000ffff7d7224 */ /* 0x000fe400078e0087 */
[----:B------:R-:W2:Y:S04]  /*41f30*/  LDL.LU R138, [R1+0x1294] ;  /* 0x00129400018a7983 */ /* 0x000ea80000300800 */
[----:B------:R-:W2:Y:S04]  /*41f40*/  LDL.LU R137, [R1+0x1298] ;  /* 0x0012980001897983 */ /* 0x000ea80000300800 */
[----:B------:R1:W-:Y:S01]  /*41f50*/  LDGSTS.E [R3+0x1e600], [R124.64], P2 ;  /* 0x1e6000007c037fae */ /* 0x0003e20009121848 */
[----:B------:R-:W-:Y:S01]  /*41f60*/  IMAD.SHL.U32 R141, R141, 0x4, RZ ;  /* 0x000000048d8d7824 */ /* 0x000fe200078e00ff */
[----:B-1----:R-:W-:-:S04]  /*41f70*/  SEL R3, RZ, 0x4, !P1 ;  /* 0x00000004ff037807 */ /* 0x002fc80004800000 */
[----:B------:R-:W-:Y:S02]  /*41f80*/  SEL R3, R3, RZ, !P0 ;  /* 0x000000ff03037207 */ /* 0x000fe40004000000 */
[----:B------:R-:W-:Y:S02]  /*41f90*/  LOP3.LUT R130, R141, 0x20, RZ, 0x3c, !PT ;  /* 0x000000208d827812 */ /* 0x000fe400078e3cff */
[----:B------:R-:W-:Y:S02]  /*41fa0*/  ISETP.NE.U32.AND P1, PT, R3, RZ, PT ;  /* 0x000000ff0300720c */ /* 0x000fe40003f25070 */
[----:B------:R-:W-:-:S05]  /*41fb0*/  MOV R3, UR5 ;  /* 0x0000000500037c02 */ /* 0x000fca0008000f00 */
[----:B------:R-:W-:Y:S01]  /*41fc0*/  IMAD R3, R3, 0x20000, R130 ;  /* 0x0002000003037824 */ /* 0x000fe200078e0282 */
[----:B---3--:R-:W-:-:S05]  /*41fd0*/  IADD3 R126, P2, R126, R136, RZ ;  /* 0x000000887e7e7210 */ /* 0x008fca0007f5e0ff */
[----:B------:R-:W-:Y:S01]  /*41fe0*/  IMAD.X R127, R127, 0x1, R0, P2 ;  /* 0x000000017f7f7824 */ /* 0x000fe200010e0600 */
[----:B------:R-:W-:Y:S04]  /*41ff0*/  STL [R1+0x1334], R126 ;  /* 0x0013347e01007387 */ /* 0x000fe80000100800 */
[----:B------:R1:W-:Y:S01]  /*42000*/  STL [R1+0x1330], R127 ;  /* 0x0013307f01007387 */ /* 0x0003e20000100800 */
[----:B------:R-:W-:-:S03]  /*42010*/  IMAD.MOV.U32 R125, RZ, RZ, R127 ;  /* 0x000000ffff7d7224 */ /* 0x000fc600078e007f */
[----:B------:R-:W3:Y:S01]  /*42020*/  LDL.LU R135, [R1+0x129c] ;  /* 0x00129c0001877983 */ /* 0x000ee20000300800 */
[----:B------:R-:W-:-:S03]  /*42030*/  MOV R124, R126 ;  /* 0x0000007e007c7202 */ /* 0x000fc60000000f00 */
[----:B------:R-:W3:Y:S04]  /*42040*/  LDL.LU R130, [R1+0x12a0] ;  /* 0x0012a00001827983 */ /* 0x000ee80000300800 */
[----:B-1----:R-:W3:Y:S04]  /*42050*/  LDL.LU R127, [R1+0x12a4] ;  /* 0x0012a400017f7983 */ /* 0x002ee80000300800 */
[----:B------:R-:W3:Y:S01]  /*42060*/  LDL.LU R126, [R1+0x12a8] ;  /* 0x0012a800017e7983 */ /* 0x000ee20000300800 */
[----:B----4-:R-:W-:-:S03]  /*42070*/  IADD3 R133, P2, R133, R136, RZ ;  /* 0x0000008885857210 */ /* 0x010fc60007f5e0ff */
[----:B------:R1:W-:Y:S01]  /*42080*/  LDGSTS.E [R3+0x800], [R124.64], P1 ;  /* 0x008000007c037fae */ /* 0x0003e20008921848 */
[----:B------:R-:W-:-:S03]  /*42090*/  IADD3 R131, P3, R131, R136, RZ ;  /* 0x0000008883837210 */ /* 0x000fc60007f7e0ff */
[----:B------:R-:W-:Y:S01]  /*420a0*/  STL [R1+0x133c], R133 ;  /* 0x00133c8501007387 */ /* 0x000fe20000100800 */
[----:B--2---:R-:W-:Y:S01]  /*420b0*/  IMAD.X R134, R134, 0x1, R0, P2 ;  /* 0x0000000186867824 */ /* 0x004fe200010e0600 */
[----:B------:R-:W-:Y:S01]  /*420c0*/  IADD3.X R132, R132, R0, RZ, P3, !PT ;  /* 0x0000000084847210 */ /* 0x000fe20001ffe4ff */
[----:B-1----:R-:W-:-:S03]  /*420d0*/  IMAD.MOV.U32 R124, RZ, RZ, R133 ;  /* 0x000000ffff7c7224 */ /* 0x002fc600078e0085 */
[----:B------:R1:W-:Y:S01]  /*420e0*/  STL [R1+0x1338], R134 ;  /* 0x0013388601007387 */ /* 0x0003e20000100800 */
[----:B------:R-:W-:-:S03]  /*420f0*/  IMAD.MOV.U32 R125, RZ, RZ, R134 ;  /* 0x000000ffff7d7224 */ /* 0x000fc600078e0086 */
[----:B------:R-:W-:Y:S04]  /*42100*/  STL [R1+0x1344], R131 ;  /* 0x0013448301007387 */ /* 0x000fe80000100800 */
[----:B------:R2:W-:Y:S04]  /*42110*/  STL [R1+0x1340], R132 ;  /* 0x0013408401007387 */ /* 0x0005e80000100800 */
[----:B-1----:R-:W4:Y:S01]  /*42120*/  LDL.LU R134, [R1+0x12ac] ;  /* 0x0012ac0001867983 */ /* 0x002f220000300800 */
[----:B------:R-:W-:-:S03]  /*42130*/  ISETP.GT.AND P2, PT, R2, 0x5, PT ;  /* 0x000000050200780c */ /* 0x000fc60003f44270 */
[----:B------:R1:W-:Y:S04]  /*42140*/  LDGSTS.E [R3+0xa00], [R124.64], P1 ;  /* 0x00a000007c037fae */ /* 0x0003e80008921848 */
[----:B------:R-:W4:Y:S01]  /*42150*/  LDL.LU R133, [R1+0x12b0] ;  /* 0x0012b00001857983 */ /* 0x000f220000300800 */
[----:B-1----:R-:W-:Y:S01]  /*42160*/  MOV R124, R131 ;  /* 0x00000083007c7202 */ /* 0x002fe20000000f00 */
[----:B------:R-:W-:Y:S02]  /*42170*/  IMAD.MOV.U32 R125, RZ, RZ, R132 ;  /* 0x000000ffff7d7224 */ /* 0x000fe400078e0084 */
[----:B--2---:R-:W4:Y:S04]  /*42180*/  LDL.LU R132, [R1+0x1214] ;  /* 0x0012140001847983 */ /* 0x004f280000300800 */
[----:B------:R-:W4:Y:S01]  /*42190*/  LDL.LU R131, [R1+0x1218] ;  /* 0x0012180001837983 */ /* 0x000f220000300800 */
[----:B------:R-:W-:-:S03]  /*421a0*/  IADD3 R139, P3, R139, R136, RZ ;  /* 0x000000888b8b7210 */ /* 0x000fc60007f7e0ff */
[----:B------:R1:W-:Y:S02]  /*421b0*/  LDGSTS.E [R3+0xc00], [R124.64], P1 ;  /* 0x00c000007c037fae */ /* 0x0003e40008921848 */
[----:B------:R-:W-:Y:S01]  /*421c0*/  IMAD.X R140, R140, 0x1, R0, P3 ;  /* 0x000000018c8c7824 */ /* 0x000fe200018e0600 */
[----:B------:R-:W-:Y:S02]  /*421d0*/  IADD3 R137, P4, R137, R136, RZ ;  /* 0x0000008889897210 */ /* 0x000fe40007f9e0ff */
[----:B-1----:R-:W-:-:S04]  /*421e0*/  SEL R124, RZ, 0x4, !P2 ;  /* 0x00000004ff7c7807 */ /* 0x002fc80005000000 */
[----:B------:R-:W-:Y:S02]  /*421f0*/  SEL R124, R124, RZ, !P0 ;  /* 0x000000ff7c7c7207 */ /* 0x000fe40004000000 */
[----:B------:R-:W-:Y:S01]  /*42200*/  IADD3.X R138, R138, R0, RZ, P4, !PT ;  /* 0x000000008a8a7210 */ /* 0x000fe200027fe4ff */
[----:B------:R-:W-:Y:S01]  /*42210*/  STL [R1+0x134c], R139 ;  /* 0x00134c8b01007387 */ /* 0x000fe20000100800 */
[----:B------:R-:W-:Y:S01]  /*42220*/  ISETP.NE.U32.AND P2, PT, R124, RZ, PT ;  /* 0x000000ff7c00720c */ /* 0x000fe20003f45070 */
[----:B------:R-:W-:Y:S02]  /*42230*/  IMAD.MOV.U32 R124, RZ, RZ, R139 ;  /* 0x000000ffff7c7224 */ /* 0x000fe400078e008b */
        /* <DEDUP_REMOVED lines=9> */
[----:B------:R-:W4:Y:S04]  /*422d0*/  LDL.LU R138, [R1+0x1224] ;  /* 0x00122400018a7983 */ /* 0x000f280000300800 */
[----:B------:R-:W4:Y:S04]  /*422e0*/  LDL.LU R137, [R1+0x1228] ;  /* 0x0012280001897983 */ /* 0x000f280000300800 */
[----:B------:R1:W-:Y:S01]  /*422f0*/  LDGSTS.E [R3+0x2800], [R124.64], P2 ;  /* 0x028000007c037fae */ /* 0x0003e20009121848 */
[----:B---3--:R-:W-:-:S05]  /*42300*/  IADD3 R130, P1, R130, R136, RZ ;  /* 0x0000008882827210 */ /* 0x008fca0007f3e0ff */
        /* <DEDUP_REMOVED lines=9> */
[----:B-1----:R-:W2:Y:S04]  /*423a0*/  LDL.LU R135, [R1+0x122c] ;  /* 0x00122c0001877983 */ /* 0x002ea80000300800 */
[----:B------:R1:W-:Y:S04]  /*423b0*/  LDGSTS.E [R3+0x2a00], [R124.64], P2 ;  /* 0x02a000007c037fae */ /* 0x0003e80009121848 */
[----:B------:R-:W2:Y:S01]  /*423c0*/  LDL.LU R130, [R1+0x1230] ;  /* 0x0012300001827983 */ /* 0x000ea20000300800 */
[----:B-1----:R-:W-:Y:S01]  /*423d0*/  IMAD.MOV.U32 R125, RZ, RZ, R127 ;  /* 0x000000ffff7d7224 */ /* 0x002fe200078e007f */
[----:B------:R-:W-:-:S02]  /*423e0*/  MOV R124, R126 ;  /* 0x0000007e007c7202 */ /* 0x000fc40000000f00 */
[----:B---3--:R-:W3:Y:S04]  /*423f0*/  LDL.LU R127, [R1+0x980] ;  /* 0x00098000017f7983 */ /* 0x008ee80000300800 */
[----:B------:R-:W3:Y:S01]  /*42400*/  LDL.LU R126, [R1+0x984] ;  /* 0x00098400017e7983 */ /* 0x000ee20000300800 */
[----:B------:R-:W-:Y:S02]  /*42410*/  ISETP.GT.AND P1, PT, R2, 0x9, PT ;  /* 0x000000090200780c */ /* 0x000fe40003f24270 */
[-C--:B----4-:R-:W-:Y:S01]  /*42420*/  IADD3 R133, P3, R133, R136.reuse, RZ ;  /* 0x0000008885857210 */ /* 0x090fe20007f7e0ff */
[----:B------:R1:W-:Y:S04]  /*42430*/  LDGSTS.E [R3+0x2c00], [R124.64], P2 ;  /* 0x02c000007c037fae */ /* 0x0003e80009121848 */
[----:B------:R-:W-:Y:S01]  /*42440*/  IMAD.X R134, R134, 0x1, R0, P3 ;  /* 0x0000000186867824 */ /* 0x000fe200018e0600 */
[----:B------:R-:W-:-:S02]  /*42450*/  IADD3 R131, P4, R131, R136, RZ ;  /* 0x0000008883837210 */ /* 0x000fc40007f9e0ff */
[----:B-1----:R-:W-:Y:S02]  /*42460*/  SEL R124, RZ, 0x4, !P1 ;  /* 0x00000004ff7c7807 */ /* 0x002fe40004800000 */
[----:B------:R-:W-:Y:S02]  /*42470*/  IADD3.X R132, R132, R0, RZ, P4, !PT ;  /* 0x0000000084847210 */ /* 0x000fe400027fe4ff */
[----:B------:R-:W-:Y:S01]  /*42480*/  SEL R124, R124, RZ, !P0 ;  /* 0x000000ff7c7c7207 */ /* 0x000fe20004000000 */
[----:B------:R-:W-:Y:S01]  /*42490*/  STL [R1+0x12b0], R133 ;  /* 0x0012b08501007387 */ /* 0x000fe20000100800 */
[----:B------:R-:W-:Y:S02]  /*424a0*/  IMAD.MOV.U32 R125, RZ, RZ, R134 ;  /* 0x000000ffff7d7224 */ /* 0x000fe400078e0086 */
[----:B------:R-:W-:Y:S01]  /*424b0*/  ISETP.NE.U32.AND P1, PT, R124, RZ, PT ;  /* 0x000000ff7c00720c */ /* 0x000fe20003f25070 */
[----:B------:R1:W-:Y:S01]  /*424c0*/  STL [R1+0x12ac], R134 ;  /* 0x0012ac8601007387 */ /* 0x0003e20000100800 */
[----:B------:R-:W-:-:S03]  /*424d0*/  IMAD.MOV.U32 R124, RZ, RZ, R133 ;  /* 0x000000ffff7c7224 */ /* 0x000fc600078e0085 */
[----:B------:R-:W-:Y:S04]  /*424e0*/  STL [R1+0x1218], R131 ;  /* 0x0012188301007387 */ /* 0x000fe80000100800 */
[----:B------:R4:W-:Y:S04]  /*424f0*/  STL [R1+0x1214], R132 ;  /* 0x0012148401007387 */ /* 0x0009e80000100800 */
[----:B-1----:R-:W3:Y:S04]  /*42500*/  LDL.LU R134, [R1+0x988] ;  /* 0x0009880001867983 */ /* 0x002ee80000300800 */
[----:B------:R-:W3:Y:S04]  /*42510*/  LDL.LU R133, [R1+0x98c] ;  /* 0x00098c0001857983 */ /* 0x000ee80000300800 */
[----:B------:R1:W-:Y:S02]  /*42520*/  LDGSTS.E [R3+0x2e00], [R124.64], P2 ;  /* 0x02e000007c037fae */ /* 0x0003e40009121848 */
[----:B-1----:R-:W-:Y:S01]  /*42530*/  IMAD.MOV.U32 R125, RZ, RZ, R132 ;  /* 0x000000ffff7d7224 */ /* 0x002fe200078e0084 */
[----:B------:R-:W-:Y:S01]  /*42540*/  MOV R124, R131 ;  /* 0x00000083007c7202 */ /* 0x000fe20000000f00 */
[----:B----4-:R-:W4:Y:S01]  /*42550*/  LDL.LU R132, [R1+0x990] ;  /* 0x0009900001847983 */ /* 0x010f220000300800 */
[----:B------:R-:W-:-:S03]  /*42560*/  IADD3 R139, P2, R139, R136, RZ ;  /* 0x000000888b8b7210 */ /* 0x000fc60007f5e0ff */
[----:B------:R-:W4:Y:S02]  /*42570*/  LDL.LU R131, [R1+0x994] ;  /* 0x0009940001837983 */ /* 0x000f240000300800 */
[----:B------:R-:W-:Y:S02]  /*42580*/  IMAD.X R140, R140, 0x1, R0, P2 ;  /* 0x000000018c8c7824 */ /* 0x000fe400010e0600 */
[----:B------:R1:W-:Y:S01]  /*42590*/  LDGSTS.E [R3+0x4800], [R124.64], P1 ;  /* 0x048000007c037fae */ /* 0x0003e20008921848 */
[----:B------:R-:W-:-:S03]  /*425a0*/  IADD3 R137, P3, R137, R136, RZ ;  /* 0x0000008889897210 */ /* 0x000fc60007f7e0ff */
[----:B------:R-:W-:Y:S01]  /*425b0*/  STL [R1+0x1220], R139 ;  /* 0x0012208b01007387 */ /* 0x000fe20000100800 */
[----:B------:R-:W-:Y:S01]  /*425c0*/  IADD3.X R138, R138, R0, RZ, P3, !PT ;  /* 0x000000008a8a7210 */ /* 0x000fe20001ffe4ff */
[----:B-1----:R-:W-:Y:S02]  /*425d0*/  IMAD.MOV.U32 R124, RZ, RZ, R139 ;  /* 0x000000ffff7c7224 */ /* 0x002fe400078e008b */
        /* <DEDUP_REMOVED lines=10> */
[----:B------:R-:W4:Y:S04]  /*42680*/  LDL.LU R138, [R1+0xa00] ;  /* 0x000a0000018a7983 */ /* 0x000f280000300800 */
[----:B------:R-:W4:Y:S04]  /*42690*/  LDL.LU R137, [R1+0xa04] ;  /* 0x000a040001897983 */ /* 0x000f280000300800 */
[----:B------:R1:W-:Y:S02]  /*426a0*/  LDGSTS.E [R3+0x4c00], [R124.64], P1 ;  /* 0x04c000007c037fae */ /* 0x0003e40008921848 */
[----:B-1----:R-:W-:-:S04]  /*426b0*/  SEL R124, RZ, 0x4, !P2 ;  /* 0x00000004ff7c7807 */ /* 0x002fc80005000000 */
[----:B------:R-:W-:-:S04]  /*426c0*/  SEL R124, R124, RZ, !P0 ;  /* 0x000000ff7c7c7207 */ /* 0x000fc80004000000 */
[----:B------:R-:W-:Y:S02]  /*426d0*/  ISETP.NE.U32.AND P2, PT, R124, RZ, PT ;  /* 0x000000ff7c00720c */ /* 0x000fe40003f45070 */
[----:B--2---:R-:W-:-:S05]  /*426e0*/  IADD3 R130, P3, R130, R136, RZ ;  /* 0x0000008882827210 */ /* 0x004fca0007f7e0ff */
[----:B------:R-:W-:Y:S01]  /*426f0*/  IMAD.X R135, R135, 0x1, R0, P3 ;  /* 0x0000000187877824 */ /* 0x000fe200018e0600 */
[----:B------:R-:W-:Y:S01]  /*42700*/  STL [R1+0x1230], R130 ;  /* 0x0012308201007387 */ /* 0x000fe20000100800 */
[----:B------:R-:W-:Y:S01]  /*42710*/  IMAD.MOV.U32 R124, RZ, RZ, R130 ;  /* 0x000000ffff7c7224 */ /* 0x000fe200078e0082 */
[----:B---3--:R-:W-:Y:S01]  /*42720*/  IADD3 R126, P4, R126, R136, RZ ;  /* 0x000000887e7e7210 */ /* 0x008fe20007f9e0ff */
        /* <DEDUP_REMOVED lines=10> */
[----:B--2---:R-:W2:Y:S04]  /*427d0*/  LDL.LU R127, [R1+0xa10] ;  /* 0x000a1000017f7983 */ /* 0x004ea80000300800 */
[----:B------:R-:W2:Y:S01]  /*427e0*/  LDL.LU R126, [R1+0xa14] ;  /* 0x000a1400017e7983 */ /* 0x000ea20000300800 */
[----:B------:R-:W-:-:S03]  /*427f0*/  IADD3 R133, P1, R133, R136, RZ ;  /* 0x0000008885857210 */ /* 0x000fc60007f3e0ff */
[----:B------:R1:W-:Y:S02]  /*42800*/  LDGSTS.E [R3+0x6800], [R124.64], P2 ;  /* 0x068000007c037fae */ /* 0x0003e40009121848 */
[----:B------:R-:W-:Y:S02]  /*42810*/  IMAD.X R134, R134, 0x1, R0, P1 ;  /* 0x0000000186867824 */ /* 0x000fe400008e0600 */
[----:B------:R-:W-:Y:S04]  /*42820*/  STL [R1+0x98c], R133 ;  /* 0x00098c8501007387 */ /* 0x000fe80000100800 */
[----:B------:R4:W-:Y:S01]  /*42830*/  STL [R1+0x988], R134 ;  /* 0x0009888601007387 */ /* 0x0009e20000100800 */
[----:B-1----:R-:W-:Y:S02]  /*42840*/  IMAD.MOV.U32 R124, RZ, RZ, R133 ;  /* 0x000000ffff7c7224 */ /* 0x002fe400078e0085 */
[----:B------:R-:W-:Y:S01]  /*42850*/  IMAD.MOV.U32 R125, RZ, RZ, R134 ;  /* 0x000000ffff7d7224 */ /* 0x000fe200078e0086 */
[----:B----4-:R-:W-:-:S04]  /*42860*/  IADD3 R131, P3, R131, R136, RZ ;  /* 0x0000008883837210 */ /* 0x010fc80007f7e0ff */
[----:B------:R1:W-:Y:S01]  /*42870*/  LDGSTS.E [R3+0x6a00], [R124.64], P2 ;  /* 0x06a000007c037fae */ /* 0x0003e20009121848 */
[----:B------:R-:W-:-:S03]  /*42880*/  IADD3.X R132, R132, R0, RZ, P3, !PT ;  /* 0x0000000084847210 */ /* 0x000fc60001ffe4ff */
[----:B------:R-:W-:Y:S01]  /*42890*/  STL [R1+0x994], R131 ;  /* 0x0009948301007387 */ /* 0x000fe20000100800 */
[----:B------:R-:W-:-:S03]  /*428a0*/  ISETP.GT.AND P1, PT, R2, 0x11, PT ;  /* 0x000000110200780c */ /* 0x000fc60003f24270 */
[----:B------:R4:W-:Y:S01]  /*428b0*/  STL [R1+0x990], R132 ;  /* 0x0009908401007387 */ /* 0x0009e20000100800 */
[----:B-1----:R-:W-:Y:S01]  /*428c0*/  MOV R124, R131 ;  /* 0x00000083007c7202 */ /* 0x002fe20000000f00 */
[----:B------:R-:W-:Y:S02]  /*428d0*/  IMAD.MOV.U32 R125, RZ, RZ, R132 ;  /* 0x000000ffff7d7224 */ /* 0x000fe400078e0084 */
[----:B------:R-:W2:Y:S04]  /*428e0*/  LDL.LU R134, [R1+0xa18] ;  /* 0x000a180001867983 */ /* 0x000ea80000300800 */
[----:B------:R-:W2:Y:S04]  /*428f0*/  LDL.LU R133, [R1+0xa1c] ;  /* 0x000a1c0001857983 */ /* 0x000ea80000300800 */
[----:B----4-:R-:W4:Y:S04]  /*42900*/  LDL.LU R132, [R1+0xa80] ;  /* 0x000a800001847983 */ /* 0x010f280000300800 */
[----:B------:R-:W4:Y:S04]  /*42910*/  LDL.LU R131, [R1+0xa84] ;  /* 0x000a840001837983 */ /* 0x000f280000300800 */
[----:B------:R1:W-:Y:S01]  /*42920*/  LDGSTS.E [R3+0x6c00], [R124.64], P2 ;  /* 0x06c000007c037fae */ /* 0x0003e20009121848 */
[----:B------:R-:W-:-:S02]  /*42930*/  IADD3 R139, P3, R139, R136, RZ ;  /* 0x000000888b8b7210 */ /* 0x000fc40007f7e0ff */
[----:B-1----:R-:W-:-:S03]  /*42940*/  SEL R124, RZ, 0x4, !P1 ;  /* 0x00000004ff7c7807 */ /* 0x002fc60004800000 */
[----:B------:R-:W-:Y:S01]  /*42950*/  IMAD.X R140, R140, 0x1, R0, P3 ;  /* 0x000000018c8c7824 */ /* 0x000fe200018e0600 */
[----:B------:R-:W-:Y:S02]  /*42960*/  SEL R124, R124, RZ, !P0 ;  /* 0x000000ff7c7c7207 */ /* 0x000fe40004000000 */
[----:B------:R-:W-:Y:S01]  /*42970*/  IADD3 R137, P4, R137, R136, RZ ;  /* 0x0000008889897210 */ /* 0x000fe20007f9e0ff */
[----:B------:R-:W-:Y:S01]  /*42980*/  STL [R1+0x99c], R139 ;  /* 0x00099c8b01007387 */ /* 0x000fe20000100800 */
[----:B------:R-:W-:Y:S02]  /*42990*/  ISETP.NE.U32.AND P1, PT, R124, RZ, PT ;  /* 0x000000ff7c00720c */ /* 0x000fe40003f25070 */
[----:B------:R-:W-:Y:S01]  /*429a0*/  IADD3.X R138, R138, R0, RZ, P4, !PT ;  /* 0x000000008a8a7210 */ /* 0x000fe200027fe4ff */
[----:B------:R-:W-:Y:S01]  /*429b0*/  IMAD.MOV.U32 R124, RZ, RZ, R139 ;  /* 0x000000ffff7c7224 */ /* 0x000fe200078e008b */
[----:B------:R1:W-:Y:S01]  /*429c0*/  STL [R1+0x998], R140 ;  /* 0x0009988c01007387 */ /* 0x0003e20000100800 */
[----:B------:R-:W-:-:S03]  /*429d0*/  IMAD.MOV.U32 R125, RZ, RZ, R140 ;  /* 0x000000ffff7d7224 */ /* 0x000fc600078e008c */
        /* <DEDUP_REMOVED lines=27> */
[----:B------:R-:W-:Y:S02]  /*42b90*/  ISETP.GT.AND P2, PT, R2, 0x15, PT ;  /* 0x000000150200780c */ /* 0x000fe40003f44270 */
[-C--:B------:R-:W-:Y:S01]  /*42ba0*/  IADD3 R133, P3, R133, R136.reuse, RZ ;  /* 0x0000008885857210 */ /* 0x080fe20007f7e0ff */
[----:B------:R1:W-:Y:S04]  /*42bb0*/  LDGSTS.E [R3+0x8c00], [R124.64], P1 ;  /* 0x08c000007c037fae */ /* 0x0003e80008921848 */
[----:B------:R-:W-:Y:S01]  /*42bc0*/  IMAD.X R134, R134, 0x1, R0, P3 ;  /* 0x0000000186867824 */ /* 0x000fe200018e0600 */
[----:B----4-:R-:W-:-:S02]  /*42bd0*/  IADD3 R131, P4, R131, R136, RZ ;  /* 0x0000008883837210 */ /* 0x010fc40007f9e0ff */
        /* <DEDUP_REMOVED lines=40> */
[----:B---3--:R-:W-:-:S05]  /*42e60*/  IADD3 R130, P3, R130, R136, RZ ;  /* 0x0000008882827210 */ /* 0x008fca0007f7e0ff */
        /* <DEDUP_REMOVED lines=39> */
[----:B------:R-:W-:Y:S01]  /*430e0*/  STL [R1+0xb1c], R139 ;  /* 0x000b1c8b01007387 */ /* 0x000fe20000100800 */
[----:B------:R-:W-:Y:S02]  /*430f0*/  SEL R124, R124, RZ, !P0 ;  /* 0x000000ff7c7c7207 */ /* 0x000fe40004000000 */
[----:B------:R-:W-:Y:S01]  /*43100*/  IADD3 R137, P4, R137, R136, RZ ;  /* 0x0000008889897210 */ /* 0x000fe20007f9e0ff */
[----:B------:R1:W-:Y:S03]  /*43110*/  STL [R1+0xb18], R140 ;  /* 0x000b188c01007387 */ /* 0x0003e60000100800 */
[----:B------:R-:W-:Y:S01]  /*43120*/  IADD3.X R138, R138, R0, RZ, P4, !PT ;  /* 0x000000008a8a7210 */ /* 0x000fe200027fe4ff */
[----:B------:R-:W-:Y:S01]  /*43130*/  STL [R1+0xb84], R137 ;  /* 0x000b848901007387 */ /* 0x000fe20000100800 */
[----:B------:R-:W-:Y:S01]  /*43140*/  ISETP.NE.U32.AND P2, PT, R124, RZ, PT ;  /* 0x000000ff7c00720c */ /* 0x000fe20003f45070 */
[----:B------:R-:W-:-:S02]  /*43150*/  IMAD.MOV.U32 R124, RZ, RZ, R139 ;  /* 0x000000ffff7c7224 */ /* 0x000fc400078e008b */
[----:B------:R-:W-:Y:S01]  /*43160*/  IMAD.MOV.U32 R125, RZ, RZ, R140 ;  /* 0x000000ffff7d7224 */ /* 0x000fe200078e008c */
[----:B------:R1:W-:Y:S04]  /*43170*/  STL [R1+0xb80], R138 ;  /* 0x000b808a01007387 */ /* 0x0003e80000100800 */
[----:B-1----:R-:W4:Y:S04]  /*43180*/  LDL.LU R140, [R1+0xc08] ;  /* 0x000c0800018c7983 */ /* 0x002f280000300800 */
[----:B------:R-:W4:Y:S04]  /*43190*/  LDL.LU R139, [R1+0xc0c] ;  /* 0x000c0c00018b7983 */ /* 0x000f280000300800 */
[----:B------:R1:W-:Y:S02]  /*431a0*/  LDGSTS.E [R3+0xce00], [R124.64], P1 ;  /* 0x0ce000007c037fae */ /* 0x0003e40008921848 */
[----:B-1----:R-:W-:Y:S01]  /*431b0*/  IMAD.MOV.U32 R125, RZ, RZ, R138 ;  /* 0x000000ffff7d7224 */ /* 0x002fe200078e008a */
[----:B------:R-:W-:Y:S01]  /*431c0*/  MOV R124, R137 ;  /* 0x00000089007c7202 */ /* 0x000fe20000000f00 */
        /* <DEDUP_REMOVED lines=20> */
[----:B------:R-:W-:-:S03]  /*43310*/  ISETP.GT.AND P1, PT, R2, 0x21, PT ;  /* 0x000000210200780c */ /* 0x000fc60003f24270 */
[----:B------:R1:W-:Y:S01]  /*43320*/  LDGSTS.E [R3+0xec00], [R124.64], P2 ;  /* 0x0ec000007c037fae */ /* 0x0003e20009121848 */
[----:B------:R-:W-:-:S05]  /*43330*/  IADD3 R133, P3, R133, R136, RZ ;  /* 0x0000008885857210 */ /* 0x000fca0007f7e0ff */
[----:B------:R-:W-:Y:S01]  /*43340*/  IMAD.X R134, R134, 0x1, R0, P3 ;  /* 0x0000000186867824 */ /* 0x000fe200018e0600 */
[----:B----4-:R-:W-:Y:S02]  /*43350*/  IADD3 R131, P4, R131, R136, RZ ;  /* 0x0000008883837210 */ /* 0x010fe40007f9e0ff */
        /* <DEDUP_REMOVED lines=19> */
[----:B------:R1:W-:Y:S04]  /*43490*/  LDGSTS.E [R3+0x10800], [R124.64], P1 ;  /* 0x108000007c037fae */ /* 0x0003e80008921848 */
[----:B------:R-:W-:Y:S01]  /*434a0*/  STL [R1+0xc0c], R139 ;  /* 0x000c0c8b01007387 */ /* 0x000fe20000100800 */
[----:B------:R-:W-:Y:S01]  /*434b0*/  IADD3 R137, P3, R137, R136, RZ ;  /* 0x0000008889897210 */ /* 0x000fe20007f7e0ff */
[----:B-1----:R-:W-:-:S02]  /*434c0*/  IMAD.MOV.U32 R124, RZ, RZ, R139 ;  /* 0x000000ffff7c7224 */ /* 0x002fc400078e008b */
[----:B------:R-:W-:Y:S01]  /*434d0*/  IMAD.MOV.U32 R125, RZ, RZ, R140 ;  /* 0x000000ffff7d7224 */ /* 0x000fe200078e008c */
[----:B------:R-:W-:Y:S01]  /*434e0*/  IADD3.X R138, R138, R0, RZ, P3, !PT ;  /* 0x000000008a8a7210 */ /* 0x000fe20001ffe4ff */
[----:B------:R1:W-:Y:S01]  /*434f0*/  STL [R1+0xc08], R140 ;  /* 0x000c088c01007387 */ /* 0x0003e20000100800 */
[----:B------:R-:W-:-:S03]  /*43500*/  ISETP.GT.AND P2, PT, R2, 0x25, PT ;  /* 0x000000250200780c */ /* 0x000fc60003f44270 */
[----:B------:R-:W-:Y:S04]  /*43510*/  STL [R1+0xc14], R137 ;  /* 0x000c148901007387 */ /* 0x000fe80000100800 */
[----:B------:R1:W-:Y:S04]  /*43520*/  LDGSTS.E [R3+0x10a00], [R124.64], P1 ;  /* 0x10a000007c037fae */ /* 0x0003e80008921848 */
[----:B------:R1:W-:Y:S04]  /*43530*/  STL [R1+0xc10], R138 ;  /* 0x000c108a01007387 */ /* 0x0003e80000100800 */
[----:B-1----:R-:W4:Y:S01]  /*43540*/  LDL.LU R140, [R1+0xc98] ;  /* 0x000c9800018c7983 */ /* 0x002f220000300800 */
[----:B------:R-:W-:Y:S01]  /*43550*/  MOV R124, R137 ;  /* 0x00000089007c7202 */ /* 0x000fe20000000f00 */
[----:B------:R-:W-:-:S02]  /*43560*/  IMAD.MOV.U32 R125, RZ, RZ, R138 ;  /* 0x000000ffff7d7224 */ /* 0x000fc400078e008a */
[----:B------:R-:W4:Y:S04]  /*43570*/  LDL.LU R139, [R1+0xc9c] ;  /* 0x000c9c00018b7983 */ /* 0x000f280000300800 */
        /* <DEDUP_REMOVED lines=33> */
[----:B------:R-:W-:Y:S04]  /*43790*/  STL [R1+0xc94], R131 ;  /* 0x000c948301007387 */ /* 0x000fe80000100800 */
[----:B------:R4:W-:Y:S01]  /*437a0*/  STL [R1+0xc90], R132 ;  /* 0x000c908401007387 */ /* 0x0009e20000100800 */
[----:B------:R-:W-:-:S03]  /*437b0*/  ISETP.GT.AND P1, PT, R2, 0x29, PT ;  /* 0x000000290200780c */ /* 0x000fc60003f24270 */
[----:B------:R-:W2:Y:S01]  /*437c0*/  LDL.LU R134, [R1+0xd18] ;  /* 0x000d180001867983 */ /* 0x000ea20000300800 */
[----:B-1----:R-:W-:Y:S01]  /*437d0*/  MOV R124, R131 ;  /* 0x00000083007c7202 */ /* 0x002fe20000000f00 */
[----:B------:R-:W-:Y:S02]  /*437e0*/  IMAD.MOV.U32 R125, RZ, RZ, R132 ;  /* 0x000000ffff7d7224 */ /* 0x000fe400078e0084 */
[----:B------:R-:W2:Y:S04]  /*437f0*/  LDL.LU R133, [R1+0xd1c] ;  /* 0x000d1c0001857983 */ /* 0x000ea80000300800 */
[----:B----4-:R-:W4:Y:S04]  /*43800*/  LDL.LU R132, [R1+0xd80] ;  /* 0x000d800001847983 */ /* 0x010f280000300800 */
[----:B------:R-:W4:Y:S04]  /*43810*/  LDL.LU R131, [R1+0xd84] ;  /* 0x000d840001837983 */ /* 0x000f280000300800 */
[----:B------:R1:W-:Y:S02]  /*43820*/  LDGSTS.E [R3+0x12c00], [R124.64], P2 ;  /* 0x12c000007c037fae */ /* 0x0003e40009121848 */
[----:B-1----:R-:W-:-:S02]  /*43830*/  SEL R124, RZ, 0x4, !P1 ;  /* 0x00000004ff7c7807 */ /* 0x002fc40004800000 */
[----:B------:R-:W-:Y:S02]  /*43840*/  IADD3 R139, P3, R139, R136, RZ ;  /* 0x000000888b8b7210 */ /* 0x000fe40007f7e0ff */
[----:B------:R-:W-:-:S03]  /*43850*/  SEL R124, R124, RZ, !P0 ;  /* 0x000000ff7c7c7207 */ /* 0x000fc60004000000 */
        /* <DEDUP_REMOVED lines=60> */
[----:B------:R-:W-:Y:S04]  /*43c20*/  STL [R1+0xd8c], R139 ;  /* 0x000d8c8b01007387 */ /* 0x000fe80000100800 */
[----:B------:R1:W-:Y:S01]  /*43c30*/  STL [R1+0xd88], R140 ;  /* 0x000d888c01007387 */ /* 0x0003e20000100800 */
[----:B------:R-:W-:Y:S01]  /*43c40*/  IADD3 R137, P3, R137, R136, RZ ;  /* 0x0000008889897210 */ /* 0x000fe20007f7e0ff */
[----:B-1----:R-:W-:-:S02]  /*43c50*/  IMAD.MOV.U32 R124, RZ, RZ, R139 ;  /* 0x000000ffff7c7224 */ /* 0x002fc400078e008b */
[----:B------:R-:W-:Y:S01]  /*43c60*/  IMAD.MOV.U32 R125, RZ, RZ, R140 ;  /* 0x000000ffff7d7224 */ /* 0x000fe200078e008c */
[----:B------:R-:W-:Y:S01]  /*43c70*/  IADD3.X R138, R138, R0, RZ, P3, !PT ;  /* 0x000000008a8a7210 */ /* 0x000fe20001ffe4ff */
[----:B------:R-:W-:Y:S01]  /*43c80*/  STL [R1+0xd94], R137 ;  /* 0x000d948901007387 */ /* 0x000fe20000100800 */
[----:B------:R-:W-:-:S03]  /*43c90*/  ISETP.GT.AND P1, PT, R2, 0x31, PT ;  /* 0x000000310200780c */ /* 0x000fc60003f24270 */
[----:B------:R1:W-:Y:S04]  /*43ca0*/  LDGSTS.E [R3+0x16a00], [R124.64], P2 ;  /* 0x16a000007c037fae */ /* 0x0003e80009121848 */
[----:B------:R1:W-:Y:S04]  /*43cb0*/  STL [R1+0xd90], R138 ;  /* 0x000d908a01007387 */ /* 0x0003e80000100800 */
[----:B------:R-:W4:Y:S01]  /*43cc0*/  LDL.LU R140, [R1+0xe18] ;  /* 0x000e1800018c7983 */ /* 0x000f220000300800 */
[----:B-1----:R-:W-:Y:S01]  /*43cd0*/  MOV R124, R137 ;  /* 0x00000089007c7202 */ /* 0x002fe20000000f00 */
        /* <DEDUP_REMOVED lines=18> */
[----:B-1----:R-:W3:Y:S04]  /*43e00*/  LDL.LU R135, [R1+0xe88] ;  /* 0x000e880001877983 */ /* 0x002ee80000300800 */
[----:B------:R-:W3:Y:S04]  /*43e10*/  LDL.LU R130, [R1+0xe8c] ;  /* 0x000e8c0001827983 */ /* 0x000ee80000300800 */
[----:B------:R1:W-:Y:S02]  /*43e20*/  LDGSTS.E [R3+0x16e00], [R124.64], P2 ;  /* 0x16e000007c037fae */ /* 0x0003e40009121848 */
[----:B-1----:R-:W-:Y:S01]  /*43e30*/  IMAD.MOV.U32 R125, RZ, RZ, R127 ;  /* 0x000000ffff7d7224 */ /* 0x002fe200078e007f */
[----:B------:R-:W-:Y:S01]  /*43e40*/  MOV R124, R126 ;  /* 0x0000007e007c7202 */ /* 0x000fe20000000f00 */
[----:B--2---:R-:W2:Y:S04]  /*43e50*/  LDL.LU R127, [R1+0xe90] ;  /* 0x000e9000017f7983 */ /* 0x004ea80000300800 */
[----:B------:R-:W2:Y:S01]  /*43e60*/  LDL.LU R126, [R1+0xe94] ;  /* 0x000e9400017e7983 */ /* 0x000ea20000300800 */
[----:B------:R-:W-:-:S03]  /*43e70*/  IADD3 R133, P2, R133, R136, RZ ;  /* 0x0000008885857210 */ /* 0x000fc60007f5e0ff */
[----:B------:R1:W-:Y:S02]  /*43e80*/  LDGSTS.E [R3+0x18800], [R124.64], P1 ;  /* 0x188000007c037fae */ /* 0x0003e40008921848 */
[----:B------:R-:W-:Y:S02]  /*43e90*/  IMAD.X R134, R134, 0x1, R0, P2 ;  /* 0x0000000186867824 */ /* 0x000fe400010e0600 */
[----:B------:R-:W-:Y:S01]  /*43ea0*/  STL [R1+0xe0c], R133 ;  /* 0x000e0c8501007387 */ /* 0x000fe20000100800 */
[----:B-1----:R-:W-:Y:S02]  /*43eb0*/  IMAD.MOV.U32 R124, RZ, RZ, R133 ;  /* 0x000000ffff7c7224 */ /* 0x002fe400078e0085 */
[----:B------:R-:W-:Y:S01]  /*43ec0*/  IMAD.MOV.U32 R125, RZ, RZ, R134 ;  /* 0x000000ffff7d7224 */ /* 0x000fe200078e0086 */
[----:B----4-:R-:W-:-:S04]  /*43ed0*/  IADD3 R131, P3, R131, R136, RZ ;  /* 0x0000008883837210 */ /* 0x010fc80007f7e0ff */
        /* <DEDUP_REMOVED lines=8> */
[----:B----4-:R-:W4:Y:S04]  /*43f60*/  LDL.LU R134, [R1+0xe98] ;  /* 0x000e980001867983 */ /* 0x010f280000300800 */
[----:B------:R-:W4:Y:S04]  /*43f70*/  LDL.LU R133, [R1+0xe9c] ;  /* 0x000e9c0001857983 */ /* 0x000f280000300800 */
[----:B------:R1:W-:Y:S04]  /*43f80*/  LDGSTS.E [R3+0x18c00], [R124.64], P1 ;  /* 0x18c000007c037fae */ /* 0x0003e80008921848 */
[----:B-1----:R-:W4:Y:S04]  /*43f90*/  LDL.LU R132, [R1+0xf00] ;  /* 0x000f000001847983 */ /* 0x002f280000300800 */
[----:B------:R-:W4:Y:S01]  /*43fa0*/  LDL.LU R131, [R1+0xf04] ;  /* 0x000f040001837983 */ /* 0x000f220000300800 */
[----:B------:R-:W-:-:S02]  /*43fb0*/  SEL R124, RZ, 0x4, !P2 ;  /* 0x00000004ff7c7807 */ /* 0x000fc40005000000 */
[----:B------:R-:W-:Y:S02]  /*43fc0*/  IADD3 R139, P3, R139, R136, RZ ;  /* 0x000000888b8b7210 */ /* 0x000fe40007f7e0ff */
        /* <DEDUP_REMOVED lines=10> */
[----:B------:R-:W-:Y:S04]  /*44070*/  STL [R1+0xe80], R138 ;  /* 0x000e808a01007387 */ /* 0x000fe80000100800 */
[----:B------:R-:W4:Y:S04]  /*44080*/  LDL.LU R142, [R1+0xf08] ;  /* 0x000f0800018e7983 */ /* 0x000f280000300800 */
[----:B------:R-:W4:Y:S04]  /*44090*/  LDL.LU R141, [R1+0xf0c] ;  /* 0x000f0c00018d7983 */ /* 0x000f280000300800 */
[----:B------:R1:W-:Y:S04]  /*440a0*/  LDGSTS.E [R3+0x18e00], [R124.64], P1 ;  /* 0x18e000007c037fae */ /* 0x0003e80008921848 */
[----:B-1----:R-:W4:Y:S04]  /*440b0*/  LDL.LU R140, [R1+0xf10] ;  /* 0x000f1000018c7983 */ /* 0x002f280000300800 */
[----:B------:R-:W4:Y:S01]  /*440c0*/  LDL.LU R139, [R1+0xf14] ;  /* 0x000f1400018b7983 */ /* 0x000f220000300800 */
[----:B------:R-:W-:Y:S01]  /*440d0*/  MOV R124, R137 ;  /* 0x00000089007c7202 */ /* 0x000fe20000000f00 */
[----:B------:R-:W-:-:S05]  /*440e0*/  IMAD.MOV.U32 R125, RZ, RZ, R138 ;  /* 0x000000ffff7d7224 */ /* 0x000fca00078e008a */
[----:B------:R1:W-:Y:S01]  /*440f0*/  LDGSTS.E [R3+0x1a800], [R124.64], P2 ;  /* 0x1a8000007c037fae */ /* 0x0003e20009121848 */
[----:B---3--:R-:W-:-:S05]  /*44100*/  IADD3 R130, P1, R130, R136, RZ ;  /* 0x0000008882827210 */ /* 0x008fca0007f3e0ff */
        /* <DEDUP_REMOVED lines=14> */
[----:B-1----:R-:W3:Y:S04]  /*441f0*/  LDL.LU R127, [R1+0xf18] ;  /* 0x000f1800017f7983 */ /* 0x002ee80000300800 */
[----:B------:R-:W3:Y:S01]  /*44200*/  LDL.LU R126, [R1+0xf1c] ;  /* 0x000f1c00017e7983 */ /* 0x000ee20000300800 */
[----:B--2---:R-:W-:-:S03]  /*44210*/  SEL R124, RZ, 0x4, !P1 ;  /* 0x00000004ff7c7807 */ /* 0x004fc60004800000 */
[----:B------:R-:W2:Y:S01]  /*44220*/  LDL.LU R137, [R1+0xf80] ;  /* 0x000f800001897983 */ /* 0x000ea20000300800 */
[----:B------:R-:W-:-:S03]  /*44230*/  SEL R124, R124, RZ, !P0 ;  /* 0x000000ff7c7c7207 */ /* 0x000fc60004000000 */
[----:B------:R-:W2:Y:S01]  /*44240*/  LDL.LU R130, [R1+0xf84] ;  /* 0x000f840001827983 */ /* 0x000ea20000300800 */
[----:B------:R-:W-:-:S03]  /*44250*/  ISETP.NE.U32.AND P1, PT, R124, RZ, PT ;  /* 0x000000ff7c00720c */ /* 0x000fc60003f25070 */
[----:B------:R-:W2:Y:S04]  /*44260*/  LDL.LU R138, [R1+0xf88] ;  /* 0x000f8800018a7983 */ /* 0x000ea80000300800 */
[----:B------:R-:W2:Y:S01]  /*44270*/  LDL.LU R135, [R1+0xf8c] ;  /* 0x000f8c0001877983 */ /* 0x000ea20000300800 */
[----:B----4-:R-:W-:-:S05]  /*44280*/  IADD3 R133, P3, R133, R136, RZ ;  /* 0x0000008885857210 */ /* 0x010fca0007f7e0ff */
        /* <DEDUP_REMOVED lines=12> */
[----:B----4-:R-:W3:Y:S04]  /*44350*/  LDL.LU R134, [R1+0xf90] ;  /* 0x000f900001867983 */ /* 0x010ee80000300800 */
[----:B------:R-:W3:Y:S04]  /*44360*/  LDL.LU R133, [R1+0xf94] ;  /* 0x000f940001857983 */ /* 0x000ee80000300800 */
[----:B------:R1:W-:Y:S01]  /*44370*/  LDGSTS.E [R3+0x1c800], [R124.64], P1 ;  /* 0x1c8000007c037fae */ /* 0x0003e20008921848 */
[----:B------:R-:W-:-:S03]  /*44380*/  IADD3 R141, P2, R141, R136, RZ ;  /* 0x000000888d8d7210 */ /* 0x000fc60007f5e0ff */
[----:B-1----:R-:W3:Y:S02]  /*44390*/  LDL.LU R132, [R1+0xf98] ;  /* 0x000f980001847983 */ /* 0x002ee40000300800 */
[----:B------:R-:W-:Y:S02]  /*443a0*/  IMAD.X R142, R142, 0x1, R0, P2 ;  /* 0x000000018e8e7824 */ /* 0x000fe400010e0600 */
[----:B------:R-:W3:Y:S01]  /*443b0*/  LDL.LU R131, [R1+0xf9c] ;  /* 0x000f9c0001837983 */ /* 0x000ee20000300800 */
[----:B------:R-:W-:Y:S01]  /*443c0*/  IMAD.MOV.U32 R124, RZ, RZ, R141 ;  /* 0x000000ffff7c7224 */ /* 0x000fe200078e008d */
[----:B------:R-:W-:Y:S01]  /*443d0*/  IADD3 R139, P3, R139, R136, RZ ;  /* 0x000000888b8b7210 */ /* 0x000fe20007f7e0ff */
[----:B------:R-:W-:-:S03]  /*443e0*/  IMAD.MOV.U32 R125, RZ, RZ, R142 ;  /* 0x000000ffff7d7224 */ /* 0x000fc600078e008e */
[----:B------:R-:W-:Y:S02]  /*443f0*/  IADD3.X R140, R140, R0, RZ, P3, !PT ;  /* 0x000000008c8c7210 */ /* 0x000fe40001ffe4ff */
[----:B------:R1:W-:Y:S01]  /*44400*/  LDGSTS.E [R3+0x1ca00], [R124.64], P1 ;  /* 0x1ca000007c037fae */ /* 0x0003e20008921848 */
        /* <DEDUP_REMOVED lines=11> */
[----:B---3--:R-:W-:-:S05]  /*444c0*/  IADD3 R126, P3, R126, R136, RZ ;  /* 0x000000887e7e7210 */ /* 0x008fca0007f7e0ff */
[----:B------:R-:W-:Y:S01]  /*444d0*/  IMAD.X R127, R127, 0x1, R0, P3 ;  /* 0x000000017f7f7824 */ /* 0x000fe200018e0600 */
[----:B------:R-:W-:Y:S01]  /*444e0*/  STL [R1+0xf1c], R126 ;  /* 0x000f1c7e01007387 */ /* 0x000fe20000100800 */
[----:B------:R-:W-:Y:S02]  /*444f0*/  MOV R124, R126 ;  /* 0x0000007e007c7202 */ /* 0x000fe40000000f00 */
[----:B------:R-:W-:Y:S01]  /*44500*/  IMAD.MOV.U32 R125, RZ, RZ, R127 ;  /* 0x000000ffff7d7224 */ /* 0x000fe200078e007f */
[----:B------:R1:W-:Y:S04]  /*44510*/  STL [R1+0xf18], R127 ;  /* 0x000f187f01007387 */ /* 0x0003e80000100800 */
[----:B------:R3:W-:Y:S04]  /*44520*/  LDGSTS.E [R3+0x1ce00], [R124.64], P1 ;  /* 0x1ce000007c037fae */ /* 0x0007e80008921848 */
[----:B-1----:R-:W4:Y:S04]  /*44530*/  LDL.LU R127, [R1+0x1308] ;  /* 0x00130800017f7983 */ /* 0x002f280000300800 */
[----:B------:R-:W4:Y:S01]  /*44540*/  LDL.LU R126, [R1+0x1350] ;  /* 0x00135000017e7983 */ /* 0x000f220000300800 */
[----:B--2---:R-:W-:-:S02]  /*44550*/  IADD3 R130, P1, R130, R136, RZ ;  /* 0x0000008882827210 */ /* 0x004fc40007f3e0ff */
[----:B------:R-:W-:-:S03]  /*44560*/  IADD3 R135, P3, R135, R136, RZ ;  /* 0x0000008887877210 */ /* 0x000fc60007f7e0ff */
[----:B------:R-:W-:Y:S01]  /*44570*/  IMAD.X R137, R137, 0x1, R0, P1 ;  /* 0x0000000189897824 */ /* 0x000fe200008e0600 */
[----:B------:R-:W-:Y:S01]  /*44580*/  IADD3.X R138, R138, R0, RZ, P3, !PT ;  /* 0x000000008a8a7210 */ /* 0x000fe20001ffe4ff */
[----:B------:R-:W-:Y:S01]  /*44590*/  STL [R1+0xf84], R130 ;  /* 0x000f848201007387 */ /* 0x000fe20000100800 */
[----:B---3--:R-:W-:Y:S02]  /*445a0*/  IMAD.MOV.U32 R124, RZ, RZ, R130 ;  /* 0x000000ffff7c7224 */ /* 0x008fe400078e0082 */
[----:B------:R-:W-:Y:S01]  /*445b0*/  IMAD.MOV.U32 R125, RZ, RZ, R137 ;  /* 0x000000ffff7d7224 */ /* 0x000fe200078e0089 */
[----:B------:R1:W-:Y:S04]  /*445c0*/  STL [R1+0xf80], R137 ;  /* 0x000f808901007387 */ /* 0x0003e80000100800 */
[----:B------:R-:W-:Y:S04]  /*445d0*/  STL [R1+0xf8c], R135 ;  /* 0x000f8c8701007387 */ /* 0x000fe80000100800 */
[----:B------:R2:W-:Y:S04]  /*445e0*/  LDGSTS.E [R3+0x1e800], [R124.64], P2 ;  /* 0x1e8000007c037fae */ /* 0x0005e80009121848 */
[----:B-1----:R-:W3:Y:S04]  /*445f0*/  LDL.LU R137, [R1+0x130c] ;  /* 0x00130c0001897983 */ /* 0x002ee80000300800 */
[----:B------:R1:W-:Y:S04]  /*44600*/  STL [R1+0xf88], R138 ;  /* 0x000f888a01007387 */ /* 0x0003e80000100800 */
[----:B------:R-:W3:Y:S01]  /*44610*/  LDL.LU R130, [R1+0x12f8] ;  /* 0x0012f80001827983 */ /* 0x000ee20000300800 */
[----:B--2---:R-:W-:Y:S01]  /*44620*/  IMAD.MOV.U32 R125, RZ, RZ, R138 ;  /* 0x000000ffff7d7224 */ /* 0x004fe200078e008a */
[----:B------:R-:W-:-:S02]  /*44630*/  MOV R124, R135 ;  /* 0x00000087007c7202 */ /* 0x000fc40000000f00 */
[----:B-1----:R-:W2:Y:S01]  /*44640*/  LDL.LU R138, [R1+0x12f0] ;  /* 0x0012f000018a7983 */ /* 0x002ea20000300800 */
[----:B------:R-:W-:-:S03]  /*44650*/  IADD3 R133, P1, R133, R136, RZ ;  /* 0x0000008885857210 */ /* 0x000fc60007f3e0ff */
[----:B------:R-:W2:Y:S02]  /*44660*/  LDL.LU R135, [R1+0x12f4] ;  /* 0x0012f40001877983 */ /* 0x000ea40000300800 */
[----:B------:R-:W-:Y:S02]  /*44670*/  IMAD.X R134, R134, 0x1, R0, P1 ;  /* 0x0000000186867824 */ /* 0x000fe400008e0600 */
[----:B------:R1:W-:Y:S01]  /*44680*/  LDGSTS.E [R3+0x1ea00], [R124.64], P2 ;  /* 0x1ea000007c037fae */ /* 0x0003e20009121848 */
[----:B------:R-:W-:-:S03]  /*44690*/  IADD3 R131, P3, R131, R136, RZ ;  /* 0x0000008883837210 */ /* 0x000fc60007f7e0ff */
[----:B------:R-:W-:Y:S01]  /*446a0*/  STL [R1+0xf94], R133 ;  /* 0x000f948501007387 */ /* 0x000fe20000100800 */
[----:B------:R-:W-:Y:S01]  /*446b0*/  IADD3.X R132, R132, R0, RZ, P3, !PT ;  /* 0x0000000084847210 */ /* 0x000fe20001ffe4ff */
[----:B-1----:R-:W-:Y:S02]  /*446c0*/  IMAD.MOV.U32 R124, RZ, RZ, R133 ;  /* 0x000000ffff7c7224 */ /* 0x002fe400078e0085 */
[----:B------:R-:W-:Y:S01]  /*446d0*/  IMAD.MOV.U32 R125, RZ, RZ, R134 ;  /* 0x000000ffff7d7224 */ /* 0x000fe200078e0086 */
[----:B------:R1:W-:Y:S04]  /*446e0*/  STL [R1+0xf90], R134 ;  /* 0x000f908601007387 */ /* 0x0003e80000100800 */
[----:B------:R1:W-:Y:S04]  /*446f0*/  STL [R1+0xf9c], R131 ;  /* 0x000f9c8301007387 */ /* 0x0003e80000100800 */
[----:B------:R1:W-:Y:S01]  /*44700*/  STL [R1+0xf98], R132 ;  /* 0x000f988401007387 */ /* 0x0003e20000100800 */
[----:B------:R-:W-:-:S03]  /*44710*/  ISETP.GT.AND P1, PT, R2, 0x2, PT ;  /* 0x000000020200780c */ /* 0x000fc60003f24270 */
[----:B------:R1:W-:Y:S04]  /*44720*/  LDGSTS.E [R3+0x1ec00], [R124.64], P2 ;  /* 0x1ec000007c037fae */ /* 0x0003e80009121848 */
[----:B------:R-:W2:Y:S04]  /*44730*/  LDL.LU R140, [R1+0x12fc] ;  /* 0x0012fc00018c7983 */ /* 0x000ea80000300800 */
[----:B------:R-:W2:Y:S01]  /*44740*/  LDL.LU R139, [R1+0x1300] ;  /* 0x00130000018b7983 */ /* 0x000ea20000300800 */
[----:B-1----:R-:W-:Y:S01]  /*44750*/  MOV R124, R131 ;  /* 0x00000083007c7202 */ /* 0x002fe20000000f00 */
[----:B------:R-:W-:-:S02]  /*44760*/  IMAD.MOV.U32 R125, RZ, RZ, R132 ;  /* 0x000000ffff7d7224 */ /* 0x000fc400078e0084 */
        /* <DEDUP_REMOVED lines=10> */
[----:B----4-:R-:W-:-:S05]  /*44810*/  IADD3 R126, P2, R126, R136, RZ ;  /* 0x000000887e7e7210 */ /* 0x010fca0007f5e0ff */
[----:B------:R-:W-:Y:S01]  /*44820*/  IMAD.X R127, R127, 0x1, R0, P2 ;  /* 0x000000017f7f7824 */ /* 0x000fe200010e0600 */
[----:B------:R-:W-:Y:S04]  /*44830*/  STL [R1+0x1350], R126 ;  /* 0x0013507e01007387 */ /* 0x000fe80000100800 */
[----:B------:R1:W-:Y:S01]  /*44840*/  STL [R1+0x1308], R127 ;  /* 0x0013087f01007387 */ /* 0x0003e20000100800 */
[----:B------:R-:W-:-:S03]  /*44850*/  IMAD.MOV.U32 R125, RZ, RZ, R127 ;  /* 0x000000ffff7d7224 */ /* 0x000fc600078e007f */
[----:B------:R-:W4:Y:S01]  /*44860*/  LDL.LU R132, [R1+0x12bc] ;  /* 0x0012bc0001847983 */ /* 0x000f220000300800 */
[----:B------:R-:W-:-:S03]  /*44870*/  MOV R124, R126 ;  /* 0x0000007e007c7202 */ /* 0x000fc60000000f00 */
[----:B------:R-:W4:Y:S04]  /*44880*/  LDL.LU R131, [R1+0x12c0] ;  /* 0x0012c00001837983 */ /* 0x000f280000300800 */
[----:B-1----:R-:W4:Y:S04]  /*44890*/  LDL.LU R127, [R1+0x12c4] ;  /* 0x0012c400017f7983 */ /* 0x002f280000300800 */
[----:B------:R-:W4:Y:S01]  /*448a0*/  LDL.LU R126, [R1+0x12c8] ;  /* 0x0012c800017e7983 */ /* 0x000f220000300800 */
[----:B---3--:R-:W-:-:S03]  /*448b0*/  IADD3 R137, P2, R137, R136, RZ ;  /* 0x0000008889897210 */ /* 0x008fc60007f5e0ff */
        /* <DEDUP_REMOVED lines=16> */
[----:B--2---:R-:W3:Y:S04]  /*449c0*/  LDL.LU R135, [R1+0x1234] ;  /* 0x0012340001877983 */ /* 0x004ee80000300800 */
[----:B------:R-:W3:Y:S01]  /*449d0*/  LDL.LU R130, [R1+0x1238] ;  /* 0x0012380001827983 */ /* 0x000ee20000300800 */
        /* <DEDUP_REMOVED lines=37> */
[----:B----4-:R-:W4:Y:S04]  /*44c30*/  LDL.LU R127, [R1+0x9a0] ;  /* 0x0009a000017f7983 */ /* 0x010f280000300800 */
[----:B------:R-:W4:Y:S01]  /*44c40*/  LDL.LU R126, [R1+0x9a4] ;  /* 0x0009a400017e7983 */ /* 0x000f220000300800 */
[----:B------:R-:W-:Y:S02]  /*44c50*/  ISETP.GT.AND P1, PT, R2, 0xa, PT ;  /* 0x0000000a0200780c */ /* 0x000fe40003f24270 */
[-C--:B---3--:R-:W-:Y:S01]  /*44c60*/  IADD3 R137, P3, R137, R136.reuse, RZ ;  /* 0x0000008889897210 */ /* 0x088fe20007f7e0ff */
        /* <DEDUP_REMOVED lines=13> */
[----:B-1----:R-:W4:Y:S04]  /*44d40*/  LDL.LU R138, [R1+0x9a8] ;  /* 0x0009a800018a7983 */ /* 0x002f280000300800 */
[----:B------:R-:W4:Y:S04]  /*44d50*/  LDL.LU R137, [R1+0x9ac] ;  /* 0x0009ac0001897983 */ /* 0x000f280000300800 */
[----:B------:R1:W-:Y:S02]  /*44d60*/  LDGSTS.E [R3+0x3600], [R124.64], P2 ;  /* 0x036000007c037fae */ /* 0x0003e40009121848 */
[----:B-1----:R-:W-:Y:S01]  /*44d70*/  IMAD.MOV.U32 R125, RZ, RZ, R135 ;  /* 0x000000ffff7d7224 */ /* 0x002fe200078e0087 */
[----:B------:R-:W-:Y:S01]  /*44d80*/  MOV R124, R130 ;  /* 0x00000082007c7202 */ /* 0x000fe20000000f00 */
[----:B---3--:R-:W3:Y:S01]  /*44d90*/  LDL.LU R135, [R1+0x9b0] ;  /* 0x0009b00001877983 */ /* 0x008ee20000300800 */
[----:B------:R-:W-:-:S03]  /*44da0*/  IADD3 R139, P2, R139, R136, RZ ;  /* 0x000000888b8b7210 */ /* 0x000fc60007f5e0ff */
[----:B------:R-:W3:Y:S02]  /*44db0*/  LDL.LU R130, [R1+0x9b4] ;  /* 0x0009b40001827983 */ /* 0x000ee40000300800 */
        /* <DEDUP_REMOVED lines=26> */
[----:B----4-:R-:W-:Y:S01]  /*44f60*/  IADD3 R126, P4, R126, R136, RZ ;  /* 0x000000887e7e7210 */ /* 0x010fe20007f9e0ff */
        /* <DEDUP_REMOVED lines=19> */
[----:B---3--:R-:W-:-:S04]  /*450a0*/  IADD3 R130, P3, R130, R136, RZ ;  /* 0x0000008882827210 */ /* 0x008fc80007f7e0ff */
        /* <DEDUP_REMOVED lines=9> */
[----:B---3--:R-:W3:Y:S04]  /*45140*/  LDL.LU R135, [R1+0xaa0] ;  /* 0x000aa00001877983 */ /* 0x008ee80000300800 */
[----:B------:R-:W3:Y:S04]  /*45150*/  LDL.LU R130, [R1+0xaa4] ;  /* 0x000aa40001827983 */ /* 0x000ee80000300800 */
        /* <DEDUP_REMOVED lines=43> */
[----:B---3--:R-:W-:-:S02]  /*45410*/  IADD3 R130, P4, R130, R136, RZ ;  /* 0x0000008882827210 */ /* 0x008fc40007f9e0ff */
        /* <DEDUP_REMOVED lines=119> */
[----:B---3--:R-:W-:Y:S02]  /*45b90*/  IADD3 R130, P4, R130, R136, RZ ;  /* 0x0000008882827210 */ /* 0x008fe40007f9e0ff */
        /* <DEDUP_REMOVED lines=30> */
[----:B-1----:R-:W3:Y:S01]  /*45d80*/  LDL.LU R140, [R1+0xcb8] ;  /* 0x000cb800018c7983 */ /* 0x002ee20000300800 */
[----:B------:R-:W-:Y:S01]  /*45d90*/  MOV R124, R133 ;  /* 0x00000085007c7202 */ /* 0x000fe20000000f00 */
[----:B------:R-:W-:-:S02]  /*45da0*/  IMAD.MOV.U32 R125, RZ, RZ, R134 ;  /* 0x000000ffff7d7224 */ /* 0x000fc400078e0086 */
        /* <DEDUP_REMOVED lines=41> */
[----:B---3--:R-:W3:Y:S04]  /*46040*/  LDL.LU R135, [R1+0xda0] ;  /* 0x000da00001877983 */ /* 0x008ee80000300800 */
[----:B------:R-:W3:Y:S04]  /*46050*/  LDL.LU R130, [R1+0xda4] ;  /* 0x000da40001827983 */ /* 0x000ee80000300800 */
        /* <DEDUP_REMOVED lines=74> */
[----:B------:R-:W3:Y:S01]  /*46500*/  LDL.LU R140, [R1+0xe38] ;  /* 0x000e3800018c7983 */ /* 0x000ee20000300800 */
[----:B-1----:R-:W-:Y:S01]  /*46510*/  MOV R124, R133 ;  /* 0x00000085007c7202 */ /* 0x002fe20000000f00 */
        /* <DEDUP_REMOVED lines=82> */
[----:B------:R-:W4:Y:S04]  /*46a40*/  LDL.LU R126, [R1+0xf3c] ;  /* 0x000f3c00017e7983 */ /* 0x000f280000300800 */
[----:B------:R-:W4:Y:S01]  /*46a50*/  LDL.LU R133, [R1+0xfa0] ;  /* 0x000fa00001857983 */ /* 0x000f220000300800 */
[----:B--2---:R-:W-:-:S03]  /*46a60*/  SEL R124, RZ, 0x4, !P1 ;  /* 0x00000004ff7c7807 */ /* 0x004fc60004800000 */
[----:B------:R-:W2:Y:S01]  /*46a70*/  LDL.LU R131, [R1+0xfa4] ;  /* 0x000fa40001837983 */ /* 0x000ea20000300800 */
[----:B------:R-:W-:-:S03]  /*46a80*/  SEL R124, R124, RZ, !P0 ;  /* 0x000000ff7c7c7207 */ /* 0x000fc60004000000 */
[----:B------:R-:W2:Y:S01]  /*46a90*/  LDL.LU R134, [R1+0xfa8] ;  /* 0x000fa80001867983 */ /* 0x000ea20000300800 */
[----:B------:R-:W-:-:S03]  /*46aa0*/  ISETP.NE.U32.AND P1, PT, R124, RZ, PT ;  /* 0x000000ff7c00720c */ /* 0x000fc60003f25070 */
        /* <DEDUP_REMOVED lines=16> */
[----:B------:R1:W-:Y:S01]  /*46bb0*/  LDGSTS.E [R3+0x1d000], [R124.64], P1 ;  /* 0x1d0000007c037fae */ /* 0x0003e20008921848 */
[----:B------:R-:W-:-:S03]  /*46bc0*/  IADD3 R141, P2, R141, R136, RZ ;  /* 0x000000888d8d7210 */ /* 0x000fc60007f5e0ff */
[----:B-1----:R-:W4:Y:S02]  /*46bd0*/  LDL.LU R135, [R1+0xfb8] ;  /* 0x000fb80001877983 */ /* 0x002f240000300800 */
[----:B------:R-:W-:Y:S02]  /*46be0*/  IMAD.X R142, R142, 0x1, R0, P2 ;  /* 0x000000018e8e7824 */ /* 0x000fe400010e0600 */
[----:B------:R-:W4:Y:S01]  /*46bf0*/  LDL.LU R130, [R1+0xfbc] ;  /* 0x000fbc0001827983 */ /* 0x000f220000300800 */
        /* <DEDUP_REMOVED lines=53> */
[----:B------:R-:W2:Y:S01]  /*46f50*/  LDL.LU R139, [R1+0x1270] ;  /* 0x00127000018b7983 */ /* 0x000ea20000300800 */
[----:B------:R-:W-:-:S03]  /*46f60*/  ISETP.GT.AND P1, PT, R2, 0x3, PT ;  /* 0x000000030200780c */ /* 0x000fc60003f24270 */
[----:B------:R1:W-:Y:S04]  /*46f70*/  LDGSTS.E [R3+0x1f400], [R124.64], P2 ;  /* 0x1f4000007c037fae */ /* 0x0003e80009121848 */
[----:B-1----:R-:W2:Y:S04]  /*46f80*/  LDL.LU R138, [R1+0x12dc] ;  /* 0x0012dc00018a7983 */ /* 0x002ea80000300800 */
[----:B------:R-:W2:Y:S01]  /*46f90*/  LDL.LU R137, [R1+0x1268] ;  /* 0x0012680001897983 */ /* 0x000ea20000300800 */
[----:B------:R-:W-:Y:S01]  /*46fa0*/  MOV R124, R130 ;  /* 0x00000082007c7202 */ /* 0x000fe20000000f00 */
[----:B------:R-:W-:-:S02]  /*46fb0*/  IMAD.MOV.U32 R125, RZ, RZ, R135 ;  /* 0x000000ffff7d7224 */ /* 0x000fc400078e0087 */
[----:B------:R-:W2:Y:S04]  /*46fc0*/  LDL.LU R135, [R1+0x12d4] ;  /* 0x0012d40001877983 */ /* 0x000ea80000300800 */
[----:B------:R1:W-:Y:S01]  /*46fd0*/  LDGSTS.E [R3+0x1f600], [R124.64], P2 ;  /* 0x1f6000007c037fae */ /* 0x0003e20009121848 */
[----:B------:R-:W-:Y:S02]  /*46fe0*/  LOP3.LUT R129, R129, 0x60, RZ, 0x3c, !PT ;  /* 0x0000006081817812 */ /* 0x000fe400078e3cff */
[----:B-1----:R-:W-:-:S04]  /*46ff0*/  SEL R3, RZ, 0x4, !P1 ;  /* 0x00000004ff037807 */ /* 0x002fc80004800000 */
[----:B------:R-:W-:-:S04]  /*47000*/  SEL R3, R3, RZ, !P0 ;  /* 0x000000ff03037207 */ /* 0x000fc80004000000 */
[----:B------:R-:W-:Y:S01]  /*47010*/  ISETP.NE.U32.AND P1, PT, R3, RZ, PT ;  /* 0x000000ff0300720c */ /* 0x000fe20003f25070 */
[----:B------:R-:W-:-:S04]  /*47020*/  IMAD.U32 R3, RZ, RZ, UR5 ;  /* 0x00000005ff037e24 */ /* 0x000fc8000f8e00ff */
[----:B------:R-:W-:Y:S01]  /*47030*/  IMAD R3, R3, 0x20000, R129 ;  /* 0x0002000003037824 */ /* 0x000fe200078e0281 */
[----:B---3--:R-:W-:-:S04]  /*47040*/  IADD3 R126, P2, R126, R136, RZ ;  /* 0x000000887e7e7210 */ /* 0x008fc80007f5e0ff */
[----:B------:R-:W-:Y:S01]  /*47050*/  IADD3.X R127, R127, R0, RZ, P2, !PT ;  /* 0x000000007f7f7210 */ /* 0x000fe200017fe4ff */
[----:B------:R-:W-:Y:S01]  /*47060*/  STL [R1+0x1304], R126 ;  /* 0x0013047e01007387 */ /* 0x000fe20000100800 */
[----:B------:R-:W-:-:S03]  /*47070*/  IMAD.MOV.U32 R124, RZ, RZ, R126 ;  /* 0x000000ffff7c7224 */ /* 0x000fc600078e007e */
[----:B------:R1:W-:Y:S01]  /*47080*/  STL [R1+0x12e8], R127 ;  /* 0x0012e87f01007387 */ /* 0x0003e20000100800 */
[----:B------:R-:W-:-:S03]  /*47090*/  MOV R125, R127 ;  /* 0x0000007f007d7202 */ /* 0x000fc60000000f00 */
[----:B------:R-:W3:Y:S04]  /*470a0*/  LDL.LU R130, [R1+0x1260] ;  /* 0x0012600001827983 */ /* 0x000ee80000300800 */
[----:B------:R-:W3:Y:S04]  /*470b0*/  LDL.LU R129, [R1+0x126c] ;  /* 0x00126c0001817983 */ /* 0x000ee80000300800 */
[----:B-1----:R-:W3:Y:S04]  /*470c0*/  LDL.LU R127, [R1+0x1258] ;  /* 0x00125800017f7983 */ /* 0x002ee80000300800 */
[----:B------:R-:W3:Y:S01]  /*470d0*/  LDL.LU R126, [R1+0x1264] ;  /* 0x00126400017e7983 */ /* 0x000ee20000300800 */
[----:B----4-:R-:W-:-:S03]  /*470e0*/  IADD3 R133, P2, R133, R136, RZ ;  /* 0x0000008885857210 */ /* 0x010fc60007f5e0ff */
[----:B------:R1:W-:Y:S01]  /*470f0*/  LDGSTS.E [R3+0x1800], [R124.64], P1 ;  /* 0x018000007c037fae */ /* 0x0003e20008921848 */
[----:B------:R-:W-:-:S03]  /*47100*/  IADD3 R131, P3, R131, R136, RZ ;  /* 0x0000008883837210 */ /* 0x000fc60007f7e0ff */
[----:B------:R-:W-:Y:S01]  /*47110*/  STL [R1+0x12ec], R133 ;  /* 0x0012ec8501007387 */ /* 0x000fe20000100800 */
[--C-:B--2---:R-:W-:Y:S01]  /*47120*/  IMAD.X R134, R134, 0x1, R0.reuse, P2 ;  /* 0x0000000186867824 */ /* 0x104fe200010e0600 */
[----:B-1----:R-:W-:Y:S01]  /*47130*/  MOV R124, R133 ;  /* 0x00000085007c7202 */ /* 0x002fe20000000f00 */
[----:B------:R-:W-:Y:S02]  /*47140*/  IMAD.X R132, R132, 0x1, R0, P3 ;  /* 0x0000000184847824 */ /* 0x000fe400018e0600 */
[----:B------:R-:W-:Y:S01]  /*47150*/  IMAD.MOV.U32 R125, RZ, RZ, R134 ;  /* 0x000000ffff7d7224 */ /* 0x000fe200078e0086 */
[----:B------:R1:W-:Y:S04]  /*47160*/  STL [R1+0x12e0], R134 ;  /* 0x0012e08601007387 */ /* 0x0003e80000100800 */
[----:B------:R-:W-:Y:S04]  /*47170*/  STL [R1+0x12e4], R131 ;  /* 0x0012e48301007387 */ /* 0x000fe80000100800 */
[----:B------:R2:W-:Y:S04]  /*47180*/  STL [R1+0x12d8], R132 ;  /* 0x0012d88401007387 */ /* 0x0005e80000100800 */
[----:B------:R4:W-:Y:S04]  /*47190*/  LDGSTS.E [R3+0x1a00], [R124.64], P1 ;  /* 0x01a000007c037fae */ /* 0x0009e80008921848 */
[----:B-1----:R-:W3:Y:S04]  /*471a0*/  LDL.LU R134, [R1+0x11f0] ;  /* 0x0011f00001867983 */ /* 0x002ee80000300800 */
[----:B------:R-:W3:Y:S01]  /*471b0*/  LDL.LU R133, [R1+0x125c] ;  /* 0x00125c0001857983 */ /* 0x000ee20000300800 */
[----:B----4-:R-:W-:Y:S01]  /*471c0*/  MOV R125, R132 ;  /* 0x00000084007d7202 */ /* 0x010fe20000000f00 */
[----:B------:R-:W-:-:S02]  /*471d0*/  IMAD.MOV.U32 R124, RZ, RZ, R131 ;  /* 0x000000ffff7c7224 */ /* 0x000fc400078e0083 */
[----:B--2---:R-:W4:Y:S01]  /*471e0*/  LDL.LU R132, [R1+0x11e8] ;  /* 0x0011e80001847983 */ /* 0x004f220000300800 */
[----:B------:R-:W-:-:S03]  /*471f0*/  ISETP.GT.AND P2, PT, R2, 0x7, PT ;  /* 0x000000070200780c */ /* 0x000fc60003f44270 */
[----:B------:R-:W4:Y:S04]  /*47200*/  LDL.LU R131, [R1+0x1254] ;  /* 0x0012540001837983 */ /* 0x000f280000300800 */
[----:B------:R1:W-:Y:S01]  /*47210*/  LDGSTS.E [R3+0x1c00], [R124.64], P1 ;  /* 0x01c000007c037fae */ /* 0x0003e20008921848 */
[----:B------:R-:W-:-:S05]  /*47220*/  IADD3 R138, P3, R138, R136, RZ ;  /* 0x000000888a8a7210 */ /* 0x000fca0007f7e0ff */
[--C-:B------:R-:W-:Y:S01]  /*47230*/  IMAD.X R139, R139, 0x1, R0.reuse, P3 ;  /* 0x000000018b8b7824 */ /* 0x100fe200018e0600 */
[----:B-1----:R-:W-:Y:S02]  /*47240*/  SEL R124, RZ, 0x4, !P2 ;  /* 0x00000004ff7c7807 */ /* 0x002fe40005000000 */
[----:B------:R-:W-:Y:S02]  /*47250*/  IADD3 R135, P4, R135, R136, RZ ;  /* 0x0000008887877210 */ /* 0x000fe40007f9e0ff */
[----:B------:R-:W-:Y:S01]  /*47260*/  SEL R124, R124, RZ, !P0 ;  /* 0x000000ff7c7c7207 */ /* 0x000fe20004000000 */
[----:B------:R-:W-:Y:S02]  /*47270*/  STL [R1+0x12dc], R138 ;  /* 0x0012dc8a01007387 */ /* 0x000fe40000100800 */
[----:B------:R-:W-:Y:S01]  /*47280*/  IMAD.X R137, R137, 0x1, R0, P4 ;  /* 0x0000000189897824 */ /* 0x000fe200020e0600 */
[----:B------:R-:W-:Y:S01]  /*47290*/  ISETP.NE.U32.AND P2, PT, R124, RZ, PT ;  /* 0x000000ff7c00720c */ /* 0x000fe20003f45070 */
[----:B------:R-:W-:Y:S01]  /*472a0*/  IMAD.MOV.U32 R125, RZ, RZ, R139 ;  /* 0x000000ffff7d7224 */ /* 0x000fe200078e008b */
[----:B------:R-:W-:Y:S01]  /*472b0*/  MOV R124, R138 ;  /* 0x0000008a007c7202 */ /* 0x000fe20000000f00 */
[----:B------:R1:W-:Y:S04]  /*472c0*/  STL [R1+0x1270], R139 ;  /* 0x0012708b01007387 */ /* 0x0003e80000100800 */
[----:B------:R-:W-:Y:S04]  /*472d0*/  STL [R1+0x12d4], R135 ;  /* 0x0012d48701007387 */ /* 0x000fe80000100800 */
[----:B------:R1:W-:Y:S04]  /*472e0*/  STL [R1+0x1268], R137 ;  /* 0x0012688901007387 */ /* 0x0003e80000100800 */
[----:B-1----:R-:W4:Y:S04]  /*472f0*/  LDL.LU R139, [R1+0x11e0] ;  /* 0x0011e000018b7983 */ /* 0x002f280000300800 */
[----:B------:R1:W-:Y:S04]  /*47300*/  LDGSTS.E [R3+0x1e00], [R124.64], P1 ;  /* 0x01e000007c037fae */ /* 0x0003e80008921848 */
[----:B------:R-:W4:Y:S01]  /*47310*/  LDL.LU R138, [R1+0x11ec] ;  /* 0x0011ec00018a7983 */ /* 0x000f220000300800 */
[----:B-1----:R-:W-:Y:S01]  /*47320*/  MOV R125, R137 ;  /* 0x00000089007d7202 */ /* 0x002fe20000000f00 */
[----:B------:R-:W-:-:S02]  /*47330*/  IMAD.MOV.U32 R124, RZ, RZ, R135 ;  /* 0x000000ffff7c7224 */ /* 0x000fc400078e0087 */
[----:B------:R-:W4:Y:S04]  /*47340*/  LDL.LU R137, [R1+0x954] ;  /* 0x0009540001897983 */ /* 0x000f280000300800 */
[----:B------:R-:W4:Y:S04]  /*47350*/  LDL.LU R135, [R1+0x11e4] ;  /* 0x0011e40001877983 */ /* 0x000f280000300800 */
[----:B------:R1:W-:Y:S01]  /*47360*/  LDGSTS.E [R3+0x3800], [R124.64], P2 ;  /* 0x038000007c037fae */ /* 0x0003e20009121848 */
[----:B---3--:R-:W-:-:S05]  /*47370*/  IADD3 R129, P1, R129, R136, RZ ;  /* 0x0000008881817210 */ /* 0x008fca0007f3e0ff */
[----:B------:R-:W-:Y:S01]  /*47380*/  IMAD.X R130, R130, 0x1, R0, P1 ;  /* 0x0000000182827824 */ /* 0x000fe200008e0600 */
[----:B------:R-:W-:Y:S01]  /*47390*/  IADD3 R126, P3, R126, R136, RZ ;  /* 0x000000887e7e7210 */ /* 0x000fe20007f7e0ff */
[----:B------:R-:W-:Y:S01]  /*473a0*/  STL [R1+0x126c], R129 ;  /* 0x00126c8101007387 */ /* 0x000fe20000100800 */
[----:B-1----:R-:W-:Y:S01]  /*473b0*/  MOV R124, R129 ;  /* 0x00000081007c7202 */ /* 0x002fe20000000f00 */
[----:B------:R-:W-:Y:S02]  /*473c0*/  IMAD.MOV.U32 R125, RZ, RZ, R130 ;  /* 0x000000ffff7d7224 */ /* 0x000fe400078e0082 */
[----:B------:R-:W-:Y:S01]  /*473d0*/  IMAD.X R127, R127, 0x1, R0, P3 ;  /* 0x000000017f7f7824 */ /* 0x000fe200018e0600 */
[----:B------:R1:W-:Y:S04]  /*473e0*/  STL [R1+0x1260], R130 ;  /* 0x0012608201007387 */ /* 0x0003e80000100800 */
[----:B------:R-:W-:Y:S04]  /*473f0*/  STL [R1+0x1264], R126 ;  /* 0x0012647e01007387 */ /* 0x000fe80000100800 */
[----:B------:R3:W-:Y:S04]  /*47400*/  STL [R1+0x1258], R127 ;  /* 0x0012587f01007387 */ /* 0x0007e80000100800 */
[----:B-1----:R-:W2:Y:S04]  /*47410*/  LDL.LU R130, [R1+0x958] ;  /* 0x0009580001827983 */ /* 0x002ea80000300800 */
[----:B------:R1:W-:Y:S04]  /*47420*/  LDGSTS.E [R3+0x3a00], [R124.64], P2 ;  /* 0x03a000007c037fae */ /* 0x0003e80009121848 */
[----:B------:R-:W2:Y:S01]  /*47430*/  LDL.LU R129, [R1+0x95c] ;  /* 0x00095c0001817983 */ /* 0x000ea20000300800 */
[----:B-1----:R-:W-:Y:S01]  /*47440*/  MOV R125, R127 ;  /* 0x0000007f007d7202 */ /* 0x002fe20000000f00 */
[----:B------:R-:W-:-:S02]  /*47450*/  IMAD.MOV.U32 R124, RZ, RZ, R126 ;  /* 0x000000ffff7c7224 */ /* 0x000fc400078e007e */
[----:B---3--:R-:W3:Y:S04]  /*47460*/  LDL.LU R127, [R1+0x9c0] ;  /* 0x0009c000017f7983 */ /* 0x008ee80000300800 */
[----:B------:R-:W3:Y:S01]  /*47470*/  LDL.LU R126, [R1+0x9c4] ;  /* 0x0009c400017e7983 */ /* 0x000ee20000300800 */
[----:B------:R-:W-:Y:S02]  /*47480*/  ISETP.GT.AND P1, PT, R2, 0xb, PT ;  /* 0x0000000b0200780c */ /* 0x000fe40003f24270 */
[-C--:B------:R-:W-:Y:S01]  /*47490*/  IADD3 R133, P3, R133, R136.reuse, RZ ;  /* 0x0000008885857210 */ /* 0x080fe20007f7e0ff */
[----:B------:R1:W-:Y:S01]  /*474a0*/  LDGSTS.E [R3+0x3c00], [R124.64], P2 ;  /* 0x03c000007c037fae */ /* 0x0003e20009121848 */
[----:B----4-:R-:W-:-:S03]  /*474b0*/  IADD3 R131, P4, R131, R136, RZ ;  /* 0x0000008883837210 */ /* 0x010fc60007f9e0ff */
[--C-:B------:R-:W-:Y:S01]  /*474c0*/  IMAD.X R134, R134, 0x1, R0.reuse, P3 ;  /* 0x0000000186867824 */ /* 0x100fe200018e0600 */
[----:B-1----:R-:W-:Y:S01]  /*474d0*/  SEL R124, RZ, 0x4, !P1 ;  /* 0x00000004ff7c7807 */ /* 0x002fe20004800000 */
[----:B------:R-:W-:-:S03]  /*474e0*/  IMAD.X R132, R132, 0x1, R0, P4 ;  /* 0x0000000184847824 */ /* 0x000fc600020e0600 */
[----:B------:R-:W-:Y:S01]  /*474f0*/  SEL R124, R124, RZ, !P0 ;  /* 0x000000ff7c7c7207 */ /* 0x000fe20004000000 */
[----:B------:R-:W-:Y:S01]  /*47500*/  STL [R1+0x125c], R133 ;  /* 0x00125c8501007387 */ /* 0x000fe20000100800 */
[----:B------:R-:W-:Y:S02]  /*47510*/  IMAD.MOV.U32 R125, RZ, RZ, R134 ;  /* 0x000000ffff7d7224 */ /* 0x000fe400078e0086 */
[----:B------:R-:W-:Y:S01]  /*47520*/  ISETP.NE.U32.AND P1, PT, R124, RZ, PT ;  /* 0x000000ff7c00720c */ /* 0x000fe20003f25070 */
[----:B------:R1:W-:Y:S01]  /*47530*/  STL [R1+0x11f0], R134 ;  /* 0x0011f08601007387 */ /* 0x0003e20000100800 */
[----:B------:R-:W-:-:S03]  /*47540*/  MOV R124, R133 ;  /* 0x00000085007c7202 */ /* 0x000fc60000000f00 */
[----:B------:R-:W-:Y:S04]  /*47550*/  STL [R1+0x1254], R131 ;  /* 0x0012548301007387 */ /* 0x000fe80000100800 */
[----:B------:R4:W-:Y:S04]  /*47560*/  STL [R1+0x11e8], R132 ;  /* 0x0011e88401007387 */ /* 0x0009e80000100800 */
[----:B-1----:R-:W3:Y:S04]  /*47570*/  LDL.LU R134, [R1+0x9c8] ;  /* 0x0009c80001867983 */ /* 0x002ee80000300800 */
[----:B------:R1:W-:Y:S04]  /*47580*/  LDGSTS.E [R3+0x3e00], [R124.64], P2 ;  /* 0x03e000007c037fae */ /* 0x0003e80009121848 */
[----:B------:R-:W3:Y:S01]  /*47590*/  LDL.LU R133, [R1+0x9cc] ;  /* 0x0009cc0001857983 */ /* 0x000ee20000300800 */
[----:B-1----:R-:W-:Y:S01]  /*475a0*/  MOV R125, R132 ;  /* 0x00000084007d7202 */ /* 0x002fe20000000f00 */
[----:B------:R-:W-:-:S02]  /*475b0*/  IMAD.MOV.U32 R124, RZ, RZ, R131 ;  /* 0x000000ffff7c7224 */ /* 0x000fc400078e0083 */
[----:B----4-:R-:W3:Y:S04]  /*475c0*/  LDL.LU R132, [R1+0x9d0] ;  /* 0x0009d00001847983 */ /* 0x010ee80000300800 */
[----:B------:R-:W3:Y:S01]  /*475d0*/  LDL.LU R131, [R1+0x9d4] ;  /* 0x0009d40001837983 */ /* 0x000ee20000300800 */
[----:B------:R-:W-:-:S03]  /*475e0*/  IADD3 R138, P2, R138, R136, RZ ;  /* 0x000000888a8a7210 */ /* 0x000fc60007f5e0ff */
[----:B------:R1:W-:Y:S02]  /*475f0*/  LDGSTS.E [R3+0x5800], [R124.64], P1 ;  /* 0x058000007c037fae */ /* 0x0003e40008921848 */
[----:B------:R-:W-:Y:S01]  /*47600*/  IMAD.X R139, R139, 0x1, R0, P2 ;  /* 0x000000018b8b7824 */ /* 0x000fe200010e0600 */
[----:B------:R-:W-:Y:S01]  /*47610*/  IADD3 R135, P3, R135, R136, RZ ;  /* 0x0000008887877210 */ /* 0x000fe20007f7e0ff */
[----:B------:R-:W-:Y:S01]  /*47620*/  STL [R1+0x11ec], R138 ;  /* 0x0011ec8a01007387 */ /* 0x000fe20000100800 */
[----:B-1----:R-:W-:-:S03]  /*47630*/  MOV R124, R138 ;  /* 0x0000008a007c7202 */ /* 0x002fc60000000f00 */
[----:B------:R-:W-:Y:S02]  /*47640*/  IMAD.X R137, R137, 0x1, R0, P3 ;  /* 0x0000000189897824 */ /* 0x000fe400018e0600 */
[----:B------:R-:W-:Y:S01]  /*47650*/  IMAD.MOV.U32 R125, RZ, RZ, R139 ;  /* 0x000000ffff7d7224 */ /* 0x000fe200078e008b */
[----:B------:R1:W-:Y:S04]  /*47660*/  STL [R1+0x11e0], R139 ;  /* 0x0011e08b01007387 */ /* 0x0003e80000100800 */
[----:B------:R-:W-:Y:S04]  /*47670*/  STL [R1+0x11e4], R135 ;  /* 0x0011e48701007387 */ /* 0x000fe80000100800 */
[----:B------:R1:W-:Y:S01]  /*47680*/  STL [R1+0x954], R137 ;  /* 0x0009548901007387 */ /* 0x0003e20000100800 */
[----:B------:R-:W-:-:S03]  /*47690*/  ISETP.GT.AND P2, PT, R2, 0xf, PT ;  /* 0x0000000f0200780c */ /* 0x000fc60003f44270 */
[----:B------:R1:W-:Y:S04]  /*476a0*/  LDGSTS.E [R3+0x5a00], [R124.64], P1 ;  /* 0x05a000007c037fae */ /* 0x0003e80008921848 */
[----:B-1----:R-:W3:Y:S04]  /*476b0*/  LDL.LU R139, [R1+0x9d8] ;  /* 0x0009d800018b7983 */ /* 0x002ee80000300800 */
[----:B------:R-:W3:Y:S01]  /*476c0*/  LDL.LU R138, [R1+0x9dc] ;  /* 0x0009dc00018a7983 */ /* 0x000ee20000300800 */
[----:B------:R-:W-:Y:S01]  /*476d0*/  IMAD.MOV.U32 R124, RZ, RZ, R135 ;  /* 0x000000ffff7c7224 */ /* 0x000fe200078e0087 */
[----:B------:R-:W-:-:S02]  /*476e0*/  MOV R125, R137 ;  /* 0x00000089007d7202 */ /* 0x000fc40000000f00 */
        /* <DEDUP_REMOVED lines=8> */
[----:B------:R-:W-:Y:S01]  /*47770*/  MOV R124, R129 ;  /* 0x00000081007c7202 */ /* 0x000fe20000000f00 */
[----:B------:R-:W-:Y:S01]  /*47780*/  STL [R1+0x95c], R129 ;  /* 0x00095c8101007387 */ /* 0x000fe20000100800 */
[----:B---3--:R-:W-:Y:S01]  /*47790*/  IADD3 R126, P4, R126, R136, RZ ;  /* 0x000000887e7e7210 */ /* 0x008fe20007f9e0ff */
[----:B------:R-:W-:Y:S02]  /*477a0*/  IMAD.MOV.U32 R125, RZ, RZ, R130 ;  /* 0x000000ffff7d7224 */ /* 0x000fe400078e0082 */
[----:B------:R1:W-:Y:S02]  /*477b0*/  STL [R1+0x958], R130 ;  /* 0x0009588201007387 */ /* 0x0003e40000100800 */
[----:B------:R-:W-:Y:S02]  /*477c0*/  IMAD.X R127, R127, 0x1, R0, P4 ;  /* 0x000000017f7f7824 */ /* 0x000fe400020e0600 */
[----:B------:R-:W-:Y:S04]  /*477d0*/  STL [R1+0x9c4], R126 ;  /* 0x0009c47e01007387 */ /* 0x000fe80000100800 */
[----:B------:R2:W-:Y:S04]  /*477e0*/  STL [R1+0x9c0], R127 ;  /* 0x0009c07f01007387 */ /* 0x0005e80000100800 */
[----:B------:R3:W-:Y:S04]  /*477f0*/  LDGSTS.E [R3+0x5e00], [R124.64], P1 ;  /* 0x05e000007c037fae */ /* 0x0007e80008921848 */
[----:B-1----:R-:W4:Y:S04]  /*47800*/  LDL.LU R130, [R1+0xa48] ;  /* 0x000a480001827983 */ /* 0x002f280000300800 */
[----:B------:R-:W4:Y:S01]  /*47810*/  LDL.LU R129, [R1+0xa4c] ;  /* 0x000a4c0001817983 */ /* 0x000f220000300800 */
[----:B---3--:R-:W-:Y:S01]  /*47820*/  MOV R125, R127 ;  /* 0x0000007f007d7202 */ /* 0x008fe20000000f00 */
[----:B------:R-:W-:-:S02]  /*47830*/  IMAD.MOV.U32 R124, RZ, RZ, R126 ;  /* 0x000000ffff7c7224 */ /* 0x000fc400078e007e */
[----:B--2---:R-:W2:Y:S04]  /*47840*/  LDL.LU R127, [R1+0xa50] ;  /* 0x000a5000017f7983 */ /* 0x004ea80000300800 */
[----:B------:R-:W3:Y:S04]  /*47850*/  LDL.LU R126, [R1+0xa54] ;  /* 0x000a5400017e7983 */ /* 0x000ee80000300800 */
[----:B------:R1:W-:Y:S01]  /*47860*/  LDGSTS.E [R3+0x7800], [R124.64], P2 ;  /* 0x078000007c037fae */ /* 0x0003e20009121848 */
[----:B------:R-:W-:-:S05]  /*47870*/  IADD3 R133, P1, R133, R136, RZ ;  /* 0x0000008885857210 */ /* 0x000fca0007f3e0ff */
[----:B------:R-:W-:Y:S01]  /*47880*/  IMAD.X R134, R134, 0x1, R0, P1 ;  /* 0x0000000186867824 */ /* 0x000fe200008e0600 */
[----:B-1----:R-:W-:Y:S01]  /*47890*/  MOV R124, R133 ;  /* 0x00000085007c7202 */ /* 0x002fe20000000f00 */
[----:B------:R-:W-:Y:S01]  /*478a0*/  STL [R1+0x9cc], R133 ;  /* 0x0009cc8501007387 */ /* 0x000fe20000100800 */
[----:B------:R-:W-:Y:S01]  /*478b0*/  IADD3 R131, P3, R131, R136, RZ ;  /* 0x0000008883837210 */ /* 0x000fe20007f7e0ff */
[----:B------:R-:W-:Y:S02]  /*478c0*/  IMAD.MOV.U32 R125, RZ, RZ, R134 ;  /* 0x000000ffff7d7224 */ /* 0x000fe400078e0086 */
[----:B------:R1:W-:Y:S02]  /*478d0*/  STL [R1+0x9c8], R134 ;  /* 0x0009c88601007387 */ /* 0x0003e40000100800 */
[----:B------:R-:W-:Y:S02]  /*478e0*/  IMAD.X R132, R132, 0x1, R0, P3 ;  /* 0x0000000184847824 */ /* 0x000fe400018e0600 */
[----:B------:R-:W-:Y:S04]  /*478f0*/  STL [R1+0x9d4], R131 ;  /* 0x0009d48301007387 */ /* 0x000fe80000100800 */
[----:B------:R1:W-:Y:S04]  /*47900*/  STL [R1+0x9d0], R132 ;  /* 0x0009d08401007387 */ /* 0x0003e80000100800 */
[----:B------:R1:W-:Y:S04]  /*47910*/  LDGSTS.E [R3+0x7a00], [R124.64], P2 ;  /* 0x07a000007c037fae */ /* 0x0003e80009121848 */
[----:B-1----:R-:W2:Y:S04]  /*47920*/  LDL.LU R134, [R1+0xa58] ;  /* 0x000a580001867983 */ /* 0x002ea80000300800 */
[----:B------:R-:W2:Y:S01]  /*47930*/  LDL.LU R133, [R1+0xa5c] ;  /* 0x000a5c0001857983 */ /* 0x000ea20000300800 */
[----:B------:R-:W-:Y:S01]  /*47940*/  MOV R125, R132 ;  /* 0x00000084007d7202 */ /* 0x000fe20000000f00 */
[----:B------:R-:W-:-:S02]  /*47950*/  IMAD.MOV.U32 R124, RZ, RZ, R131 ;  /* 0x000000ffff7c7224 */ /* 0x000fc400078e0083 */
[----:B------:R-:W2:Y:S01]  /*47960*/  LDL.LU R132, [R1+0xac0] ;  /* 0x000ac00001847983 */ /* 0x000ea20000300800 */
[----:B------:R-:W-:-:S03]  /*47970*/  ISETP.GT.AND P1, PT, R2, 0x13, PT ;  /* 0x000000130200780c */ /* 0x000fc60003f24270 */
[----:B------:R-:W2:Y:S04]  /*47980*/  LDL.LU R131, [R1+0xac4] ;  /* 0x000ac40001837983 */ /* 0x000ea80000300800 */
[----:B------:R1:W-:Y:S01]  /*47990*/  LDGSTS.E [R3+0x7c00], [R124.64], P2 ;  /* 0x07c000007c037fae */ /* 0x0003e20009121848 */
[-C--:B------:R-:W-:Y:S02]  /*479a0*/  IADD3 R138, P3, R138, R136.reuse, RZ ;  /* 0x000000888a8a7210 */ /* 0x080fe40007f7e0ff */
[----:B-1----:R-:W-:Y:S02]  /*479b0*/  SEL R124, RZ, 0x4, !P1 ;  /* 0x00000004ff7c7807 */ /* 0x002fe40004800000 */
[----:B------:R-:W-:Y:S01]  /*479c0*/  IADD3 R135, P4, R135, R136, RZ ;  /* 0x0000008887877210 */ /* 0x000fe20007f9e0ff */
[--C-:B------:R-:W-:Y:S01]  /*479d0*/  IMAD.X R139, R139, 0x1, R0.reuse, P3 ;  /* 0x000000018b8b7824 */ /* 0x100fe200018e0600 */
        /* <DEDUP_REMOVED lines=14> */
[----:B------:R-:W2:Y:S04]  /*47ac0*/  LDL.LU R137, [R1+0xad0] ;  /* 0x000ad00001897983 */ /* 0x000ea80000300800 */
[----:B------:R-:W2:Y:S04]  /*47ad0*/  LDL.LU R135, [R1+0xad4] ;  /* 0x000ad40001877983 */ /* 0x000ea80000300800 */
[----:B------:R1:W-:Y:S01]  /*47ae0*/  LDGSTS.E [R3+0x9800], [R124.64], P1 ;  /* 0x098000007c037fae */ /* 0x0003e20008921848 */
[----:B----4-:R-:W-:-:S05]  /*47af0*/  IADD3 R129, P2, R129, R136, RZ ;  /* 0x0000008881817210 */ /* 0x010fca0007f5e0ff */
[----:B------:R-:W-:Y:S01]  /*47b00*/  IMAD.X R130, R130, 0x1, R0, P2 ;  /* 0x0000000182827824 */ /* 0x000fe200010e0600 */
[----:B---3--:R-:W-:Y:S01]  /*47b10*/  IADD3 R126, P3, R126, R136, RZ ;  /* 0x000000887e7e7210 */ /* 0x008fe20007f7e0ff */
[----:B------:R-:W-:Y:S01]  /*47b20*/  STL [R1+0xa4c], R129 ;  /* 0x000a4c8101007387 */ /* 0x000fe20000100800 */
[----:B-1----:R-:W-:Y:S01]  /*47b30*/  MOV R124, R129 ;  /* 0x00000081007c7202 */ /* 0x002fe20000000f00 */
[----:B------:R-:W-:Y:S02]  /*47b40*/  IMAD.MOV.U32 R125, RZ, RZ, R130 ;  /* 0x000000ffff7d7224 */ /* 0x000fe400078e0082 */
[----:B--2---:R-:W-:Y:S01]  /*47b50*/  IMAD.X R127, R127, 0x1, R0, P3 ;  /* 0x000000017f7f7824 */ /* 0x004fe200018e0600 */
[----:B------:R1:W-:Y:S04]  /*47b60*/  STL [R1+0xa48], R130 ;  /* 0x000a488201007387 */ /* 0x0003e80000100800 */
[----:B------:R-:W-:Y:S04]  /*47b70*/  STL [R1+0xa54], R126 ;  /* 0x000a547e01007387 */ /* 0x000fe80000100800 */
[----:B------:R2:W-:Y:S04]  /*47b80*/  STL [R1+0xa50], R127 ;  /* 0x000a507f01007387 */ /* 0x0005e80000100800 */
[----:B-1----:R-:W3:Y:S04]  /*47b90*/  LDL.LU R130, [R1+0xad8] ;  /* 0x000ad80001827983 */ /* 0x002ee80000300800 */
[----:B------:R1:W-:Y:S04]  /*47ba0*/  LDGSTS.E [R3+0x9a00], [R124.64], P1 ;  /* 0x09a000007c037fae */ /* 0x0003e80008921848 */
[----:B------:R-:W4:Y:S01]  /*47bb0*/  LDL.LU R129, [R1+0xadc] ;  /* 0x000adc0001817983 */ /* 0x000f220000300800 */
[----:B-1----:R-:W-:Y:S01]  /*47bc0*/  MOV R125, R127 ;  /* 0x0000007f007d7202 */ /* 0x002fe20000000f00 */
[----:B------:R-:W-:-:S02]  /*47bd0*/  IMAD.MOV.U32 R124, RZ, RZ, R126 ;  /* 0x000000ffff7c7224 */ /* 0x000fc400078e007e */
[----:B--2---:R-:W2:Y:S04]  /*47be0*/  LDL.LU R127, [R1+0xb40] ;  /* 0x000b4000017f7983 */ /* 0x004ea80000300800 */
[----:B------:R-:W2:Y:S01]  /*47bf0*/  LDL.LU R126, [R1+0xb44] ;  /* 0x000b4400017e7983 */ /* 0x000ea20000300800 */
[----:B------:R-:W-:-:S03]  /*47c00*/  ISETP.GT.AND P2, PT, R2, 0x17, PT ;  /* 0x000000170200780c */ /* 0x000fc60003f44270 */
        /* <DEDUP_REMOVED lines=22> */
[----:B------:R-:W-:-:S05]  /*47d70*/  IADD3 R138, P1, R138, R136, RZ ;  /* 0x000000888a8a7210 */ /* 0x000fca0007f3e0ff */
[--C-:B------:R-:W-:Y:S01]  /*47d80*/  IMAD.X R139, R139, 0x1, R0.reuse, P1 ;  /* 0x000000018b8b7824 */ /* 0x100fe200008e0600 */
[----:B------:R-:W-:Y:S01]  /*47d90*/  STL [R1+0xacc], R138 ;  /* 0x000acc8a01007387 */ /* 0x000fe20000100800 */
[----:B------:R-:W-:Y:S02]  /*47da0*/  IADD3 R135, P3, R135, R136, RZ ;  /* 0x0000008887877210 */ /* 0x000fe40007f7e0ff */
[----:B-1----:R-:W-:Y:S01]  /*47db0*/  IMAD.MOV.U32 R125, RZ, RZ, R139 ;  /* 0x000000ffff7d7224 */ /* 0x002fe200078e008b */
[----:B------:R-:W-:Y:S02]  /*47dc0*/  MOV R124, R138 ;  /* 0x0000008a007c7202 */ /* 0x000fe40000000f00 */
[----:B------:R-:W-:Y:S01]  /*47dd0*/  IMAD.X R137, R137, 0x1, R0, P3 ;  /* 0x0000000189897824 */ /* 0x000fe200018e0600 */
[----:B------:R1:W-:Y:S04]  /*47de0*/  STL [R1+0xac8], R139 ;  /* 0x000ac88b01007387 */ /* 0x0003e80000100800 */
[----:B------:R-:W-:Y:S04]  /*47df0*/  STL [R1+0xad4], R135 ;  /* 0x000ad48701007387 */ /* 0x000fe80000100800 */
[----:B------:R1:W-:Y:S01]  /*47e00*/  STL [R1+0xad0], R137 ;  /* 0x000ad08901007387 */ /* 0x0003e20000100800 */
[----:B------:R-:W-:-:S03]  /*47e10*/  ISETP.GT.AND P1, PT, R2, 0x1b, PT ;  /* 0x0000001b0200780c */ /* 0x000fc60003f24270 */
[----:B------:R1:W-:Y:S04]  /*47e20*/  LDGSTS.E [R3+0xba00], [R124.64], P2 ;  /* 0x0ba000007c037fae */ /* 0x0003e80009121848 */
[----:B-1----:R-:W2:Y:S04]  /*47e30*/  LDL.LU R139, [R1+0xb58] ;  /* 0x000b5800018b7983 */ /* 0x002ea80000300800 */
[----:B------:R-:W2:Y:S01]  /*47e40*/  LDL.LU R138, [R1+0xb5c] ;  /* 0x000b5c00018a7983 */ /* 0x000ea20000300800 */
[----:B------:R-:W-:Y:S01]  /*47e50*/  IMAD.MOV.U32 R124, RZ, RZ, R135 ;  /* 0x000000ffff7c7224 */ /* 0x000fe200078e0087 */
[----:B------:R-:W-:-:S02]  /*47e60*/  MOV R125, R137 ;  /* 0x00000089007d7202 */ /* 0x000fc40000000f00 */
[----:B------:R-:W2:Y:S04]  /*47e70*/  LDL.LU R137, [R1+0xbc0] ;  /* 0x000bc00001897983 */ /* 0x000ea80000300800 */
[----:B------:R-:W2:Y:S04]  /*47e80*/  LDL.LU R135, [R1+0xbc4] ;  /* 0x000bc40001877983 */ /* 0x000ea80000300800 */
[----:B------:R1:W-:Y:S02]  /*47e90*/  LDGSTS.E [R3+0xbc00], [R124.64], P2 ;  /* 0x0bc000007c037fae */ /* 0x0003e40009121848 */
[----:B-1----:R-:W-:-:S04]  /*47ea0*/  SEL R124, RZ, 0x4, !P1 ;  /* 0x00000004ff7c7807 */ /* 0x002fc80004800000 */
[----:B------:R-:W-:-:S04]  /*47eb0*/  SEL R124, R124, RZ, !P0 ;  /* 0x000000ff7c7c7207 */ /* 0x000fc80004000000 */
[----:B------:R-:W-:Y:S02]  /*47ec0*/  ISETP.NE.U32.AND P1, PT, R124, RZ, PT ;  /* 0x000000ff7c00720c */ /* 0x000fe40003f25070 */
[----:B----4-:R-:W-:-:S05]  /*47ed0*/  IADD3 R129, P3, R129, R136, RZ ;  /* 0x0000008881817210 */ /* 0x010fca0007f7e0ff */
[----:B---3--:R-:W-:Y:S01]  /*47ee0*/  IMAD.X R130, R130, 0x1, R0, P3 ;  /* 0x0000000182827824 */ /* 0x008fe200018e0600 */
[----:B------:R-:W-:Y:S01]  /*47ef0*/  MOV R124, R129 ;  /* 0x00000081007c7202 */ /* 0x000fe20000000f00 */
[----:B------:R-:W-:Y:S01]  /*47f00*/  STL [R1+0xadc], R129 ;  /* 0x000adc8101007387 */ /* 0x000fe20000100800 */
[----:B--2---:R-:W-:Y:S01]  /*47f10*/  IADD3 R126, P4, R126, R136, RZ ;  /* 0x000000887e7e7210 */ /* 0x004fe20007f9e0ff */
        /* <DEDUP_REMOVED lines=32> */
[----:B------:R-:W-:Y:S02]  /*48120*/  IADD3 R138, P3, R138, R136, RZ ;  /* 0x000000888a8a7210 */ /* 0x000fe40007f7e0ff */
[----:B-1----:R-:W-:-:S03]  /*48130*/  SEL R124, RZ, 0x4, !P2 ;  /* 0x00000004ff7c7807 */ /* 0x002fc60005000000 */
[--C-:B------:R-:W-:Y:S01]  /*48140*/  IMAD.X R139, R139, 0x1, R0.reuse, P3 ;  /* 0x000000018b8b7824 */ /* 0x100fe200018e0600 */
[----:B------:R-:W-:Y:S02]  /*48150*/  SEL R124, R124, RZ, !P0 ;  /* 0x000000ff7c7c7207 */ /* 0x000fe40004000000 */
[----:B------:R-:W-:Y:S01]  /*48160*/  IADD3 R135, P4, R135, R136, RZ ;  /* 0x0000008887877210 */ /* 0x000fe20007f9e0ff */
[----:B------:R-:W-:Y:S01]  /*48170*/  STL [R1+0xb5c], R138 ;  /* 0x000b5c8a01007387 */ /* 0x000fe20000100800 */
[----:B------:R-:W-:Y:S01]  /*48180*/  ISETP.NE.U32.AND P2, PT, R124, RZ, PT ;  /* 0x000000ff7c00720c */ /* 0x000fe20003f45070 */
[----:B------:R-:W-:Y:S02]  /*48190*/  IMAD.MOV.U32 R125, RZ, RZ, R139 ;  /* 0x000000ffff7d7224 */ /* 0x000fe400078e008b */
[----:B------:R-:W-:Y:S01]  /*481a0*/  IMAD.X R137, R137, 0x1, R0, P4 ;  /* 0x0000000189897824 */ /* 0x000fe200020e0600 */
        /* <DEDUP_REMOVED lines=31> */
[----:B------:R-:W-:Y:S02]  /*483a0*/  IADD3 R133, P3, R133, R136, RZ ;  /* 0x0000008885857210 */ /* 0x000fe40007f7e0ff */
[----:B-1----:R-:W-:-:S03]  /*483b0*/  SEL R124, RZ, 0x4, !P1 ;  /* 0x00000004ff7c7807 */ /* 0x002fc60004800000 */
[----:B------:R-:W-:Y:S01]  /*483c0*/  IMAD.X R134, R134, 0x1, R0, P3 ;  /* 0x0000000186867824 */ /* 0x000fe200018e0600 */
        /* <DEDUP_REMOVED lines=20> */
[----:B-1----:R-:W-:Y:S01]  /*48510*/  MOV R124, R138 ;  /* 0x0000008a007c7202 */ /* 0x002fe20000000f00 */
[----:B------:R-:W-:Y:S01]  /*48520*/  STL [R1+0xc4c], R138 ;  /* 0x000c4c8a01007387 */ /* 0x000fe20000100800 */
[----:B------:R-:W-:Y:S01]  /*48530*/  IADD3 R135, P3, R135, R136, RZ ;  /* 0x0000008887877210 */ /* 0x000fe20007f7e0ff */
[----:B------:R-:W-:Y:S02]  /*48540*/  IMAD.MOV.U32 R125, RZ, RZ, R139 ;  /* 0x000000ffff7d7224 */ /* 0x000fe400078e008b */
[----:B------:R1:W-:Y:S02]  /*48550*/  STL [R1+0xc48], R139 ;  /* 0x000c488b01007387 */ /* 0x0003e40000100800 */
[----:B------:R-:W-:Y:S02]  /*48560*/  IMAD.X R137, R137, 0x1, R0, P3 ;  /* 0x0000000189897824 */ /* 0x000fe400018e0600 */
        /* <DEDUP_REMOVED lines=47> */
[----:B------:R-:W2:Y:S04]  /*48860*/  LDL.LU R132, [R1+0xdc0] ;  /* 0x000dc00001847983 */ /* 0x000ea80000300800 */
        /* <DEDUP_REMOVED lines=9> */
[----:B------:R-:W-:-:S03]  /*48900*/  ISETP.NE.U32.AND P1, PT, R124, RZ, PT ;  /* 0x000000ff7c00720c */ /* 0x000fc60003f25070 */
[----:B------:R-:W-:Y:S01]  /*48910*/  IMAD.X R137, R137, 0x1, R0, P4 ;  /* 0x0000000189897824 */ /* 0x000fe200020e0600 */
[----:B------:R1:W-:Y:S01]  /*48920*/  STL [R1+0xcd8], R139 ;  /* 0x000cd88b01007387 */ /* 0x0003e20000100800 */
[----:B------:R-:W-:Y:S01]  /*48930*/  MOV R124, R138 ;  /* 0x0000008a007c7202 */ /* 0x000fe20000000f00 */
[----:B------:R-:W-:Y:S02]  /*48940*/  IMAD.MOV.U32 R125, RZ, RZ, R139 ;  /* 0x000000ffff7d7224 */ /* 0x000fe400078e008b */
[----:B------:R-:W-:Y:S04]  /*48950*/  STL [R1+0xd44], R135 ;  /* 0x000d448701007387 */ /* 0x000fe80000100800 */
[----:B------:R1:W-:Y:S04]  /*48960*/  STL [R1+0xd40], R137 ;  /* 0x000d408901007387 */ /* 0x0003e80000100800 */
[----:B-1----:R-:W2:Y:S04]  /*48970*/  LDL.LU R139, [R1+0xdc8] ;  /* 0x000dc800018b7983 */ /* 0x002ea80000300800 */
[----:B------:R-:W2:Y:S04]  /*48980*/  LDL.LU R138, [R1+0xdcc] ;  /* 0x000dcc00018a7983 */ /* 0x000ea80000300800 */
[----:B------:R1:W-:Y:S02]  /*48990*/  LDGSTS.E [R3+0x13e00], [R124.64], P2 ;  /* 0x13e000007c037fae */ /* 0x0003e40009121848 */
[----:B-1----:R-:W-:Y:S01]  /*489a0*/  MOV R125, R137 ;  /* 0x00000089007d7202 */ /* 0x002fe20000000f00 */
[----:B------:R-:W-:Y:S01]  /*489b0*/  IMAD.MOV.U32 R124, RZ, RZ, R135 ;  /* 0x000000ffff7c7224 */ /* 0x000fe200078e0087 */
        /* <DEDUP_REMOVED lines=44> */
[----:B------:R-:W-:Y:S01]  /*48c80*/  IMAD.X R139, R139, 0x1, R0, P1 ;  /* 0x000000018b8b7824 */ /* 0x000fe200008e0600 */
[----:B------:R-:W-:Y:S01]  /*48c90*/  STL [R1+0xdcc], R138 ;  /* 0x000dcc8a01007387 */ /* 0x000fe20000100800 */
[----:B-1----:R-:W-:Y:S02]  /*48ca0*/  MOV R124, R138 ;  /* 0x0000008a007c7202 */ /* 0x002fe40000000f00 */
[----:B------:R-:W-:Y:S01]  /*48cb0*/  IMAD.MOV.U32 R125, RZ, RZ, R139 ;  /* 0x000000ffff7d7224 */ /* 0x000fe200078e008b */
[----:B------:R1:W-:Y:S01]  /*48cc0*/  STL [R1+0xdc8], R139 ;  /* 0x000dc88b01007387 */ /* 0x0003e20000100800 */
[----:B------:R-:W-:-:S03]  /*48cd0*/  IADD3 R135, P3, R135, R136, RZ ;  /* 0x0000008887877210 */ /* 0x000fc60007f7e0ff */
[----:B------:R1:W-:Y:S02]  /*48ce0*/  LDGSTS.E [R3+0x17a00], [R124.64], P2 ;  /* 0x17a000007c037fae */ /* 0x0003e40009121848 */
[----:B------:R-:W-:Y:S02]  /*48cf0*/  IMAD.X R137, R137, 0x1, R0, P3 ;  /* 0x0000000189897824 */ /* 0x000fe400018e0600 */
[----:B------:R-:W-:Y:S01]  /*48d00*/  STL [R1+0xdd4], R135 ;  /* 0x000dd48701007387 */ /* 0x000fe20000100800 */
[----:B------:R-:W-:-:S03]  /*48d10*/  ISETP.GT.AND P1, PT, R2, 0x33, PT ;  /* 0x000000330200780c */ /* 0x000fc60003f24270 */
[----:B------:R1:W-:Y:S02]  /*48d20*/  STL [R1+0xdd0], R137 ;  /* 0x000dd08901007387 */ /* 0x0003e40000100800 */
[----:B-1----:R-:W-:Y:S01]  /*48d30*/  IMAD.MOV.U32 R124, RZ, RZ, R135 ;  /* 0x000000ffff7c7224 */ /* 0x002fe200078e0087 */
[----:B------:R-:W-:Y:S01]  /*48d40*/  MOV R125, R137 ;  /* 0x00000089007d7202 */ /* 0x000fe20000000f00 */
[----:B------:R-:W2:Y:S04]  /*48d50*/  LDL.LU R139, [R1+0xe58] ;  /* 0x000e5800018b7983 */ /* 0x000ea80000300800 */
[----:B------:R-:W2:Y:S04]  /*48d60*/  LDL.LU R138, [R1+0xe5c] ;  /* 0x000e5c00018a7983 */ /* 0x000ea80000300800 */
        /* <DEDUP_REMOVED lines=46> */
[----:B------:R-:W-:Y:S01]  /*49050*/  IADD3 R135, P4, R135, R136, RZ ;  /* 0x0000008887877210 */ /* 0x000fe20007f9e0ff */
[----:B------:R-:W-:Y:S01]  /*49060*/  STL [R1+0xe5c], R138 ;  /* 0x000e5c8a01007387 */ /* 0x000fe20000100800 */
[----:B------:R-:W-:-:S03]  /*49070*/  SEL R124, R124, RZ, !P0 ;  /* 0x000000ff7c7c7207 */ /* 0x000fc60004000000 */
[----:B------:R-:W-:Y:S01]  /*49080*/  IMAD.X R137, R137, 0x1, R0, P4 ;  /* 0x0000000189897824 */ /* 0x000fe200020e0600 */
[----:B------:R1:W-:Y:S01]  /*49090*/  STL [R1+0xe58], R139 ;  /* 0x000e588b01007387 */ /* 0x0003e20000100800 */
[----:B------:R-:W-:-:S03]  /*490a0*/  ISETP.NE.U32.AND P2, PT, R124, RZ, PT ;  /* 0x000000ff7c00720c */ /* 0x000fc60003f45070 */
[----:B------:R-:W-:Y:S01]  /*490b0*/  STL [R1+0xec4], R135 ;  /* 0x000ec48701007387 */ /* 0x000fe20000100800 */
[----:B------:R-:W-:Y:S01]  /*490c0*/  MOV R124, R138 ;  /* 0x0000008a007c7202 */ /* 0x000fe20000000f00 */
[----:B------:R-:W-:Y:S02]  /*490d0*/  IMAD.MOV.U32 R125, RZ, RZ, R139 ;  /* 0x000000ffff7d7224 */ /* 0x000fe400078e008b */
[----:B------:R-:W-:Y:S04]  /*490e0*/  STL [R1+0xec0], R137 ;  /* 0x000ec08901007387 */ /* 0x000fe80000100800 */
[----:B------:R-:W2:Y:S04]  /*490f0*/  LDL.LU R141, [R1+0xf48] ;  /* 0x000f4800018d7983 */ /* 0x000ea80000300800 */
[----:B------:R-:W2:Y:S04]  /*49100*/  LDL.LU R140, [R1+0xf4c] ;  /* 0x000f4c00018c7983 */ /* 0x000ea80000300800 */
[----:B-1----:R-:W2:Y:S04]  /*49110*/  LDL.LU R139, [R1+0xf50] ;  /* 0x000f5000018b7983 */ /* 0x002ea80000300800 */
[----:B------:R1:W-:Y:S04]  /*49120*/  LDGSTS.E [R3+0x19e00], [R124.64], P1 ;  /* 0x19e000007c037fae */ /* 0x0003e80008921848 */
[----:B------:R-:W2:Y:S01]  /*49130*/  LDL.LU R138, [R1+0xf54] ;  /* 0x000f5400018a7983 */ /* 0x000ea20000300800 */
[----:B-1----:R-:W-:Y:S01]  /*49140*/  IMAD.MOV.U32 R124, RZ, RZ, R135 ;  /* 0x000000ffff7c7224 */ /* 0x002fe200078e0087 */
[----:B------:R-:W-:-:S05]  /*49150*/  MOV R125, R137 ;  /* 0x00000089007d7202 */ /* 0x000fca0000000f00 */
[----:B------:R1:W-:Y:S01]  /*49160*/  LDGSTS.E [R3+0x1b800], [R124.64], P2 ;  /* 0x1b8000007c037fae */ /* 0x0003e20009121848 */
[----:B----4-:R-:W-:-:S05]  /*49170*/  IADD3 R129, P1, R129, R136, RZ ;  /* 0x0000008881817210 */ /* 0x010fca0007f3e0ff */
[--C-:B------:R-:W-:Y:S01]  /*49180*/  IMAD.X R130, R130, 0x1, R0.reuse, P1 ;  /* 0x0000000182827824 */ /* 0x100fe200008e0600 */
[----:B---3--:R-:W-:Y:S01]  /*49190*/  IADD3 R126, P3, R126, R136, RZ ;  /* 0x000000887e7e7210 */ /* 0x008fe20007f7e0ff */
[----:B------:R-:W-:Y:S04]  /*491a0*/  STL [R1+0xecc], R129 ;  /* 0x000ecc8101007387 */ /* 0x000fe80000100800 */
[----:B--2---:R-:W-:Y:S01]  /*491b0*/  IMAD.X R127, R127, 0x1, R0, P3 ;  /* 0x000000017f7f7824 */ /* 0x004fe200018e0600 */
[----:B------:R2:W-:Y:S01]  /*491c0*/  STL [R1+0xec8], R130 ;  /* 0x000ec88201007387 */ /* 0x0005e20000100800 */
[----:B-1----:R-:W-:Y:S01]  /*491d0*/  IMAD.MOV.U32 R125, RZ, RZ, R130 ;  /* 0x000000ffff7d7224 */ /* 0x002fe200078e0082 */
[----:B------:R-:W-:Y:S02]  /*491e0*/  MOV R124, R129 ;  /* 0x00000081007c7202 */ /* 0x000fe40000000f00 */
[----:B------:R-:W-:Y:S04]  /*491f0*/  STL [R1+0xed4], R126 ;  /* 0x000ed47e01007387 */ /* 0x000fe80000100800 */
[----:B------:R1:W-:Y:S04]  /*49200*/  STL [R1+0xed0], R127 ;  /* 0x000ed07f01007387 */ /* 0x0003e80000100800 */
[----:B--2---:R-:W2:Y:S04]  /*49210*/  LDL.LU R130, [R1+0xf58] ;  /* 0x000f580001827983 */ /* 0x004ea80000300800 */
[----:B------:R-:W3:Y:S04]  /*49220*/  LDL.LU R129, [R1+0xf5c] ;  /* 0x000f5c0001817983 */ /* 0x000ee80000300800 */
[----:B------:R-:W4:Y:S04]  /*49230*/  LDL.LU R137, [R1+0xfc0] ;  /* 0x000fc00001897983 */ /* 0x000f280000300800 */
[----:B------:R-:W4:Y:S04]  /*49240*/  LDL.LU R135, [R1+0xfc4] ;  /* 0x000fc40001877983 */ /* 0x000f280000300800 */
[----:B------:R1:W-:Y:S02]  /*49250*/  LDGSTS.E [R3+0x1ba00], [R124.64], P2 ;  /* 0x1ba000007c037fae */ /* 0x0003e40009121848 */
[----:B-1----:R-:W-:Y:S01]  /*49260*/  MOV R125, R127 ;  /* 0x0000007f007d7202 */ /* 0x002fe20000000f00 */
[----:B------:R-:W-:Y:S01]  /*49270*/  IMAD.MOV.U32 R124, RZ, RZ, R126 ;  /* 0x000000ffff7c7224 */ /* 0x000fe200078e007e */
[----:B------:R-:W4:Y:S04]  /*49280*/  LDL.LU R127, [R1+0xfc8] ;  /* 0x000fc800017f7983 */ /* 0x000f280000300800 */
[----:B------:R-:W4:Y:S01]  /*49290*/  LDL.LU R126, [R1+0xfcc] ;  /* 0x000fcc00017e7983 */ /* 0x000f220000300800 */
[----:B------:R-:W-:-:S02]  /*492a0*/  ISETP.GT.AND P1, PT, R2, 0x3b, PT ;  /* 0x0000003b0200780c */ /* 0x000fc40003f24270 */
[-C--:B------:R-:W-:Y:S01]  /*492b0*/  IADD3 R133, P3, R133, R136.reuse, RZ ;  /* 0x0000008885857210 */ /* 0x080fe20007f7e0ff */
[----:B------:R1:W-:Y:S04]  /*492c0*/  LDGSTS.E [R3+0x1bc00], [R124.64], P2 ;  /* 0x1bc000007c037fae */ /* 0x0003e80009121848 */
[----:B------:R-:W-:Y:S01]  /*492d0*/  IMAD.X R134, R134, 0x1, R0, P3 ;  /* 0x0000000186867824 */ /* 0x000fe200018e0600 */
[----:B------:R-:W-:Y:S02]  /*492e0*/  IADD3 R131, P4, R131, R136, RZ ;  /* 0x0000008883837210 */ /* 0x000fe40007f9e0ff */
[----:B-1----:R-:W-:-:S03]  /*492f0*/  SEL R124, RZ, 0x4, !P1 ;  /* 0x00000004ff7c7807 */ /* 0x002fc60004800000 */
[----:B------:R-:W-:Y:S01]  /*49300*/  IMAD.X R132, R132, 0x1, R0, P4 ;  /* 0x0000000184847824 */ /* 0x000fe200020e0600 */
        /* <DEDUP_REMOVED lines=8> */
[----:B-1----:R-:W4:Y:S04]  /*49390*/  LDL.LU R134, [R1+0xfd0] ;  /* 0x000fd00001867983 */ /* 0x002f280000300800 */
[----:B------:R-:W4:Y:S04]  /*493a0*/  LDL.LU R133, [R1+0xfd4] ;  /* 0x000fd40001857983 */ /* 0x000f280000300800 */
[----:B------:R1:W-:Y:S02]  /*493b0*/  LDGSTS.E [R3+0x1be00], [R124.64], P2 ;  /* 0x1be000007c037fae */ /* 0x0003e40009121848 */
[----:B-1----:R-:W-:Y:S01]  /*493c0*/  MOV R125, R132 ;  /* 0x00000084007d7202 */ /* 0x002fe20000000f00 */
[----:B------:R-:W-:Y:S01]  /*493d0*/  IMAD.MOV.U32 R124, RZ, RZ, R131 ;  /* 0x000000ffff7c7224 */ /* 0x000fe200078e0083 */
[----:B------:R-:W4:Y:S04]  /*493e0*/  LDL.LU R132, [R1+0xfd8] ;  /* 0x000fd80001847983 */ /* 0x000f280000300800 */
[----:B------:R-:W4:Y:S01]  /*493f0*/  LDL.LU R131, [R1+0xfdc] ;  /* 0x000fdc0001837983 */ /* 0x000f220000300800 */
[----:B------:R-:W-:-:S03]  /*49400*/  IADD3 R140, P2, R140, R136, RZ ;  /* 0x000000888c8c7210 */ /* 0x000fc60007f5e0ff */
[----:B------:R1:W-:Y:S01]  /*49410*/  LDGSTS.E [R3+0x1d800], [R124.64], P1 ;  /* 0x1d8000007c037fae */ /* 0x0003e20008921848 */
[----:B------:R-:W-:Y:S01]  /*49420*/  IADD3 R138, P3, R138, R136, RZ ;  /* 0x000000888a8a7210 */ /* 0x000fe20007f7e0ff */
[----:B------:R-:W-:-:S04]  /*49430*/  IMAD.X R141, R141, 0x1, R0, P2 ;  /* 0x000000018d8d7824 */ /* 0x000fc800010e0600 */
[----:B------:R-:W-:Y:S01]  /*49440*/  IMAD.X R139, R139, 0x1, R0, P3 ;  /* 0x000000018b8b7824 */ /* 0x000fe200018e0600 */
[----:B-1----:R-:W-:Y:S01]  /*49450*/  MOV R124, R140 ;  /* 0x0000008c007c7202 */ /* 0x002fe20000000f00 */
[----:B------:R-:W-:Y:S01]  /*49460*/  IMAD.MOV.U32 R125, RZ, RZ, R141 ;  /* 0x000000ffff7d7224 */ /* 0x000fe200078e008d */
[----:B------:R-:W-:-:S04]  /*49470*/  ISETP.GT.AND P2, PT, R2, 0x3f, PT ;  /* 0x0000003f0200780c */ /* 0x000fc80003f44270 */
[----:B------:R1:W-:Y:S02]  /*49480*/  LDGSTS.E [R3+0x1da00], [R124.64], P1 ;  /* 0x1da000007c037fae */ /* 0x0003e40008921848 */
[----:B-1----:R-:W-:Y:S01]  /*49490*/  IMAD.MOV.U32 R124, RZ, RZ, R138 ;  /* 0x000000ffff7c7224 */ /* 0x002fe200078e008a */
[----:B------:R-:W-:-:S05]  /*494a0*/  MOV R125, R139 ;  /* 0x0000008b007d7202 */ /* 0x000fca0000000f00 */
[----:B------:R1:W-:Y:S02]  /*494b0*/  LDGSTS.E [R3+0x1dc00], [R124.64], P1 ;  /* 0x1dc000007c037fae */ /* 0x0003e40008921848 */
[----:B-1----:R-:W-:-:S04]  /*494c0*/  SEL R124, RZ, 0x4, !P2 ;  /* 0x00000004ff7c7807 */ /* 0x002fc80005000000 */
[----:B------:R-:W-:-:S04]  /*494d0*/  SEL R124, R124, RZ, !P0 ;  /* 0x000000ff7c7c7207 */ /* 0x000fc80004000000 */
[----:B------:R-:W-:Y:S01]  /*494e0*/  ISETP.NE.U32.AND P2, PT, R124, RZ, PT ;  /* 0x000000ff7c00720c */ /* 0x000fe20003f45070 */
[----:B------:R-:W-:Y:S04]  /*494f0*/  STL [R1+0xf4c], R140 ;  /* 0x000f4c8c01007387 */ /* 0x000fe80000100800 */
[----:B------:R-:W-:Y:S04]  /*49500*/  STL [R1+0xf48], R141 ;  /* 0x000f488d01007387 */ /* 0x000fe80000100800 */
[----:B------:R-:W-:Y:S04]  /*49510*/  STL [R1+0xf54], R138 ;  /* 0x000f548a01007387 */ /* 0x000fe80000100800 */
[----:B------:R-:W-:Y:S01]  /*49520*/  STL [R1+0xf50], R139 ;  /* 0x000f508b01007387 */ /* 0x000fe20000100800 */
[----:B---3--:R-:W-:-:S05]  /*49530*/  IADD3 R129, P3, R129, R136, RZ ;  /* 0x0000008881817210 */ /* 0x008fca0007f7e0ff */
[----:B--2---:R-:W-:Y:S02]  /*49540*/  IMAD.X R130, R130, 0x1, R0, P3 ;  /* 0x0000000182827824 */ /* 0x004fe400018e0600 */
[----:B------:R-:W-:-:S03]  /*49550*/  IMAD.MOV.U32 R124, RZ, RZ, R129 ;  /* 0x000000ffff7c7224 */ /* 0x000fc600078e0081 */
[----:B------:R-:W-:Y:S01]  /*49560*/  MOV R125, R130 ;  /* 0x00000082007d7202 */ /* 0x000fe20000000f00 */
[----:B------:R-:W-:Y:S04]  /*49570*/  STL [R1+0xf5c], R129 ;  /* 0x000f5c8101007387 */ /* 0x000fe80000100800 */
[----:B------:R1:W-:Y:S01]  /*49580*/  LDGSTS.E [R3+0x1de00], [R124.64], P1 ;  /* 0x1de000007c037fae */ /* 0x0003e20008921848 */
[----:B----4-:R-:W-:-:S03]  /*49590*/  IADD3 R135, P1, R135, R136, RZ ;  /* 0x0000008887877210 */ /* 0x010fc60007f3e0ff */
[----:B------:R2:W-:Y:S02]  /*495a0*/  STL [R1+0xf58], R130 ;  /* 0x000f588201007387 */ /* 0x0005e40000100800 */
[----:B------:R-:W-:Y:S02]  /*495b0*/  IMAD.X R137, R137, 0x1, R0, P1 ;  /* 0x0000000189897824 */ /* 0x000fe400008e0600 */
[----:B--2---:R-:W2:Y:S01]  /*495c0*/  LDL.LU R130, [R1+0xfe0] ;  /* 0x000fe00001827983 */ /* 0x004ea20000300800 */
[----:B------:R-:W-:-:S03]  /*495d0*/  IADD3 R126, P3, R126, R136, RZ ;  /* 0x000000887e7e7210 */ /* 0x000fc60007f7e0ff */
[----:B------:R-:W3:Y:S01]  /*495e0*/  LDL.LU R129, [R1+0xfe4] ;  /* 0x000fe40001817983 */ /* 0x000ee20000300800 */
[----:B-1----:R-:W-:Y:S01]  /*495f0*/  MOV R124, R135 ;  /* 0x00000087007c7202 */ /* 0x002fe20000000f00 */
[----:B------:R-:W-:Y:S02]  /*49600*/  IMAD.MOV.U32 R125, RZ, RZ, R137 ;  /* 0x000000ffff7d7224 */ /* 0x000fe400078e0089 */
[----:B------:R-:W-:Y:S01]  /*49610*/  IMAD.X R127, R127, 0x1, R0, P3 ;  /* 0x000000017f7f7824 */ /* 0x000fe200018e0600 */
[----:B------:R-:W-:Y:S04]  /*49620*/  STL [R1+0xfc4], R135 ;  /* 0x000fc48701007387 */ /* 0x000fe80000100800 */
[----:B------:R-:W-:Y:S04]  /*49630*/  STL [R1+0xfc0], R137 ;  /* 0x000fc08901007387 */ /* 0x000fe80000100800 */
[----:B------:R1:W-:Y:S04]  /*49640*/  STL [R1+0xfcc], R126 ;  /* 0x000fcc7e01007387 */ /* 0x0003e80000100800 */
[----:B------:R4:W-:Y:S04]  /*49650*/  LDGSTS.E [R3+0x1f800], [R124.64], P2 ;  /* 0x1f8000007c037fae */ /* 0x0009e80009121848 */
[----:B------:R1:W-:Y:S01]  /*49660*/  STL [R1+0xfc8], R127 ;  /* 0x000fc87f01007387 */ /* 0x0003e20000100800 */
[----:B----4-:R-:W-:-:S03]  /*49670*/  IMAD.MOV.U32 R124, RZ, RZ, R126 ;  /* 0x000000ffff7c7224 */ /* 0x010fc600078e007e */
[----:B-1----:R-:W4:Y:S01]  /*49680*/  LDL.LU R126, [R1+0x1004] ;  /* 0x00100400017e7983 */ /* 0x002f220000300800 */
[----:B------:R-:W-:-:S03]  /*49690*/  MOV R125, R127 ;  /* 0x0000007f007d7202 */ /* 0x000fc60000000f00 */
[----:B------:R-:W4:Y:S01]  /*496a0*/  LDL.LU R127, [R1+0x1000] ;  /* 0x00100000017f7983 */ /* 0x000f220000300800 */
[----:B------:R-:W-:-:S03]  /*496b0*/  IADD3 R133, P1, R133, R136, RZ ;  /* 0x0000008885857210 */ /* 0x000fc60007f3e0ff */
[----:B------:R-:W1:Y:S02]  /*496c0*/  S2R R137, SR_TID.X ;  /* 0x0000000000897919 */ /* 0x000e640000002100 */
[----:B------:R-:W-:Y:S02]  /*496d0*/  IMAD.X R134, R134, 0x1, R0, P1 ;  /* 0x0000000186867824 */ /* 0x000fe400008e0600 */
[----:B------:R1:W-:Y:S04]  /*496e0*/  LDGSTS.E [R3+0x1fa00], [R124.64], P2 ;  /* 0x1fa000007c037fae */ /* 0x0003e80009121848 */
[----:B------:R-:W-:Y:S01]  /*496f0*/  STL [R1+0xfd4], R133 ;  /* 0x000fd48501007387 */ /* 0x000fe20000100800 */
[----:B-1----:R-:W-:Y:S02]  /*49700*/  MOV R124, R133 ;  /* 0x00000085007c7202 */ /* 0x002fe40000000f00 */
[----:B------:R-:W-:Y:S01]  /*49710*/  IADD3 R131, P3, R131, R136, RZ ;  /* 0x0000008883837210 */ /* 0x000fe20007f7e0ff */
[----:B------:R-:W-:-:S04]  /*49720*/  IMAD.MOV.U32 R125, RZ, RZ, R134 ;  /* 0x000000ffff7d7224 */ /* 0x000fc800078e0086 */
[----:B------:R-:W-:Y:S01]  /*49730*/  IMAD.X R132, R132, 0x1, R0, P3 ;  /* 0x0000000184847824 */ /* 0x000fe200018e0600 */
[----:B------:R-:W-:Y:S04]  /*49740*/  STL [R1+0xfdc], R131 ;  /* 0x000fdc8301007387 */ /* 0x000fe80000100800 */
[----:B------:R1:W-:Y:S04]  /*49750*/  STL [R1+0xfd0], R134 ;  /* 0x000fd08601007387 */ /* 0x0003e80000100800 */
[----:B------:R-:W4:Y:S04]  /*49760*/  LDL.LU R136, [R1+0x1020] ;  /* 0x0010200001887983 */ /* 0x000f280000300800 */
[----:B------:R-:W4:Y:S04]  /*49770*/  LDL.LU R135, [R1+0x1024] ;  /* 0x0010240001877983 */ /* 0x000f280000300800 */
[----:B------:R1:W-:Y:S04]  /*49780*/  LDGSTS.E [R3+0x1fc00], [R124.64], P2 ;  /* 0x1fc000007c037fae */ /* 0x0003e80009121848 */
[----:B------:R-:W1:Y:S04]  /*49790*/  S2R R252, SR_TID.X ;  /* 0x0000000000fc7919 */ /* 0x000e680000002100 */
[----:B------:R1:W-:Y:S02]  /*497a0*/  STL [R1+0xfd8], R132 ;  /* 0x000fd88401007387 */ /* 0x0003e40000100800 */
[----:B-1----:R-:W-:-:S02]  /*497b0*/  MOV R125, R132 ;  /* 0x00000084007d7202 */ /* 0x002fc40000000f00 */
[----:B------:R-:W4:Y:S01]  /*497c0*/  LDL.LU R134, [R1+0x1040] ;  /* 0x0010400001867983 */ /* 0x000f220000300800 */
[----:B------:R-:W-:-:S03]  /*497d0*/  LOP3.LUT R138, R137, 0x3f, RZ, 0xc0, !PT ;  /* 0x0000003f898a7812 */ /* 0x000fc600078ec0ff */
[----:B------:R-:W4:Y:S04]  /*497e0*/  LDL.LU R133, [R1+0x1044] ;  /* 0x0010440001857983 */ /* 0x000f280000300800 */
[----:B------:R-:W1:Y:S01]  /*497f0*/  S2R R132, SR_TID.X ;  /* 0x0000000000847919 */ /* 0x000e620000002100 */
[----:B------:R-:W-:-:S04]  /*49800*/  ISETP.GE.AND P1, PT, R138, R2, PT ;  /* 0x000000028a00720c */ /* 0x000fc80003f26270 */
[----:B------:R-:W-:Y:S02]  /*49810*/  SEL R2, RZ, 0x4, P1 ;  /* 0x00000004ff027807 */ /* 0x000fe40000800000 */
[----:B------:R-:W-:Y:S02]  /*49820*/  LOP3.LUT R252, R252, 0x3f, RZ, 0xc0, !PT ;  /* 0x0000003ffcfc7812 */ /* 0x000fe400078ec0ff */
[----:B------:R-:W-:-:S03]  /*49830*/  SEL R2, R2, RZ, !P0 ;  /* 0x000000ff02027207 */ /* 0x000fc60004000000 */
[----:B------:R-:W-:Y:S01]  /*49840*/  IMAD.SHL.U32 R252, R252, 0x4, RZ ;  /* 0x00000004fcfc7824 */ /* 0x000fe200078e00ff */
[----:B------:R-:W-:Y:S01]  /*49850*/  ISETP.NE.U32.AND P0, PT, R2, RZ, PT ;  /* 0x000000ff0200720c */ /* 0x000fe20003f05070 */
[----:B------:R-:W-:Y:S01]  /*49860*/  IMAD.U32 R2, RZ, RZ, UR5 ;  /* 0x00000005ff027e24 */ /* 0x000fe2000f8e00ff */
[----:B-1----:R-:W-:-:S04]  /*49870*/  SHF.R.S32.HI R132, RZ, 0x6, R132 ;  /* 0x00000006ff847819 */ /* 0x002fc80000011484 */
[----:B------:R-:W-:Y:S01]  /*49880*/  SGXT R132, R132, 0x1 ;  /* 0x000000018484781a */ /* 0x000fe20000000200 */
[----:B------:R-:W-:Y:S02]  /*49890*/  IMAD.MOV.U32 R124, RZ, RZ, R131 ;  /* 0x000000ffff7c7224 */ /* 0x000fe400078e0083 */
[----:B------:R-:W4:Y:S01]  /*498a0*/  LDL.LU R131, [R1+0x1064] ;  /* 0x0010640001837983 */ /* 0x000f220000300800 */
[----:B------:R-:W-:-:S03]  /*498b0*/  LOP3.LUT R132, R252, 0x110, R132, 0x78, !PT ;  /* 0x00000110fc847812 */ /* 0x000fc600078e7884 */
[----:B------:R1:W-:Y:S01]  /*498c0*/  LDGSTS.E [R3+0x1fe00], [R124.64], P2 ;  /* 0x1fe000007c037fae */ /* 0x0003e20009121848 */
[----:B------:R-:W-:-:S03]  /*498d0*/  LEA R2, R2, R132, 0xf ;  /* 0x0000008402027211 */ /* 0x000fc600078e78ff */
[----:B------:R-:W4:Y:S04]  /*498e0*/  LDL.LU R132, [R1+0x1060] ;  /* 0x0010600001847983 */ /* 0x000f280000300800 */
[----:B------:R-:W0:Y:S01]  /*498f0*/  LDGDEPBAR ;  /* 0x00000000000079af */ /* 0x000e220000000000 */
[----:B-1----:R-:W-:Y:S02]  /*49900*/  IADD3 R3, R2, 0x100000, RZ ;  /* 0x0010000002037810 */ /* 0x002fe40007ffe0ff */
[----:B---3--:R-:W-:-:S04]  /*49910*/  IADD3 R129, P1, R129, UR7, RZ ;  /* 0x0000000781817c10 */ /* 0x008fc8000ff3e0ff */
[----:B--2---:R-:W-:Y:S01]  /*49920*/  IADD3.X R130, R130, UR6, RZ, P1, !PT ;  /* 0x0000000682827c10 */ /* 0x004fe20008ffe4ff */
[----:B------:R-:W-:Y:S01]  /*49930*/  STL [R1+0xfe4], R129 ;  /* 0x000fe48101007387 */ /* 0x000fe20000100800 */
[----:B------:R-:W-:-:S03]  /*49940*/  IMAD.MOV.U32 R124, RZ, RZ, R129 ;  /* 0x000000ffff7c7224 */ /* 0x000fc600078e0081 */
[----:B------:R1:W-:Y:S01]  /*49950*/  STL [R1+0xfe0], R130 ;  /* 0x000fe08201007387 */ /* 0x0003e20000100800 */
[----:B------:R-:W-:-:S05]  /*49960*/  IMAD.MOV.U32 R125, RZ, RZ, R130 ;  /* 0x000000ffff7d7224 */ /* 0x000fca00078e0082 */
[----:B------:R2:W-:Y:S04]  /*49970*/  LDGSTS.E [R3+-0x60000], [R124.64], P0 ;  /* 0xa00000007c037fae */ /* 0x0005e80008121848 */
[----:B-1----:R-:W3:Y:S04]  /*49980*/  LDL.LU R130, [R1+0x1080] ;  /* 0x0010800001827983 */ /* 0x002ee80000300800 */
[----:B------:R-:W3:Y:S01]  /*49990*/  LDL.LU R129, [R1+0x1084] ;  /* 0x0010840001817983 */ /* 0x000ee20000300800 */
[----:B----4-:R-:W-:-:S04]  /*499a0*/  IADD3 R126, P1, R126, UR7, RZ ;  /* 0x000000077e7e7c10 */ /* 0x010fc8000ff3e0ff */
[----:B------:R-:W-:Y:S01]  /*499b0*/  IADD3.X R127, R127, UR6, RZ, P1, !PT ;  /* 0x000000067f7f7c10 */ /* 0x000fe20008ffe4ff */
[----:B------:R-:W-:Y:S01]  /*499c0*/  STL [R1+0x1004], R126 ;  /* 0x0010047e01007387 */ /* 0x000fe20000100800 */
[----:B--2---:R-:W-:-:S03]  /*499d0*/  MOV R124, R126 ;  /* 0x0000007e007c7202 */ /* 0x004fc60000000f00 */
[----:B------:R1:W-:Y:S01]  /*499e0*/  STL [R1+0x1000], R127 ;  /* 0x0010007f01007387 */ /* 0x0003e20000100800 */
[----:B------:R-:W-:-:S05]  /*499f0*/  IMAD.MOV.U32 R125, RZ, RZ, R127 ;  /* 0x000000ffff7d7224 */ /* 0x000fca00078e007f */
[----:B------:R2:W-:Y:S04]  /*49a00*/  LDGSTS.E [R3+-0x5f800], [R124.64], P0 ;  /* 0xa08000007c037fae */ /* 0x0005e80008121848 */
[----:B-1----:R-:W4:Y:S04]  /*49a10*/  LDL.LU R127, [R1+0x10a0] ;  /* 0x0010a000017f7983 */ /* 0x002f280000300800 */
[----:B------:R-:W4:Y:S01]  /*49a20*/  LDL.LU R126, [R1+0x10a4] ;  /* 0x0010a400017e7983 */ /* 0x000f220000300800 */
[----:B------:R-:W-:-:S04]  /*49a30*/  IADD3 R135, P1, R135, UR7, RZ ;  /* 0x0000000787877c10 */ /* 0x000fc8000ff3e0ff */
[----:B------:R-:W-:Y:S01]  /*49a40*/  IADD3.X R136, R136, UR6, RZ, P1, !PT ;  /* 0x0000000688887c10 */ /* 0x000fe20008ffe4ff */
[----:B------:R-:W-:Y:S01]  /*49a50*/  STL [R1+0x1024], R135 ;  /* 0x0010248701007387 */ /* 0x000fe20000100800 */
[----:B--2---:R-:W-:Y:S02]  /*49a60*/  IMAD.MOV.U32 R124, RZ, RZ, R135 ;  /* 0x000000ffff7c7224 */ /* 0x004fe400078e0087 */
[----:B------:R-:W-:Y:S01]  /*49a70*/  MOV R125, R136 ;  /* 0x00000088007d7202 */ /* 0x000fe20000000f00 */
[----:B------:R1:W-:Y:S04]  /*49a80*/  STL [R1+0x1020], R136 ;  /* 0x0010208801007387 */ /* 0x0003e80000100800 */
[----:B------:R2:W-:Y:S04]  /*49a90*/  LDGSTS.E [R3+-0x5f000], [R124.64], P0 ;  /* 0xa10000007c037fae */ /* 0x0005e80008121848 */
[----:B-1----:R-:W4:Y:S04]  /*49aa0*/  LDL.LU R136, [R1+0x10c0] ;  /* 0x0010c00001887983 */ /* 0x002f280000300800 */
[----:B------:R-:W4:Y:S01]  /*49ab0*/  LDL.LU R135, [R1+0x10c4] ;  /* 0x0010c40001877983 */ /* 0x000f220000300800 */
[----:B------:R-:W-:-:S04]  /*49ac0*/  IADD3 R133, P1, R133, UR7, RZ ;  /* 0x0000000785857c10 */ /* 0x000fc8000ff3e0ff */
[----:B------:R-:W-:Y:S01]  /*49ad0*/  IADD3.X R134, R134, UR6, RZ, P1, !PT ;  /* 0x0000000686867c10 */ /* 0x000fe20008ffe4ff */
[----:B------:R-:W-:Y:S01]  /*49ae0*/  STL [R1+0x1044], R133 ;  /* 0x0010448501007387 */ /* 0x000fe20000100800 */
[----:B--2---:R-:W-:-:S03]  /*49af0*/  IMAD.MOV.U32 R124, RZ, RZ, R133 ;  /* 0x000000ffff7c7224 */ /* 0x004fc600078e0085 */
        /* <DEDUP_REMOVED lines=14> */
[----:B---3--:R-:W-:-:S04]  /*49be0*/  IADD3 R129, P1, R129, UR7, RZ ;  /* 0x0000000781817c10 */ /* 0x008fc8000ff3e0ff */
[----:B------:R-:W-:Y:S01]  /*49bf0*/  IADD3.X R130, R130, UR6, RZ, P1, !PT ;  /* 0x0000000682827c10 */ /* 0x000fe20008ffe4ff */
[----:B------:R-:W-:Y:S01]  /*49c00*/  STL [R1+0x1084], R129 ;  /* 0x0010848101007387 */ /* 0x000fe20000100800 */
[----:B--2---:R-:W-:Y:S02]  /*49c10*/  IMAD.MOV.U32 R124, RZ, RZ, R129 ;  /* 0x000000ffff7c7224 */ /* 0x004fe400078e0081 */
[----:B------:R-:W-:Y:S01]  /*49c20*/  MOV R125, R130 ;  /* 0x00000082007d7202 */ /* 0x000fe20000000f00 */
[----:B------:R1:W-:Y:S04]  /*49c30*/  STL [R1+0x1080], R130 ;  /* 0x0010808201007387 */ /* 0x0003e80000100800 */
[----:B------:R2:W-:Y:S04]  /*49c40*/  LDGSTS.E [R3+-0x5d800], [R124.64], P0 ;  /* 0xa28000007c037fae */ /* 0x0005e80008121848 */
[----:B-1----:R-:W3:Y:S04]  /*49c50*/  LDL.LU R130, [R1+0x1120] ;  /* 0x0011200001827983 */ /* 0x002ee80000300800 */
[----:B------:R-:W3:Y:S01]  /*49c60*/  LDL.LU R129, [R1+0x1124] ;  /* 0x0011240001817983 */ /* 0x000ee20000300800 */
[----:B----4-:R-:W-:-:S04]  /*49c70*/  IADD3 R126, P1, R126, UR7, RZ ;  /* 0x000000077e7e7c10 */ /* 0x010fc8000ff3e0ff */
        /* <DEDUP_REMOVED lines=38> */
[----:B--2---:R-:W-:-:S03]  /*49ee0*/  MOV R124, R129 ;  /* 0x00000081007c7202 */ /* 0x004fc60000000f00 */
        /* <DEDUP_REMOVED lines=41> */
[----:B--2---:R-:W-:-:S02]  /*4a180*/  IADD3 R124, R2, 0x100000, RZ ;  /* 0x00100000027c7810 */ /* 0x004fc40007ffe0ff */
[----:B---3--:R-:W-:-:S04]  /*4a190*/  IADD3 R129, P1, R129, UR7, RZ ;  /* 0x0000000781817c10 */ /* 0x008fc8000ff3e0ff */
[----:B------:R-:W-:Y:S01]  /*4a1a0*/  IADD3.X R130, R130, UR6, RZ, P1, !PT ;  /* 0x0000000682827c10 */ /* 0x000fe20008ffe4ff */
[----:B------:R-:W-:Y:S01]  /*4a1b0*/  STL [R1+0x11c4], R129 ;  /* 0x0011c48101007387 */ /* 0x000fe20000100800 */
[----:B------:R-:W-:Y:S02]  /*4a1c0*/  IMAD.MOV.U32 R2, RZ, RZ, R129 ;  /* 0x000000ffff027224 */ /* 0x000fe400078e0081 */
        /* <DEDUP_REMOVED lines=10> */
[----:B------:R-:W-:-:S03]  /*4a270*/  IMAD.MOV.U32 R125, RZ, RZ, R127 ;  /* 0x000000ffff7d7224 */ /* 0x000fc600078e007f */
[----:B-1----:R-:W3:Y:S04]  /*4a280*/  LDL.LU R127, [R1+0x1088] ;  /* 0x00108800017f7983 */ /* 0x002ee80000300800 */
[----:B------:R-:W4:Y:S04]  /*4a290*/  LDL.LU R126, [R1+0x108c] ;  /* 0x00108c00017e7983 */ /* 0x000f280000300800 */
[----:B------:R-:W1:Y:S04]  /*4a2a0*/  S2R R252, SR_TID.X ;  /* 0x0000000000fc7919 */ /* 0x000e680000002100 */
[----:B------:R-:W1:Y:S01]  /*4a2b0*/  S2R R141, SR_TID.X ;  /* 0x00000000008d7919 */ /* 0x000e620000002100 */
[----:B------:R-:W-:Y:S01]  /*4a2c0*/  IMAD.U32 R2, RZ, RZ, UR5 ;  /* 0x00000005ff027e24 */ /* 0x000fe2000f8e00ff */
[----:B-1----:R-:W-:-:S02]  /*4a2d0*/  LOP3.LUT R252, R252, 0x3f, RZ, 0xc0, !PT ;  /* 0x0000003ffcfc7812 */ /* 0x002fc400078ec0ff */
[----:B------:R-:W-:-:S03]  /*4a2e0*/  SHF.R.S32.HI R141, RZ, 0x6, R141 ;  /* 0x00000006ff8d7819 */ /* 0x000fc6000001148d */
[----:B------:R-:W-:Y:S01]  /*4a2f0*/  IMAD.SHL.U32 R252, R252, 0x4, RZ ;  /* 0x00000004fcfc7824 */ /* 0x000fe200078e00ff */
[----:B------:R-:W-:-:S04]  /*4a300*/  SGXT R141, R141, 0x1 ;  /* 0x000000018d8d781a */ /* 0x000fc80000000200 */
[----:B------:R-:W-:-:S04]  /*4a310*/  LOP3.LUT R139, R252, 0x110, R141, 0x78, !PT ;  /* 0x00000110fc8b7812 */ /* 0x000fc800078e788d */
[----:B------:R-:W-:Y:S02]  /*4a320*/  LOP3.LUT R139, R139, 0x20, RZ, 0x3c, !PT ;  /* 0x000000208b8b7812 */ /* 0x000fe400078e3cff */
[----:B------:R-:W-:-:S03]  /*4a330*/  IADD3 R135, P1, R135, UR7, RZ ;  /* 0x0000000787877c10 */ /* 0x000fc6000ff3e0ff */
[----:B------:R-:W-:Y:S01]  /*4a340*/  IMAD R2, R2, 0x8000, R139 ;  /* 0x0000800002027824 */ /* 0x000fe200078e028b */
[----:B------:R-:W-:-:S04]  /*4a350*/  IADD3.X R136, R136, UR6, RZ, P1, !PT ;  /* 0x0000000688887c10 */ /* 0x000fc80008ffe4ff */
[----:B------:R-:W-:Y:S01]  /*4a360*/  IADD3 R3, R2, 0x100000, RZ ;  /* 0x0010000002037810 */ /* 0x000fe20007ffe0ff */
[----:B------:R-:W-:Y:S04]  /*4a370*/  STL [R1+0x100c], R135 ;  /* 0x00100c8701007387 */ /* 0x000fe80000100800 */
[----:B------:R1:W-:Y:S04]  /*4a380*/  LDGSTS.E [R3+-0x5fe00], [R124.64], P0 ;  /* 0xa02000007c037fae */ /* 0x0003e80008121848 */
[----:B------:R1:W-:Y:S01]  /*4a390*/  STL [R1+0x1008], R136 ;  /* 0x0010088801007387 */ /* 0x0003e20000100800 */
[----:B------:R-:W-:-:S02]  /*4a3a0*/  IADD3 R133, P1, R133, UR7, RZ ;  /* 0x0000000785857c10 */ /* 0x000fc4000ff3e0ff */
[----:B-1----:R-:W-:Y:S01]  /*4a3b0*/  MOV R125, R136 ;  /* 0x00000088007d7202 */ /* 0x002fe20000000f00 */
[----:B------:R-:W-:Y:S01]  /*4a3c0*/  IMAD.MOV.U32 R124, RZ, RZ, R135 ;  /* 0x000000ffff7c7224 */ /* 0x000fe200078e0087 */
[----:B------:R-:W3:Y:S04]  /*4a3d0*/  LDL.LU R136, [R1+0x10a8] ;  /* 0x0010a80001887983 */ /* 0x000ee80000300800 */
[----:B------:R-:W3:Y:S01]  /*4a3e0*/  LDL.LU R135, [R1+0x10ac] ;  /* 0x0010ac0001877983 */ /* 0x000ee20000300800 */
[----:B------:R-:W-:-:S03]  /*4a3f0*/  IADD3.X R134, R134, UR6, RZ, P1, !PT ;  /* 0x0000000686867c10 */ /* 0x000fc60008ffe4ff */
[----:B------:R1:W-:Y:S01]  /*4a400*/  LDGSTS.E [R3+-0x5f600], [R124.64], P0 ;  /* 0xa0a000007c037fae */ /* 0x0003e20008121848 */
[----:B------:R-:W-:-:S03]  /*4a410*/  IADD3 R131, P1, R131, UR7, RZ ;  /* 0x0000000783837c10 */ /* 0x000fc6000ff3e0ff */
[----:B------:R-:W-:Y:S01]  /*4a420*/  STL [R1+0x102c], R133 ;  /* 0x00102c8501007387 */ /* 0x000fe20000100800 */
[----:B------:R-:W-:-:S03]  /*4a430*/  IADD3.X R132, R132, UR6, RZ, P1, !PT ;  /* 0x0000000684847c10 */ /* 0x000fc60008ffe4ff */
[----:B------:R1:W-:Y:S02]  /*4a440*/  STL [R1+0x1028], R134 ;  /* 0x0010288601007387 */ /* 0x0003e40000100800 */
[----:B-1----:R-:W-:Y:S02]  /*4a450*/  IMAD.MOV.U32 R124, RZ, RZ, R133 ;  /* 0x000000ffff7c7224 */ /* 0x002fe400078e0085 */
[----:B------:R-:W-:Y:S02]  /*4a460*/  IMAD.MOV.U32 R125, RZ, RZ, R134 ;  /* 0x000000ffff7d7224 */ /* 0x000fe400078e0086 */
[----:B------:R-:W3:Y:S04]  /*4a470*/  LDL.LU R134, [R1+0x10c8] ;  /* 0x0010c80001867983 */ /* 0x000ee80000300800 */
[----:B------:R-:W3:Y:S04]  /*4a480*/  LDL.LU R133, [R1+0x10cc] ;  /* 0x0010cc0001857983 */ /* 0x000ee80000300800 */
[----:B------:R1:W-:Y:S04]  /*4a490*/  LDGSTS.E [R3+-0x5ee00], [R124.64], P0 ;  /* 0xa12000007c037fae */ /* 0x0003e80008121848 */
[----:B------:R-:W-:Y:S04]  /*4a4a0*/  STL [R1+0x104c], R131 ;  /* 0x00104c8301007387 */ /* 0x000fe80000100800 */
[----:B------:R1:W-:Y:S02]  /*4a4b0*/  STL [R1+0x1048], R132 ;  /* 0x0010488401007387 */ /* 0x0003e40000100800 */
[----:B-1----:R-:W-:Y:S01]  /*4a4c0*/  IMAD.MOV.U32 R125, RZ, RZ, R132 ;  /* 0x000000ffff7d7224 */ /* 0x002fe200078e0084 */
[----:B------:R-:W-:Y:S01]  /*4a4d0*/  MOV R124, R131 ;  /* 0x00000083007c7202 */ /* 0x000fe20000000f00 */
[----:B------:R-:W3:Y:S04]  /*4a4e0*/  LDL.LU R132, [R1+0x10e8] ;  /* 0x0010e80001847983 */ /* 0x000ee80000300800 */
[----:B------:R-:W3:Y:S04]  /*4a4f0*/  LDL.LU R131, [R1+0x10ec] ;  /* 0x0010ec0001837983 */ /* 0x000ee80000300800 */
[----:B------:R1:W-:Y:S01]  /*4a500*/  LDGSTS.E [R3+-0x5e600], [R124.64], P0 ;  /* 0xa1a000007c037fae */ /* 0x0003e20008121848 */
[----:B---3--:R-:W-:-:S04]  /*4a510*/  IADD3 R129, P1, R129, UR7, RZ ;  /* 0x0000000781817c10 */ /* 0x008fc8000ff3e0ff */
[----:B------:R-:W-:Y:S01]  /*4a520*/  IADD3.X R130, R130, UR6, RZ, P1, !PT ;  /* 0x0000000682827c10 */ /* 0x000fe20008ffe4ff */
[----:B------:R-:W-:Y:S01]  /*4a530*/  STL [R1+0x106c], R129 ;  /* 0x00106c8101007387 */ /* 0x000fe20000100800 */
[----:B-1----:R-:W-:Y:S02]  /*4a540*/  IMAD.MOV.U32 R124, RZ, RZ, R129 ;  /* 0x000000ffff7c7224 */ /* 0x002fe400078e0081 */
[----:B------:R-:W-:Y:S01]  /*4a550*/  MOV R125, R130 ;  /* 0x00000082007d7202 */ /* 0x000fe20000000f00 */
[----:B------:R1:W-:Y:S04]  /*4a560*/  STL [R1+0x1068], R130 ;  /* 0x0010688201007387 */ /* 0x0003e80000100800 */
[----:B------:R3:W-:Y:S04]  /*4a570*/  LDGSTS.E [R3+-0x5de00], [R124.64], P0 ;  /* 0xa22000007c037fae */ /* 0x0007e80008121848 */
[----:B-1----:R-:W2:Y:S04]  /*4a580*/  LDL.LU R130, [R1+0x1108] ;  /* 0x0011080001827983 */ /* 0x002ea80000300800 */
[----:B------:R-:W2:Y:S01]  /*4a590*/  LDL.LU R129, [R1+0x110c] ;  /* 0x00110c0001817983 */ /* 0x000ea20000300800 */
[----:B----4-:R-:W-:-:S04]  /*4a5a0*/  IADD3 R126, P1, R126, UR7, RZ ;  /* 0x000000077e7e7c10 */ /* 0x010fc8000ff3e0ff */
[----:B---3--:R-:W-:Y:S01]  /*4a5b0*/  IADD3.X R127, R127, UR6, RZ, P1, !PT ;  /* 0x000000067f7f7c10 */ /* 0x008fe20008ffe4ff */
[----:B------:R-:W-:Y:S01]  /*4a5c0*/  STL [R1+0x108c], R126 ;  /* 0x00108c7e01007387 */ /* 0x000fe20000100800 */
[----:B------:R-:W-:-:S03]  /*4a5d0*/  IMAD.MOV.U32 R124, RZ, RZ, R126 ;  /* 0x000000ffff7c7224 */ /* 0x000fc600078e007e */
        /* <DEDUP_REMOVED lines=8> */
[----:B---3--:R-:W-:-:S03]  /*4a660*/  MOV R124, R135 ;  /* 0x00000087007c7202 */ /* 0x008fc60000000f00 */
        /* <DEDUP_REMOVED lines=8> */
[----:B---3--:R-:W-:Y:S02]  /*4a6f0*/  IMAD.MOV.U32 R124, RZ, RZ, R133 ;  /* 0x000000ffff7c7224 */ /* 0x008fe400078e0085 */
        /* <DEDUP_REMOVED lines=8> */
[----:B---3--:R-:W-:-:S03]  /*4a780*/  IMAD.MOV.U32 R124, RZ, RZ, R131 ;  /* 0x000000ffff7c7224 */ /* 0x008fc600078e0083 */
[----:B------:R1:W-:Y:S01]  /*4a790*/  STL [R1+0x10e8], R132 ;  /* 0x0010e88401007387 */ /* 0x0003e20000100800 */
[----:B------:R-:W-:-:S05]  /*4a7a0*/  IMAD.MOV.U32 R125, RZ, RZ, R132 ;  /* 0x000000ffff7d7224 */ /* 0x000fca00078e0084 */
[----:B------:R3:W-:Y:S04]  /*4a7b0*/  LDGSTS.E [R3+-0x5be00], [R124.64], P0 ;  /* 0xa42000007c037fae */ /* 0x0007e80008121848 */
[----:B-1----:R-:W4:Y:S04]  /*4a7c0*/  LDL.LU R132, [R1+0x1188] ;  /* 0x0011880001847983 */ /* 0x002f280000300800 */
[----:B------:R-:W4:Y:S01]  /*4a7d0*/  LDL.LU R131, [R1+0x118c] ;  /* 0x00118c0001837983 */ /* 0x000f220000300800 */
[----:B--2---:R-:W-:-:S04]  /*4a7e0*/  IADD3 R129, P1, R129, UR7, RZ ;  /* 0x0000000781817c10 */ /* 0x004fc8000ff3e0ff */
[----:B------:R-:W-:Y:S01]  /*4a7f0*/  IADD3.X R130, R130, UR6, RZ, P1, !PT ;  /* 0x0000000682827c10 */ /* 0x000fe20008ffe4ff */
[----:B------:R-:W-:Y:S01]  /*4a800*/  STL [R1+0x110c], R129 ;  /* 0x00110c8101007387 */ /* 0x000fe20000100800 */
[----:B---3--:R-:W-:-:S03]  /*4a810*/  MOV R124, R129 ;  /* 0x00000081007c7202 */ /* 0x008fc60000000f00 */
        /* <DEDUP_REMOVED lines=41> */
[----:B---3--:R-:W-:-:S04]  /*4aab0*/  IADD3 R129, P1, R129, UR7, RZ ;  /* 0x0000000781817c10 */ /* 0x008fc8000ff3e0ff */
[----:B------:R-:W-:Y:S01]  /*4aac0*/  IADD3.X R130, R130, UR6, RZ, P1, !PT ;  /* 0x0000000682827c10 */ /* 0x000fe20008ffe4ff */
[----:B------:R-:W-:Y:S01]  /*4aad0*/  STL [R1+0x11ac], R129 ;  /* 0x0011ac8101007387 */ /* 0x000fe20000100800 */
[----:B--2---:R-:W-:-:S03]  /*4aae0*/  IMAD.MOV.U32 R124, RZ, RZ, R129 ;  /* 0x000000ffff7c7224 */ /* 0x004fc600078e0081 */
        /* <DEDUP_REMOVED lines=8> */
[----:B--2---:R-:W-:Y:S01]  /*4ab70*/  IADD3 R124, R2, 0x100000, RZ ;  /* 0x00100000027c7810 */ /* 0x004fe20007ffe0ff */
[----:B------:R-:W-:Y:S02]  /*4ab80*/  IMAD.MOV.U32 R2, RZ, RZ, R126 ;  /* 0x000000ffff027224 */ /* 0x000fe400078e007e */
[----:B------:R1:W-:Y:S01]  /*4ab90*/  STL [R1+0x11c8], R127 ;  /* 0x0011c87f01007387 */ /* 0x0003e20000100800 */
[----:B------:R-:W-:-:S03]  /*4aba0*/  IMAD.MOV.U32 R3, RZ, RZ, R127 ;  /* 0x000000ffff037224 */ /* 0x000fc600078e007f */
[----:B------:R-:W2:Y:S01]  /*4abb0*/  S2R R252, SR_TID.X ;  /* 0x0000000000fc7919 */ /* 0x000ea20000002100 */
[----:B------:R-:W-:-:S03]  /*4abc0*/  SHF.R.S32.HI R137, RZ, 0x6, R137 ;  /* 0x00000006ff897819 */ /* 0x000fc60000011489 */
[----:B------:R4:W-:Y:S04]  /*4abd0*/  LDGSTS.E [R124+-0x58600], [R2.64], P0 ;  /* 0xa7a00000027c7fae */ /* 0x0009e80008121848 */
[----:B-1----:R-:W3:Y:S04]  /*4abe0*/  LDL.LU R127, [R1+0x1070] ;  /* 0x00107000017f7983 */ /* 0x002ee80000300800 */
[----:B------:R-:W3:Y:S01]  /*4abf0*/  LDL.LU R126, [R1+0x1074] ;  /* 0x00107400017e7983 */ /* 0x000ee20000300800 */
[----:B------:R-:W-:Y:S02]  /*4ac00*/  SGXT R137, R137, 0x1 ;  /* 0x000000018989781a */ /* 0x000fe40000000200 */
[----:B--2---:R-:W-:-:S04]  /*4ac10*/  LOP3.LUT R252, R252, 0x3f, RZ, 0xc0, !PT ;  /* 0x0000003ffcfc7812 */ /* 0x004fc800078ec0ff */
[----:B------:R-:W-:-:S04]  /*4ac20*/  SHF.L.U32 R252, R252, 0x2, RZ ;  /* 0x00000002fcfc7819 */ /* 0x000fc800000006ff */
[----:B------:R-:W-:Y:S02]  /*4ac30*/  LOP3.LUT R137, R252, 0x110, R137, 0x78, !PT ;  /* 0x00000110fc897812 */ /* 0x000fe400078e7889 */
[----:B----4-:R-:W-:Y:S02]  /*4ac40*/  MOV R2, UR5 ;  /* 0x0000000500027c02 */ /* 0x010fe40008000f00 */
[----:B------:R-:W-:-:S05]  /*4ac50*/  LOP3.LUT R137, R137, 0x40, RZ, 0x3c, !PT ;  /* 0x0000004089897812 */ /* 0x000fca00078e3cff */
[----:B------:R-:W-:-:S05]  /*4ac60*/  IMAD R2, R2, 0x8000, R137 ;  /* 0x0000800002027824 */ /* 0x000fca00078e0289 */
[----:B------:R-:W-:Y:S02]  /*4ac70*/  IADD3 R3, R2, 0x100000, RZ ;  /* 0x0010000002037810 */ /* 0x000fe40007ffe0ff */
[----:B------:R-:W-:-:S04]  /*4ac80*/  IADD3 R135, P1, R135, UR7, RZ ;  /* 0x0000000787877c10 */ /* 0x000fc8000ff3e0ff */
[----:B------:R-:W-:Y:S01]  /*4ac90*/  IADD3.X R136, R136, UR6, RZ, P1, !PT ;  /* 0x0000000688887c10 */ /* 0x000fe20008ffe4ff */
[----:B------:R-:W-:Y:S01]  /*4aca0*/  STL [R1+0xff4], R135 ;  /* 0x000ff48701007387 */ /* 0x000fe20000100800 */
[----:B------:R-:W-:Y:S02]  /*4acb0*/  IMAD.MOV.U32 R124, RZ, RZ, R135 ;  /* 0x000000ffff7c7224 */ /* 0x000fe400078e0087 */
        /* <DEDUP_REMOVED lines=32> */
[----:B------:R-:W-:-:S04]  /*4aec0*/  IADD3 R126, P1, R126, UR7, RZ ;  /* 0x000000077e7e7c10 */ /* 0x000fc8000ff3e0ff */
        /* <DEDUP_REMOVED lines=44> */
[----:B------:R-:W-:-:S04]  /*4b190*/  IADD3 R126, P1, R126, UR7, RZ ;  /* 0x000000077e7e7c10 */ /* 0x000fc8000ff3e0ff */
        /* <DEDUP_REMOVED lines=22> */
[----:B------:R-:W-:-:S03]  /*4b300*/  IMAD.MOV.U32 R125, RZ, RZ, R134 ;  /* 0x000000ffff7d7224 */ /* 0x000fc600078e0086 */
[----:B------:R-:W4:Y:S04]  /*4b310*/  LDL.LU R137, [R1+0xff8] ;  /* 0x000ff80001897983 */ /* 0x000f280000300800 */
[----:B------:R1:W-:Y:S04]  /*4b320*/  LDGSTS.E [R3+-0x5a400], [R124.64], P0 ;  /* 0xa5c000007c037fae */ /* 0x0003e80008121848 */
[----:B-1----:R-:W4:Y:S01]  /*4b330*/  LDL.LU R134, [R1+0xffc] ;  /* 0x000ffc0001867983 */ /* 0x002f220000300800 */
        /* <DEDUP_REMOVED lines=12> */
[----:B------:R-:W-:-:S03]  /*4b400*/  IMAD.MOV.U32 R124, RZ, RZ, R129 ;  /* 0x000000ffff7c7224 */ /* 0x000fc600078e0081 */
[----:B------:R1:W-:Y:S01]  /*4b410*/  STL [R1+0x1190], R130 ;  /* 0x0011908201007387 */ /* 0x0003e20000100800 */
[----:B------:R-:W-:-:S05]  /*4b420*/  IMAD.MOV.U32 R125, RZ, RZ, R130 ;  /* 0x000000ffff7d7224 */ /* 0x000fca00078e0082 */
[----:B------:R3:W-:Y:S04]  /*4b430*/  LDGSTS.E [R3+-0x59400], [R124.64], P0 ;  /* 0xa6c000007c037fae */ /* 0x0007e80008121848 */
[----:B-1----:R-:W2:Y:S04]  /*4b440*/  LDL.LU R130, [R1+0x1038] ;  /* 0x0010380001827983 */ /* 0x002ea80000300800 */
[----:B------:R-:W2:Y:S01]  /*4b450*/  LDL.LU R129, [R1+0x103c] ;  /* 0x00103c0001817983 */ /* 0x000ea20000300800 */
[----:B------:R-:W-:-:S04]  /*4b460*/  IADD3 R126, P1, R126, UR7, RZ ;  /* 0x000000077e7e7c10 */ /* 0x000fc8000ff3e0ff */
[----:B------:R-:W-:Y:S01]  /*4b470*/  IADD3.X R127, R127, UR6, RZ, P1, !PT ;  /* 0x000000067f7f7c10 */ /* 0x000fe20008ffe4ff */
[----:B------:R-:W-:Y:S01]  /*4b480*/  STL [R1+0x11b4], R126 ;  /* 0x0011b47e01007387 */ /* 0x000fe20000100800 */
[----:B---3--:R-:W-:-:S03]  /*4b490*/  MOV R124, R126 ;  /* 0x0000007e007c7202 */ /* 0x008fc60000000f00 */
[----:B------:R1:W-:Y:S01]  /*4b4a0*/  STL [R1+0x11b0], R127 ;  /* 0x0011b07f01007387 */ /* 0x0003e20000100800 */
[----:B------:R-:W-:-:S03]  /*4b4b0*/  IMAD.MOV.U32 R125, RZ, RZ, R127 ;  /* 0x000000ffff7d7224 */ /* 0x000fc600078e007f */
[----:B------:R-:W3:Y:S01]  /*4b4c0*/  S2R R133, SR_TID.X ;  /* 0x0000000000857919 */ /* 0x000ee20000002100 */
[----:B------:R-:W-:-:S03]  /*4b4d0*/  IMAD.SHL.U32 R252, R138, 0x4, RZ ;  /* 0x000000048afc7824 */ /* 0x000fc600078e00ff */
[----:B------:R1:W-:Y:S04]  /*4b4e0*/  LDGSTS.E [R3+-0x58c00], [R124.64], P0 ;  /* 0xa74000007c037fae */ /* 0x0003e80008121848 */
[----:B-1----:R-:W2:Y:S04]  /*4b4f0*/  LDL.LU R127, [R1+0x1058] ;  /* 0x00105800017f7983 */ /* 0x002ea80000300800 */
[----:B------:R-:W2:Y:S01]  /*4b500*/  LDL.LU R126, [R1+0x105c] ;  /* 0x00105c00017e7983 */ /* 0x000ea20000300800 */
[----:B------:R-:W-:Y:S02]  /*4b510*/  IADD3 R124, R2, 0x100000, RZ ;  /* 0x00100000027c7810 */ /* 0x000fe40007ffe0ff */
[----:B---3--:R-:W-:-:S04]  /*4b520*/  SHF.R.S32.HI R133, RZ, 0x6, R133 ;  /* 0x00000006ff857819 */ /* 0x008fc80000011485 */
[----:B------:R-:W-:-:S04]  /*4b530*/  SGXT R133, R133, 0x1 ;  /* 0x000000018585781a */ /* 0x000fc80000000200 */
[----:B------:R-:W-:-:S04]  /*4b540*/  LOP3.LUT R133, R252, 0x110, R133, 0x78, !PT ;  /* 0x00000110fc857812 */ /* 0x000fc800078e7885 */
[----:B------:R-:W-:Y:S02]  /*4b550*/  LOP3.LUT R133, R133, 0x60, RZ, 0x3c, !PT ;  /* 0x0000006085857812 */ /* 0x000fe400078e3cff */
[----:B----4-:R-:W-:-:S04]  /*4b560*/  IADD3 R135, P1, R135, UR7, RZ ;  /* 0x0000000787877c10 */ /* 0x010fc8000ff3e0ff */
[----:B------:R-:W-:Y:S02]  /*4b570*/  IADD3.X R136, R136, UR6, RZ, P1, !PT ;  /* 0x0000000688887c10 */ /* 0x000fe40008ffe4ff */
[----:B------:R-:W-:-:S03]  /*4b580*/  MOV R2, R135 ;  /* 0x0000008700027202 */ /* 0x000fc60000000f00 */
[----:B------:R-:W-:Y:S01]  /*4b590*/  IMAD.MOV.U32 R3, RZ, RZ, R136 ;  /* 0x000000ffff037224 */ /* 0x000fe200078e0088 */
[----:B------:R-:W-:Y:S04]  /*4b5a0*/  STL [R1+0x11d4], R135 ;  /* 0x0011d48701007387 */ /* 0x000fe80000100800 */
[----:B------:R1:W-:Y:S04]  /*4b5b0*/  LDGSTS.E [R124+-0x58400], [R2.64], P0 ;  /* 0xa7c00000027c7fae */ /* 0x0003e80008121848 */
[----:B------:R3:W-:Y:S01]  /*4b5c0*/  STL [R1+0x11d0], R136 ;  /* 0x0011d08801007387 */ /* 0x0007e20000100800 */
[----:B------:R-:W-:Y:S01]  /*4b5d0*/  IADD3 R134, P1, R134, UR7, RZ ;  /* 0x0000000786867c10 */ /* 0x000fe2000ff3e0ff */
[----:B-1----:R-:W-:-:S02]  /*4b5e0*/  IMAD.U32 R2, RZ, RZ, UR5 ;  /* 0x00000005ff027e24 */ /* 0x002fc4000f8e00ff */
[----:B---3--:R-:W4:Y:S01]  /*4b5f0*/  LDL.LU R136, [R1+0x1078] ;  /* 0x0010780001887983 */ /* 0x008f220000300800 */
[----:B------:R-:W-:Y:S02]  /*4b600*/  IADD3.X R137, R137, UR6, RZ, P1, !PT ;  /* 0x0000000689897c10 */ /* 0x000fe40008ffe4ff */
[----:B------:R-:W-:Y:S01]  /*4b610*/  LEA R2, R2, R133, 0xf ;  /* 0x0000008502027211 */ /* 0x000fe200078e78ff */
[----:B------:R-:W4:Y:S01]  /*4b620*/  LDL.LU R135, [R1+0x107c] ;  /* 0x00107c0001877983 */ /* 0x000f220000300800 */
[----:B------:R-:W-:Y:S02]  /*4b630*/  IMAD.MOV.U32 R124, RZ, RZ, R134 ;  /* 0x000000ffff7c7224 */ /* 0x000fe400078e0086 */
[----:B------:R-:W-:Y:S01]  /*4b640*/  IADD3 R3, R2, 0x100000, RZ ;  /* 0x0010000002037810 */ /* 0x000fe20007ffe0ff */
[----:B------:R-:W4:Y:S01]  /*4b650*/  LDL.LU R133, [R1+0x109c] ;  /* 0x00109c0001857983 */ /* 0x000f220000300800 */
[----:B------:R-:W-:-:S03]  /*4b660*/  IMAD.MOV.U32 R125, RZ, RZ, R137 ;  /* 0x000000ffff7d7224 */ /* 0x000fc600078e0089 */
[----:B------:R1:W-:Y:S04]  /*4b670*/  STL [R1+0xffc], R134 ;  /* 0x000ffc8601007387 */ /* 0x0003e80000100800 */
[----:B------:R-:W-:Y:S04]  /*4b680*/  STL [R1+0xff8], R137 ;  /* 0x000ff88901007387 */ /* 0x000fe80000100800 */
[----:B------:R1:W-:Y:S01]  /*4b690*/  LDGSTS.E [R3+-0x5fa00], [R124.64], P0 ;  /* 0xa06000007c037fae */ /* 0x0003e20008121848 */
[----:B------:R-:W-:-:S03]  /*4b6a0*/  IADD3 R131, P1, R131, UR7, RZ ;  /* 0x0000000783837c10 */ /* 0x000fc6000ff3e0ff */
[----:B-1----:R-:W4:Y:S01]  /*4b6b0*/  LDL.LU R134, [R1+0x1098] ;  /* 0x0010980001867983 */ /* 0x002f220000300800 */
[----:B------:R-:W-:-:S03]  /*4b6c0*/  IADD3.X R132, R132, UR6, RZ, P1, !PT ;  /* 0x0000000684847c10 */ /* 0x000fc60008ffe4ff */
[----:B------:R-:W-:Y:S01]  /*4b6d0*/  STL [R1+0x101c], R131 ;  /* 0x00101c8301007387 */ /* 0x000fe20000100800 */
[----:B------:R-:W-:-:S03]  /*4b6e0*/  MOV R124, R131 ;  /* 0x00000083007c7202 */ /* 0x000fc60000000f00 */
        /* <DEDUP_REMOVED lines=24> */
[----:B------:R-:W-:Y:S02]  /*4b870*/  IADD3.X R136, R136, UR6, RZ, P1, !PT ;  /* 0x0000000688887c10 */ /* 0x000fe40008ffe4ff */
[----:B------:R-:W-:Y:S01]  /*4b880*/  IADD3 R133, P1, R133, UR7, RZ ;  /* 0x0000000785857c10 */ /* 0x000fe2000ff3e0ff */
[----:B------:R-:W-:Y:S04]  /*4b890*/  STL [R1+0x107c], R135 ;  /* 0x00107c8701007387 */ /* 0x000fe80000100800 */
[----:B------:R1:W-:Y:S04]  /*4b8a0*/  STL [R1+0x1078], R136 ;  /* 0x0010788801007387 */ /* 0x0003e80000100800 */
[----:B------:R-:W4:Y:S01]  /*4b8b0*/  LDL.LU R139, [R1+0x111c] ;  /* 0x00111c00018b7983 */ /* 0x000f220000300800 */
[----:B------:R-:W-:-:S03]  /*4b8c0*/  IADD3.X R134, R134, UR6, RZ, P1, !PT ;  /* 0x0000000686867c10 */ /* 0x000fc60008ffe4ff */
[----:B------:R-:W-:Y:S04]  /*4b8d0*/  STL [R1+0x109c], R133 ;  /* 0x00109c8501007387 */ /* 0x000fe80000100800 */
[----:B------:R1:W-:Y:S04]  /*4b8e0*/  STL [R1+0x1098], R134 ;  /* 0x0010988601007387 */ /* 0x0003e80000100800 */
[----:B------:R-:W4:Y:S04]  /*4b8f0*/  LDL.LU R140, [R1+0x1118] ;  /* 0x00111800018c7983 */ /* 0x000f280000300800 */
[----:B------:R-:W4:Y:S04]  /*4b900*/  LDL.LU R138, [R1+0x1138] ;  /* 0x00113800018a7983 */ /* 0x000f280000300800 */
[----:B------:R-:W4:Y:S01]  /*4b910*/  LDL.LU R137, [R1+0x113c] ;  /* 0x00113c0001897983 */ /* 0x000f220000300800 */
[----:B------:R-:W-:-:S04]  /*4b920*/  IADD3 R131, P1, R131, UR7, RZ ;  /* 0x0000000783837c10 */ /* 0x000fc8000ff3e0ff */
[----:B------:R-:W-:Y:S01]  /*4b930*/  IADD3.X R132, R132, UR6, RZ, P1, !PT ;  /* 0x0000000684847c10 */ /* 0x000fe20008ffe4ff */
[----:B--2---:R-:W-:Y:S01]  /*4b940*/  IMAD.MOV.U32 R125, RZ, RZ, R136 ;  /* 0x000000ffff7d7224 */ /* 0x004fe200078e0088 */
[----:B------:R-:W-:Y:S01]  /*4b950*/  MOV R124, R135 ;  /* 0x00000087007c7202 */ /* 0x000fe20000000f00 */
[----:B------:R-:W-:Y:S04]  /*4b960*/  STL [R1+0x10bc], R131 ;  /* 0x0010bc8301007387 */ /* 0x000fe80000100800 */
[----:B------:R2:W-:Y:S04]  /*4b970*/  STL [R1+0x10b8], R132 ;  /* 0x0010b88401007387 */ /* 0x0005e80000100800 */
[----:B-1----:R-:W4:Y:S04]  /*4b980*/  LDL.LU R136, [R1+0x1158] ;  /* 0x0011580001887983 */ /* 0x002f280000300800 */
[----:B------:R-:W4:Y:S04]  /*4b990*/  LDL.LU R135, [R1+0x115c] ;  /* 0x00115c0001877983 */ /* 0x000f280000300800 */
[----:B------:R1:W-:Y:S02]  /*4b9a0*/  LDGSTS.E [R3+-0x5da00], [R124.64], P0 ;  /* 0xa26000007c037fae */ /* 0x0003e40008121848 */
[----:B-1----:R-:W-:Y:S01]  /*4b9b0*/  IMAD.MOV.U32 R124, RZ, RZ, R133 ;  /* 0x000000ffff7c7224 */ /* 0x002fe200078e0085 */
[----:B------:R-:W-:-:S02]  /*4b9c0*/  MOV R125, R134 ;  /* 0x00000086007d7202 */ /* 0x000fc40000000f00 */
[----:B------:R-:W4:Y:S04]  /*4b9d0*/  LDL.LU R134, [R1+0x1178] ;  /* 0x0011780001867983 */ /* 0x000f280000300800 */
[----:B------:R-:W4:Y:S04]  /*4b9e0*/  LDL.LU R133, [R1+0x117c] ;  /* 0x00117c0001857983 */ /* 0x000f280000300800 */
[----:B------:R1:W-:Y:S02]  /*4b9f0*/  LDGSTS.E [R3+-0x5d200], [R124.64], P0 ;  /* 0xa2e000007c037fae */ /* 0x0003e40008121848 */
[----:B-1----:R-:W-:-:S02]  /*4ba00*/  IMAD.MOV.U32 R125, RZ, RZ, R132 ;  /* 0x000000ffff7d7224 */ /* 0x002fc400078e0084 */
[----:B------:R-:W-:-:S05]  /*4ba10*/  IMAD.MOV.U32 R124, RZ, RZ, R131 ;  /* 0x000000ffff7c7224 */ /* 0x000fca00078e0083 */
[----:B------:R1:W-:Y:S01]  /*4ba20*/  LDGSTS.E [R3+-0x5ca00], [R124.64], P0 ;  /* 0xa36000007c037fae */ /* 0x0003e20008121848 */
[----:B---3--:R-:W-:-:S04]  /*4ba30*/  IADD3 R129, P1, R129, UR7, RZ ;  /* 0x0000000781817c10 */ /* 0x008fc8000ff3e0ff */
[----:B------:R-:W-:Y:S01]  /*4ba40*/  IADD3.X R130, R130, UR6, RZ, P1, !PT ;  /* 0x0000000682827c10 */ /* 0x000fe20008ffe4ff */
[----:B------:R3:W-:Y:S04]  /*4ba50*/  STL [R1+0x10dc], R129 ;  /* 0x0010dc8101007387 */ /* 0x0007e80000100800 */
[----:B------:R3:W-:Y:S04]  /*4ba60*/  STL [R1+0x10d8], R130 ;  /* 0x0010d88201007387 */ /* 0x0007e80000100800 */
[----:B--2---:R-:W2:Y:S04]  /*4ba70*/  LDL.LU R132, [R1+0x1198] ;  /* 0x0011980001847983 */ /* 0x004ea80000300800 */
[----:B------:R-:W2:Y:S01]  /*4ba80*/  LDL.LU R131, [R1+0x119c] ;  /* 0x00119c0001837983 */ /* 0x000ea20000300800 */
[----:B-1----:R-:W-:Y:S01]  /*4ba90*/  MOV R124, R129 ;  /* 0x00000081007c7202 */ /* 0x002fe20000000f00 */
[----:B------:R-:W-:-:S02]  /*4baa0*/  IMAD.MOV.U32 R125, RZ, RZ, R130 ;  /* 0x000000ffff7d7224 */ /* 0x000fc400078e0082 */
[----:B---3--:R-:W3:Y:S04]  /*4bab0*/  LDL.LU R129, [R1+0x11bc] ;  /* 0x0011bc0001817983 */ /* 0x008ee80000300800 */
[----:B------:R1:W-:Y:S01]  /*4bac0*/  LDGSTS.E [R3+-0x5c200], [R124.64], P0 ;  /* 0xa3e000007c037fae */ /* 0x0003e20008121848 */
[----:B------:R-:W-:-:S04]  /*4bad0*/  IADD3 R126, P1, R126, UR7, RZ ;  /* 0x000000077e7e7c10 */ /* 0x000fc8000ff3e0ff */
[----:B------:R-:W-:Y:S01]  /*4bae0*/  IADD3.X R127, R127, UR6, RZ, P1, !PT ;  /* 0x000000067f7f7c10 */ /* 0x000fe20008ffe4ff */
[----:B------:R-:W-:Y:S04]  /*4baf0*/  STL [R1+0x10fc], R126 ;  /* 0x0010fc7e01007387 */ /* 0x000fe80000100800 */
[----:B------:R1:W-:Y:S04]  /*4bb00*/  STL [R1+0x10f8], R127 ;  /* 0x0010f87f01007387 */ /* 0x0003e80000100800 */
[----:B------:R-:W3:Y:S01]  /*4bb10*/  LDL.LU R130, [R1+0x11b8] ;  /* 0x0011b80001827983 */ /* 0x000ee20000300800 */
[----:B-1----:R-:W-:Y:S01]  /*4bb20*/  MOV R125, R127 ;  /* 0x0000007f007d7202 */ /* 0x002fe20000000f00 */
[----:B------:R-:W-:-:S02]  /*4bb30*/  IMAD.MOV.U32 R124, RZ, RZ, R126 ;  /* 0x000000ffff7c7224 */ /* 0x000fc400078e007e */
[----:B------:R-:W3:Y:S04]  /*4bb40*/  LDL.LU R127, [R1+0x11d8] ;  /* 0x0011d800017f7983 */ /* 0x000ee80000300800 */
[----:B------:R-:W3:Y:S04]  /*4bb50*/  LDL.LU R126, [R1+0x11dc] ;  /* 0x0011dc00017e7983 */ /* 0x000ee80000300800 */
[----:B------:R1:W-:Y:S01]  /*4bb60*/  LDGSTS.E [R3+-0x5ba00], [R124.64], P0 ;  /* 0xa46000007c037fae */ /* 0x0003e20008121848 */
[----:B------:R-:W-:Y:S01]  /*4bb70*/  IMAD.MOV.U32 R252, RZ, RZ, 0x3f ;  /* 0x0000003ffffc7424 */ /* 0x000fe200078e00ff */
[----:B----4-:R-:W-:-:S05]  /*4bb80*/  IADD3 R139, P1, R139, UR7, RZ ;  /* 0x000000078b8b7c10 */ /* 0x010fca000ff3e0ff */
[----:B-1----:R-:W-:Y:S01]  /*4bb90*/  IMAD.MOV.U32 R124, RZ, RZ, R139 ;  /* 0x000000ffff7c7224 */ /* 0x002fe200078e008b */
[----:B------:R-:W-:-:S05]  /*4bba0*/  IADD3.X R140, R140, UR6, RZ, P1, !PT ;  /* 0x000000068c8c7c10 */ /* 0x000fca0008ffe4ff */
[----:B------:R-:W-:Y:S01]  /*4bbb0*/  IMAD.MOV.U32 R125, RZ, RZ, R140 ;  /* 0x000000ffff7d7224 */ /* 0x000fe200078e008c */
[----:B------:R-:W-:-:S04]  /*4bbc0*/  IADD3 R137, P1, R137, UR7, RZ ;  /* 0x0000000789897c10 */ /* 0x000fc8000ff3e0ff */
[----:B------:R1:W-:Y:S01]  /*4bbd0*/  LDGSTS.E [R3+-0x5b200], [R124.64], P0 ;  /* 0xa4e000007c037fae */ /* 0x0003e20008121848 */
[----:B------:R-:W-:Y:S02]  /*4bbe0*/  IADD3.X R138, R138, UR6, RZ, P1, !PT ;  /* 0x000000068a8a7c10 */ /* 0x000fe40008ffe4ff */
[----:B-1----:R-:W-:-:S03]  /*4bbf0*/  MOV R124, R137 ;  /* 0x00000089007c7202 */ /* 0x002fc60000000f00 */
[----:B------:R-:W-:-:S05]  /*4bc00*/  IMAD.MOV.U32 R125, RZ, RZ, R138 ;  /* 0x000000ffff7d7224 */ /* 0x000fca00078e008a */
[----:B------:R1:W-:Y:S01]  /*4bc10*/  LDGSTS.E [R3+-0x5aa00], [R124.64], P0 ;  /* 0xa56000007c037fae */ /* 0x0003e20008121848 */
[----:B------:R-:W-:-:S04]  /*4bc20*/  IADD3 R135, P1, R135, UR7, RZ ;  /* 0x0000000787877c10 */ /* 0x000fc8000ff3e0ff */
[----:B------:R-:W-:Y:S01]  /*4bc30*/  IADD3.X R136, R136, UR6, RZ, P1, !PT ;  /* 0x0000000688887c10 */ /* 0x000fe20008ffe4ff */
[----:B-1----:R-:W-:-:S03]  /*4bc40*/  IMAD.MOV.U32 R124, RZ, RZ, R135 ;  /* 0x000000ffff7c7224 */ /* 0x002fc600078e0087 */
[----:B------:R-:W-:-:S05]  /*4bc50*/  MOV R125, R136 ;  /* 0x00000088007d7202 */ /* 0x000fca0000000f00 */
[----:B------:R1:W-:Y:S01]  /*4bc60*/  LDGSTS.E [R3+-0x5a200], [R124.64], P0 ;  /* 0xa5e000007c037fae */ /* 0x0003e20008121848 */
[----:B------:R-:W-:-:S04]  /*4bc70*/  IADD3 R133, P1, R133, UR7, RZ ;  /* 0x0000000785857c10 */ /* 0x000fc8000ff3e0ff */
[----:B------:R-:W-:Y:S01]  /*4bc80*/  IADD3.X R134, R134, UR6, RZ, P1, !PT ;  /* 0x0000000686867c10 */ /* 0x000fe20008ffe4ff */
[----:B-1----:R-:W-:-:S04]  /*4bc90*/  IMAD.MOV.U32 R124, RZ, RZ, R133 ;  /* 0x000000ffff7c7224 */ /* 0x002fc800078e0085 */
[----:B------:R-:W-:Y:S01]  /*4bca0*/  IMAD.MOV.U32 R125, RZ, RZ, R134 ;  /* 0x000000ffff7d7224 */ /* 0x000fe200078e0086 */
[----:B------:R-:W-:Y:S04]  /*4bcb0*/  STL [R1+0x111c], R139 ;  /* 0x00111c8b01007387 */ /* 0x000fe80000100800 */
[----:B------:R1:W-:Y:S04]  /*4bcc0*/  LDGSTS.E [R3+-0x59a00], [R124.64], P0 ;  /* 0xa66000007c037fae */ /* 0x0003e80008121848 */
[----:B------:R-:W-:Y:S04]  /*4bcd0*/  STL [R1+0x1118], R140 ;  /* 0x0011188c01007387 */ /* 0x000fe80000100800 */
[----:B------:R-:W-:Y:S04]  /*4bce0*/  STL [R1+0x113c], R137 ;  /* 0x00113c8901007387 */ /* 0x000fe80000100800 */
[----:B------:R-:W-:Y:S04]  /*4bcf0*/  STL [R1+0x1138], R138 ;  /* 0x0011388a01007387 */ /* 0x000fe80000100800 */
[----:B------:R-:W-:Y:S04]  /*4bd00*/  STL [R1+0x115c], R135 ;  /* 0x00115c8701007387 */ /* 0x000fe80000100800 */
[----:B------:R-:W-:Y:S01]  /*4bd10*/  STL [R1+0x1158], R136 ;  /* 0x0011588801007387 */ /* 0x000fe20000100800 */
[----:B------:R-:W-:-:S03]  /*4bd20*/  IADD3 R252, R252, c[0x0][0x180], RZ ;  /* 0x00006000fcfc7a10 */ /* 0x000fc60007ffe0ff */
[----:B------:R-:W-:Y:S04]  /*4bd30*/  STL [R1+0x117c], R133 ;  /* 0x00117c8501007387 */ /* 0x000fe80000100800 */
[----:B------:R-:W-:Y:S01]  /*4bd40*/  STL [R1+0x1178], R134 ;  /* 0x0011788601007387 */ /* 0x000fe20000100800 */
[----:B------:R-:W-:Y:S01]  /*4bd50*/  IADD3 R128, R128, 0x1, RZ ;  /* 0x0000000180807810 */ /* 0x000fe20007ffe0ff */
[C---:B------:R-:W-:Y:S08]  /*4bd60*/  HMMA.1688.F32.TF32 R60, R176.reuse, R62, R236 ;  /* 0x0000003eb03c723c */ /* 0x040ff000000810ec */
[----:B------:R-:W-:Y:S01]  /*4bd70*/  HMMA.1688.F32.TF32 R64, R176, R66, R232 ;  /* 0x00000042b040723c */ /* 0x000fe200000810e8 */
[----:B--2---:R-:W-:-:S04]  /*4bd80*/  IADD3 R131, P1, R131, UR7, RZ ;  /* 0x0000000783837c10 */ /* 0x004fc8000ff3e0ff */
[----:B------:R-:W-:Y:S02]  /*4bd90*/  IADD3.X R132, R132, UR6, RZ, P1, !PT ;  /* 0x0000000684847c10 */ /* 0x000fe40008ffe4ff */
[----:B---3--:R-:W-:Y:S02]  /*4bda0*/  IADD3 R129, P1, R129, UR7, RZ ;  /* 0x0000000781817c10 */ /* 0x008fe4000ff3e0ff */
[----:B-1----:R-:W-:Y:S01]  /*4bdb0*/  MOV R124, R131 ;  /* 0x00000083007c7202 */ /* 0x002fe20000000f00 */
[----:B------:R-:W-:Y:S01]  /*4bdc0*/  IMAD.MOV.U32 R125, RZ, RZ, R132 ;  /* 0x000000ffff7d7224 */ /* 0x000fe200078e0084 */
[----:B------:R-:W-:Y:S04]  /*4bdd0*/  STL [R1+0x119c], R131 ;  /* 0x00119c8301007387 */ /* 0x000fe80000100800 */
[----:B------:R1:W-:Y:S04]  /*4bde0*/  LDGSTS.E [R3+-0x59200], [R124.64], P0 ;  /* 0xa6e000007c037fae */ /* 0x0003e80008121848 */
[----:B------:R-:W-:Y:S01]  /*4bdf0*/  STL [R1+0x1198], R132 ;  /* 0x0011988401007387 */ /* 0x000fe20000100800 */
[----:B-1----:R-:W-:Y:S01]  /*4be00*/  IMAD.MOV.U32 R124, RZ, RZ, R129 ;  /* 0x000000ffff7c7224 */ /* 0x002fe200078e0081 */
[----:B------:R-:W-:-:S04]  /*4be10*/  IADD3.X R130, R130, UR6, RZ, P1, !PT ;  /* 0x0000000682827c10 */ /* 0x000fc80008ffe4ff */
[----:B------:R-:W-:Y:S01]  /*4be20*/  MOV R125, R130 ;  /* 0x00000082007d7202 */ /* 0x000fe20000000f00 */
[----:B------:R-:W-:Y:S04]  /*4be30*/  STL [R1+0x11bc], R129 ;  /* 0x0011bc8101007387 */ /* 0x000fe80000100800 */
[----:B------:R1:W-:Y:S01]  /*4be40*/  LDGSTS.E [R3+-0x58a00], [R124.64], P0 ;  /* 0xa76000007c037fae */ /* 0x0003e20008121848 */
[----:B------:R-:W-:-:S03]  /*4be50*/  IADD3 R126, P1, R126, UR7, RZ ;  /* 0x000000077e7e7c10 */ /* 0x000fc6000ff3e0ff */
[----:B------:R-:W-:Y:S01]  /*4be60*/  STL [R1+0x11b8], R130 ;  /* 0x0011b88201007387 */ /* 0x000fe20000100800 */
[----:B------:R-:W-:-:S03]  /*4be70*/  IADD3.X R127, R127, UR6, RZ, P1, !PT ;  /* 0x000000067f7f7c10 */ /* 0x000fc60008ffe4ff */
[----:B------:R2:W-:Y:S01]  /*4be80*/  STL [R1+0x11dc], R126 ;  /* 0x0011dc7e01007387 */ /* 0x0005e20000100800 */
[----:B-1----:R-:W-:Y:S01]  /*4be90*/  IADD3 R124, R2, 0x100000, RZ ;  /* 0x00100000027c7810 */ /* 0x002fe20007ffe0ff */
[----:B------:R-:W-:Y:S01]  /*4bea0*/  IMAD.MOV.U32 R2, RZ, RZ, R126 ;  /* 0x000000ffff027224 */ /* 0x000fe200078e007e */
[----:B--2---:R-:W-:Y:S01]  /*4beb0*/  SHF.R.S32.HI R126, RZ, 0x1f, R252 ;  /* 0x0000001fff7e7819 */ /* 0x004fe200000114fc */
[----:B------:R1:W-:Y:S01]  /*4bec0*/  STL [R1+0x11d8], R127 ;  /* 0x0011d87f01007387 */ /* 0x0003e20000100800 */
[----:B------:R-:W-:Y:S02]  /*4bed0*/  MOV R3, R127 ;  /* 0x0000007f00037202 */ /* 0x000fe40000000f00 */
[----:B------:R-:W-:Y:S01]  /*4bee0*/  LEA.HI R126, R126, R252, RZ, 0x6 ;  /* 0x000000fc7e7e7211 */ /* 0x000fe200078f30ff */
[----:B------:R1:W-:Y:S03]  /*4bef0*/  STL [R1+0x944], R128 ;  /* 0x0009448001007387 */ /* 0x0003e60000100800 */
[----:B------:R-:W-:Y:S01]  /*4bf00*/  SHF.R.S32.HI R126, RZ, 0x6, R126 ;  /* 0x00000006ff7e7819 */ /* 0x000fe2000001147e */
[----:B------:R1:W-:Y:S03]  /*4bf10*/  LDGSTS.E [R124+-0x58200], [R2.64], P0 ;  /* 0xa7e00000027c7fae */ /* 0x0003e60008121848 */
[----:B------:R-:W-:Y:S01]  /*4bf20*/  ISETP.NE.U32.AND P0, PT, R128, R126, PT ;  /* 0x0000007e8000720c */ /* 0x000fe20003f05070 */
[----:B------:R-:W0:Y:S11]  /*4bf30*/  LDGDEPBAR ;  /* 0x00000000000079af */ /* 0x000e360000000000 */
[----:B------:R-:W-:Y:S01]  /*4bf40*/  @!UPT UIADD3 URZ, URZ, URZ, URZ ;  /* 0x0000003f3f3ff290 */ /* 0x000fe2000fffe03f */
[----:B-1----:R-:W-:Y:S01]  /*4bf50*/  @!P0 CALL.REL.NOINC `(.L_x_0) ;  /* 0x0000001000008944 */ /* 0x002fe20003c00000 */
[----:B------:R-:W-:Y:S05]  /*4bf60*/  BRA `(.L_x_1) ;  /* 0xfffda3f000007947 */ /* 0x000fea000383ffff */
.L_x_0:
[----:B------:R-:W2:Y:S01]  /*4bf70*/  LDL R127, [R1+0x930] ;  /* 0x00093000017f7983 */ /* 0x000ea20000100800 */
[----:B------:R-:W-:-:S04]  /*4bf80*/  DEPBAR.LE SB0, 0x0 ;  /* 0x000080000000791a */ /* 0x000fc80000000000 */
[----:B------:R-:W1:Y:S04]  /*4bf90*/  S2R R126, SR_TID.X ;  /* 0x00000000007e7919 */ /* 0x000e680000002100 */
[----:B------:R-:W3:Y:S04]  /*4bfa0*/  LDL.LU R136, [R1+0x3f0] ;  /* 0x0003f00001887983 */ /* 0x000ee80000300800 */
[----:B------:R-:W3:Y:S04]  /*4bfb0*/  LDL.LU R137, [R1+0x3f4] ;  /* 0x0003f40001897983 */ /* 0x000ee80000300800 */
[----:B------:R-:W3:Y:S04]  /*4bfc0*/  LDL.LU R138, [R1+0x310] ;  /* 0x00031000018a7983 */ /* 0x000ee80000300800 */
[----:B------:R-:W3:Y:S04]  /*4bfd0*/  LDL.LU R139, [R1+0x314] ;  /* 0x00031400018b7983 */ /* 0x000ee80000300800 */
[----:B------:R-:W4:Y:S01]  /*4bfe0*/  LDL.LU R132, [R1+0x3f8] ;  /* 0x0003f80001847983 */ /* 0x000f220000300800 */
[C---:B-1----:R-:W-:Y:S01]  /*4bff0*/  IMAD.SHL.U32 R3, R126.reuse, 0x100, RZ ;  /* 0x000001007e037824 */ /* 0x042fe200078e00ff */
[C---:B------:R-:W-:Y:S01]  /*4c000*/  SHF.L.U32 R2, R126.reuse, 0x3, RZ ;  /* 0x000000037e027819 */ /* 0x040fe200000006ff */
[C---:B------:R-:W-:Y:S01]  /*4c010*/  IMAD.SHL.U32 R124, R126.reuse, 0x20, RZ ;  /* 0x000000207e7c7824 */ /* 0x040fe200078e00ff */
[----:B------:R-:W4:Y:S02]  /*4c020*/  LDL.LU R133, [R1+0x3fc] ;  /* 0x0003fc0001857983 */ /* 0x000f240000300800 */
[----:B------:R-:W-:Y:S01]  /*4c030*/  LOP3.LUT R3, R3, 0x1800, RZ, 0xc0, !PT ;  /* 0x0000180003037812 */ /* 0x000fe200078ec0ff */
[C---:B------:R-:W-:Y:S01]  /*4c040*/  IMAD.SHL.U32 R0, R126.reuse, 0x400, RZ ;  /* 0x000004007e007824 */ /* 0x040fe200078e00ff */
[----:B------:R-:W4:Y:S02]  /*4c050*/  LDL.LU R134, [R1+0x318] ;  /* 0x0003180001867983 */ /* 0x000f240000300800 */
[----:B------:R-:W-:Y:S01]  /*4c060*/  LOP3.LUT R3, R3, 0x60, R124, 0xf8, !PT ;  /* 0x0000006003037812 */ /* 0x000fe200078ef87c */
[----:B------:R-:W-:Y:S01]  /*4c070*/  IMAD.SHL.U32 R125, R126, 0x4, RZ ;  /* 0x000000047e7d7824 */ /* 0x000fe200078e00ff */
[----:B------:R-:W4:Y:S01]  /*4c080*/  LDL.LU R135, [R1+0x31c] ;  /* 0x00031c0001877983 */ /* 0x000f220000300800 */
[----:B------:R-:W-:-:S02]  /*4c090*/  LOP3.LUT R2, R2, 0x300, RZ, 0xc0, !PT ;  /* 0x0000030002027812 */ /* 0x000fc400078ec0ff */
[----:B------:R-:W-:Y:S01]  /*4c0a0*/  LOP3.LUT R126, R126, 0x7f, RZ, 0xc0, !PT ;  /* 0x0000007f7e7e7812 */ /* 0x000fe200078ec0ff */
[----:B------:R-:W3:Y:S01]  /*4c0b0*/  LDL.LU R128, [R1+0x160] ;  /* 0x0001600001807983 */ /* 0x000ee20000300800 */
[----:B------:R-:W-:-:S03]  /*4c0c0*/  LOP3.LUT R0, R0, 0x1800, RZ, 0xc0, !PT ;  /* 0x0000180000007812 */ /* 0x000fc600078ec0ff */
[----:B------:R-:W3:Y:S01]  /*4c0d0*/  LDL.LU R129, [R1+0x164] ;  /* 0x0001640001817983 */ /* 0x000ee20000300800 */
[----:B------:R-:W-:-:S03]  /*4c0e0*/  LOP3.LUT R2, R2, 0x70, R125, 0xf8, !PT ;  /* 0x0000007002027812 */ /* 0x000fc600078ef87d */
[----:B------:R-:W3:Y:S01]  /*4c0f0*/  LDL.LU R130, [R1+0x150] ;  /* 0x0001500001827983 */ /* 0x000ee20000300800 */
[----:B------:R-:W-:-:S03]  /*4c100*/  LEA R0, R126, R0, 0x4 ;  /* 0x000000007e007211 */ /* 0x000fc600078e20ff */
[----:B------:R-:W3:Y:S04]  /*4c110*/  LDL.LU R131, [R1+0x154] ;  /* 0x0001540001837983 */ /* 0x000ee80000300800 */
[----:B------:R-:W-:Y:S01]  /*4c120*/  BAR.SYNC.DEFER_BLOCKING 0x0 ;  /* 0x0000000000007b1d */ /* 0x000fe20000010000 */
[----:B--2---:R-:W-:-:S04]  /*4c130*/  IADD3 R124, R127, 0x1, RZ ;  /* 0x000000017f7c7810 */ /* 0x004fc80007ffe0ff */
[----:B------:R-:W-:Y:S02]  /*4c140*/  ISETP.GE.AND P1, PT, R124, c[0x0][0x17c], PT ;  /* 0x00005f007c007a0c */ /* 0x000fe40003f26270 */
[----:B------:R-:W2:Y:S04]  /*4c150*/  LDL.LU R124, [R1+0x168] ;  /* 0x00016800017c7983 */ /* 0x000ea80000300800 */
[----:B------:R-:W2:Y:S04]  /*4c160*/  LDL.LU R125, [R1+0x16c] ;  /* 0x00016c00017d7983 */ /* 0x000ea80000300800 */
[----:B------:R-:W2:Y:S04]  /*4c170*/  LDL.LU R126, [R1+0x158] ;  /* 0x00015800017e7983 */ /* 0x000ea80000300800 */
[----:B------:R-:W2:Y:S01]  /*4c180*/  LDL.LU R127, [R1+0x15c] ;  /* 0x00015c00017f7983 */ /* 0x000ea20000300800 */
[----:B------:R-:W-:-:S05]  /*4c190*/  LOP3.LUT R2, R3, R2, RZ, 0x3c, !PT ;  /* 0x0000000203027212 */ /* 0x000fca00078e3cff */
[----:B----4-:R1:W-:Y:S04]  /*4c1a0*/  STS.128 [R2+0x80], R132 ;  /* 0x0000808402007388 */ /* 0x0103e80000000c00 */
[----:B-1----:R-:W4:Y:S04]  /*4c1b0*/  LDL.LU R132, [R1+0x70] ;  /* 0x0000700001847983 */ /* 0x002f280000300800 */
[----:B------:R-:W4:Y:S04]  /*4c1c0*/  LDL.LU R133, [R1+0x74] ;  /* 0x0000740001857983 */ /* 0x000f280000300800 */
[----:B------:R-:W4:Y:S04]  /*4c1d0*/  LDL.LU R134, [R1+0x60] ;  /* 0x0000600001867983 */ /* 0x000f280000300800 */
[----:B------:R-:W4:Y:S04]  /*4c1e0*/  LDL.LU R135, [R1+0x64] ;  /* 0x0000640001877983 */ /* 0x000f280000300800 */
[----:B---3--:R-:W-:Y:S04]  /*4c1f0*/  STS.128 [R2], R136 ;  /* 0x0000008802007388 */ /* 0x008fe80000000c00 */
[----:B------:R-:W-:Y:S04]  /*4c200*/  STS.128 [R2+0x400], R128 ;  /* 0x0004008002007388 */ /* 0x000fe80000000c00 */
[----:B--2---:R1:W-:Y:S04]  /*4c210*/  STS.128 [R2+0x480], R124 ;  /* 0x0004807c02007388 */ /* 0x0043e80000000c00 */
[----:B-1----:R-:W2:Y:S04]  /*4c220*/  LDL.LU R124, [R1+0x78] ;  /* 0x00007800017c7983 */ /* 0x002ea80000300800 */
[----:B------:R-:W2:Y:S04]  /*4c230*/  LDL.LU R125, [R1+0x7c] ;  /* 0x00007c00017d7983 */ /* 0x000ea80000300800 */
[----:B------:R-:W2:Y:S04]  /*4c240*/  LDL.LU R126, [R1+0x68] ;  /* 0x00006800017e7983 */ /* 0x000ea80000300800 */
[----:B------:R-:W2:Y:S04]  /*4c250*/  LDL.LU R127, [R1+0x6c] ;  /* 0x00006c00017f7983 */ /* 0x000ea80000300800 */
[----:B------:R-:W-:Y:S01]  /*4c260*/  BAR.SYNC.DEFER_BLOCKING 0x0 ;  /* 0x0000000000007b1d */ /* 0x000fe20000010000 */
[----:B-----5:R-:W-:Y:S01]  /*4c270*/  MOV R130, R8 ;  /* 0x0000000800827202 */ /* 0x020fe20000000f00 */
[----:B------:R-:W-:Y:S01]  /*4c280*/  IMAD.MOV.U32 R131, RZ, RZ, R9 ;  /* 0x000000ffff837224 */ /* 0x000fe200078e0009 */
[----:B------:R-:W-:Y:S01]  /*4c290*/  MOV R9, R15 ;  /* 0x0000000f00097202 */ /* 0x000fe20000000f00 */
[----:B------:R-:W-:-:S02]  /*4c2a0*/  IMAD.MOV.U32 R128, RZ, RZ, R12 ;  /* 0x000000ffff807224 */ /* 0x000fc400078e000c */
[----:B------:R-:W-:Y:S02]  /*4c2b0*/  IMAD.MOV.U32 R129, RZ, RZ, R13 ;  /* 0x000000ffff817224 */ /* 0x000fe400078e000d */
[----:B------:R-:W-:Y:S02]  /*4c2c0*/  IMAD.MOV.U32 R8, RZ, RZ, R14 ;  /* 0x000000ffff087224 */ /* 0x000fe400078e000e */
[----:B------:R-:W1:Y:S01]  /*4c2d0*/  LDS.128 R12, [R0] ;  /* 0x00000000000c7984 */ /* 0x000e620000000c00 */
[C---:B------:R-:W-:Y:S02]  /*4c2e0*/  LOP3.LUT R228, R0.reuse, 0x20, RZ, 0x3c, !PT ;  /* 0x0000002000e47812 */ /* 0x040fe400078e3cff */
[C---:B------:R-:W-:Y:S02]  /*4c2f0*/  LOP3.LUT R3, R0.reuse, 0x40, RZ, 0x3c, !PT ;  /* 0x0000004000037812 */ /* 0x040fe400078e3cff */
[----:B------:R-:W-:Y:S01]  /*4c300*/  LOP3.LUT R252, R0, 0x60, RZ, 0x3c, !PT ;  /* 0x0000006000fc7812 */ /* 0x000fe200078e3cff */
[----:B------:R-:W3:Y:S04]  /*4c310*/  LDS.128 R140, [R228] ;  /* 0x00000000e48c7984 */ /* 0x000ee80000000c00 */
[----:B------:R-:W3:Y:S04]  /*4c320*/  LDS.128 R136, [R3] ;  /* 0x0000000003887984 */ /* 0x000ee80000000c00 */
[----:B-1----:R-:W-:Y:S04]  /*4c330*/  STL.64 [R1+0xb0], R12 ;  /* 0x0000b00c01007387 */ /* 0x002fe80000100a00 */
[----:B------:R-:W-:Y:S04]  /*4c340*/  STL.64 [R1+0xb8], R14 ;  /* 0x0000b80e01007387 */ /* 0x000fe80000100a00 */
[----:B------:R-:W1:Y:S04]  /*4c350*/  LDS.128 R12, [R252] ;  /* 0x00000000fc0c7984 */ /* 0x000e680000000c00 */
[----:B------:R-:W-:Y:S06]  /*4c360*/  BAR.SYNC.DEFER_BLOCKING 0x0 ;  /* 0x0000000000007b1d */ /* 0x000fec0000010000 */
[----:B----4-:R-:W-:Y:S04]  /*4c370*/  STS.128 [R2], R132 ;  /* 0x0000008402007388 */ /* 0x010fe80000000c00 */
[----:B------:R-:W-:Y:S04]  /*4c380*/  STS.128 [R2+0x400], R128 ;  /* 0x0004008002007388 */ /* 0x000fe80000000c00 */
[----:B------:R4:W-:Y:S04]  /*4c390*/  STS.128 [R2+0x480], R8 ;  /* 0x0004800802007388 */ /* 0x0009e80000000c00 */
[----:B---3--:R-:W-:Y:S04]  /*4c3a0*/  STL.64 [R1+0xf0], R140 ;  /* 0x0000f08c01007387 */ /* 0x008fe80000100a00 */
[----:B------:R-:W-:Y:S04]  /*4c3b0*/  STL.64 [R1+0xf8], R142 ;  /* 0x0000f88e01007387 */ /* 0x000fe80000100a00 */
[----:B------:R-:W-:Y:S04]  /*4c3c0*/  STL.64 [R1+0x150], R136 ;  /* 0x0001508801007387 */ /* 0x000fe80000100a00 */
[----:B------:R-:W-:Y:S04]  /*4c3d0*/  STL.64 [R1+0x158], R138 ;  /* 0x0001588a01007387 */ /* 0x000fe80000100a00 */
[----:B-1----:R-:W-:Y:S04]  /*4c3e0*/  STL.64 [R1+0x160], R12 ;  /* 0x0001600c01007387 */ /* 0x002fe80000100a00 */
[----:B------:R-:W-:Y:S01]  /*4c3f0*/  STL.64 [R1+0x168], R14 ;  /* 0x0001680e01007387 */ /* 0x000fe20000100a00 */
[----:B----4-:R-:W-:Y:S01]  /*4c400*/  IMAD.MOV.U32 R8, RZ, RZ, R86 ;  /* 0x000000ffff087224 */ /* 0x010fe200078e0056 */
[----:B------:R-:W-:Y:S01]  /*4c410*/  MOV R9, R87 ;  /* 0x0000005700097202 */ /* 0x000fe20000000f00 */
[----:B------:R-:W-:-:S02]  /*4c420*/  IMAD.MOV.U32 R10, RZ, RZ, R82 ;  /* 0x000000ffff0a7224 */ /* 0x000fc400078e0052 */
[----:B------:R-:W-:Y:S01]  /*4c430*/  IMAD.MOV.U32 R11, RZ, RZ, R83 ;  /* 0x000000ffff0b7224 */ /* 0x000fe200078e0053 */
[----:B------:R-:W-:Y:S01]  /*4c440*/  MOV R83, R153 ;  /* 0x0000009900537202 */ /* 0x000fe20000000f00 */
[----:B------:R-:W-:Y:S02]  /*4c450*/  IMAD.MOV.U32 R82, RZ, RZ, R152 ;  /* 0x000000ffff527224 */ /* 0x000fe400078e0098 */
[----:B------:R-:W-:Y:S02]  /*4c460*/  IMAD.MOV.U32 R152, RZ, RZ, R166 ;  /* 0x000000ffff987224 */ /* 0x000fe400078e00a6 */
[----:B------:R-:W-:Y:S01]  /*4c470*/  IMAD.MOV.U32 R153, RZ, RZ, R167 ;  /* 0x000000ffff997224 */ /* 0x000fe200078e00a7 */
[----:B--2---:R1:W-:Y:S04]  /*4c480*/  STS.128 [R2+0x80], R124 ;  /* 0x0000807c02007388 */ /* 0x0043e80000000c00 */
[----:B------:R-:W-:Y:S06]  /*4c490*/  BAR.SYNC.DEFER_BLOCKING 0x0 ;  /* 0x0000000000007b1d */ /* 0x000fec0000010000 */
[----:B------:R-:W2:Y:S01]  /*4c4a0*/  LDS.128 R12, [R0] ;  /* 0x00000000000c7984 */ /* 0x000ea20000000c00 */
[----:B-1----:R-:W-:-:S02]  /*4c4b0*/  IMAD.MOV.U32 R124, RZ, RZ, R84 ;  /* 0x000000ffff7c7224 */ /* 0x002fc400078e0054 */
[----:B------:R-:W-:Y:S01]  /*4c4c0*/  IMAD.MOV.U32 R125, RZ, RZ, R85 ;  /* 0x000000ffff7d7224 */ /* 0x000fe200078e0055 */
[----:B------:R-:W1:Y:S04]  /*4c4d0*/  LDS.128 R128, [R228] ;  /* 0x00000000e4807984 */ /* 0x000e680000000c00 */
[----:B------:R-:W3:Y:S01]  /*4c4e0*/  LDS.128 R84, [R3] ;  /* 0x0000000003547984 */ /* 0x000ee20000000c00 */
[----:B------:R-:W-:Y:S01]  /*4c4f0*/  MOV R126, R80 ;  /* 0x00000050007e7202 */ /* 0x000fe20000000f00 */
[----:B------:R-:W-:Y:S01]  /*4c500*/  IMAD.MOV.U32 R127, RZ, RZ, R81 ;  /* 0x000000ffff7f7224 */ /* 0x000fe200078e0051 */
[----:B------:R-:W-:Y:S01]  /*4c510*/  MOV R80, R164 ;  /* 0x000000a400507202 */ /* 0x000fe20000000f00 */
[----:B------:R-:W-:Y:S01]  /*4c520*/  IMAD.MOV.U32 R81, RZ, RZ, R165 ;  /* 0x000000ffff517224 */ /* 0x000fe200078e00a5 */
[----:B--2---:R-:W-:Y:S04]  /*4c530*/  STL.64 [R1+0x70], R12 ;  /* 0x0000700c01007387 */ /* 0x004fe80000100a00 */
[----:B------:R-:W-:Y:S04]  /*4c540*/  STL.64 [R1+0x78], R14 ;  /* 0x0000780e01007387 */ /* 0x000fe80000100a00 */
[----:B------:R-:W2:Y:S04]  /*4c550*/  LDS.128 R12, [R252] ;  /* 0x00000000fc0c7984 */ /* 0x000ea80000000c00 */
[----:B------:R-:W-:Y:S06]  /*4c560*/  BAR.SYNC.DEFER_BLOCKING 0x0 ;  /* 0x0000000000007b1d */ /* 0x000fec0000010000 */
[----:B------:R-:W-:Y:S04]  /*4c570*/  STS.128 [R2], R124 ;  /* 0x0000007c02007388 */ /* 0x000fe80000000c00 */
[----:B------:R4:W-:Y:S04]  /*4c580*/  STS.128 [R2+0x80], R8 ;  /* 0x0000800802007388 */ /* 0x0009e80000000c00 */
[----:B------:R-:W-:Y:S04]  /*4c590*/  STS.128 [R2+0x400], R80 ;  /* 0x0004005002007388 */ /* 0x000fe80000000c00 */
[----:B------:R-:W-:Y:S04]  /*4c5a0*/  STS.128 [R2+0x480], R152 ;  /* 0x0004809802007388 */ /* 0x000fe80000000c00 */
[----:B------:R-:W-:Y:S06]  /*4c5b0*/  BAR.SYNC.DEFER_BLOCKING 0x0 ;  /* 0x0000000000007b1d */ /* 0x000fec0000010000 */
[----:B-1----:R-:W-:Y:S04]  /*4c5c0*/  STL.64 [R1+0xc0], R128 ;  /* 0x0000c08001007387 */ /* 0x002fe80000100a00 */
[----:B------:R-:W-:Y:S04]  /*4c5d0*/  STL.64 [R1+0xc8], R130 ;  /* 0x0000c88201007387 */ /* 0x000fe80000100a00 */
[----:B---3--:R-:W-:Y:S01]  /*4c5e0*/  STL.64 [R1+0x100], R84 ;  /* 0x0001005401007387 */ /* 0x008fe20000100a00 */
[----:B----4-:R-:W-:-:S03]  /*4c5f0*/  IMAD.MOV.U32 R10, RZ, RZ, R20 ;  /* 0x000000ffff0a7224 */ /* 0x010fc600078e0014 */
[----:B------:R-:W-:Y:S01]  /*4c600*/  STL.64 [R1+0x108], R86 ;  /* 0x0001085601007387 */ /* 0x000fe20000100a00 */
[----:B------:R-:W-:-:S03]  /*4c610*/  MOV R11, R21 ;  /* 0x00000015000b7202 */ /* 0x000fc60000000f00 */
[----:B------:R-:W1:Y:S01]  /*4c620*/  LDS.128 R236, [R0] ;  /* 0x0000000000ec7984 */ /* 0x000e620000000c00 */
[----:B------:R-:W-:-:S03]  /*4c630*/  MOV R8, R16 ;  /* 0x0000001000087202 */ /* 0x000fc60000000f00 */
[----:B------:R-:W3:Y:S01]  /*4c640*/  LDS.128 R84, [R228] ;  /* 0x00000000e4547984 */ /* 0x000ee20000000c00 */
[----:B------:R-:W-:Y:S02]  /*4c650*/  IMAD.MOV.U32 R9, RZ, RZ, R17 ;  /* 0x000000ffff097224 */ /* 0x000fe400078e0011 */
[----:B------:R-:W-:Y:S01]  /*4c660*/  IMAD.MOV.U32 R20, RZ, RZ, R18 ;  /* 0x000000ffff147224 */ /* 0x000fe200078e0012 */
[----:B------:R-:W4:Y:S01]  /*4c670*/  LDS.128 R80, [R3] ;  /* 0x0000000003507984 */ /* 0x000f220000000c00 */
[----:B------:R-:W-:-:S03]  /*4c680*/  IMAD.MOV.U32 R21, RZ, RZ, R19 ;  /* 0x000000ffff157224 */ /* 0x000fc600078e0013 */
[----:B------:R-:W3:Y:S04]  /*4c690*/  LDS.128 R16, [R252] ;  /* 0x00000000fc107984 */ /* 0x000ee80000000c00 */
[----:B------:R-:W-:Y:S06]  /*4c6a0*/  BAR.SYNC.DEFER_BLOCKING 0x0 ;  /* 0x0000000000007b1d */ /* 0x000fec0000010000 */
[----:B--2---:R2:W-:Y:S04]  /*4c6b0*/  STL.64 [R1+0x130], R12 ;  /* 0x0001300c01007387 */ /* 0x0045e80000100a00 */
[----:B------:R1:W-:Y:S04]  /*4c6c0*/  STL.64 [R1+0x138], R14 ;  /* 0x0001380e01007387 */ /* 0x0003e80000100a00 */
[----:B-1----:R-:W-:Y:S04]  /*4c6d0*/  STL [R1+0x13c4], R237 ;  /* 0x0013c4ed01007387 */ /* 0x002fe80000100800 */
[----:B------:R-:W-:Y:S04]  /*4c6e0*/  STL [R1+0x13b8], R238 ;  /* 0x0013b8ee01007387 */ /* 0x000fe80000100800 */
[----:B------:R-:W-:Y:S04]  /*4c6f0*/  STL [R1+0x13b4], R239 ;  /* 0x0013b4ef01007387 */ /* 0x000fe80000100800 */
[----:B---3--:R-:W-:Y:S04]  /*4c700*/  STL.64 [R1+0x60], R84 ;  /* 0x0000605401007387 */ /* 0x008fe80000100a00 */
[----:B------:R-:W-:Y:S04]  /*4c710*/  STL.64 [R1+0x68], R86 ;  /* 0x0000685601007387 */ /* 0x000fe80000100a00 */
[----:B----4-:R-:W-:Y:S04]  /*4c720*/  STL.64 [R1+0xd0], R80 ;  /* 0x0000d05001007387 */ /* 0x010fe80000100a00 */
[----:B------:R-:W-:Y:S04]  /*4c730*/  STL.64 [R1+0xd8], R82 ;  /* 0x0000d85201007387 */ /* 0x000fe80000100a00 */
[----:B------:R-:W-:Y:S01]  /*4c740*/  STL.64 [R1+0x110], R16 ;  /* 0x0001101001007387 */ /* 0x000fe20000100a00 */
[----:B--2---:R-:W-:-:S03]  /*4c750*/  MOV R12, R160 ;  /* 0x000000a0000c7202 */ /* 0x004fc60000000f00 */
[----:B------:R-:W-:Y:S01]  /*4c760*/  STL.64 [R1+0x118], R18 ;  /* 0x0001181201007387 */ /* 0x000fe20000100a00 */
[----:B------:R-:W-:-:S03]  /*4c770*/  IMAD.MOV.U32 R13, RZ, RZ, R161 ;  /* 0x000000ffff0d7224 */ /* 0x000fc600078e00a1 */
[----:B------:R1:W-:Y:S01]  /*4c780*/  STS.128 [R2+0x480], R20 ;  /* 0x0004801402007388 */ /* 0x0003e20000000c00 */
[----:B------:R-:W-:Y:S01]  /*4c790*/  IMAD.MOV.U32 R14, RZ, RZ, R172 ;  /* 0x000000ffff0e7224 */ /* 0x000fe200078e00ac */
[----:B------:R-:W-:-:S05]  /*4c7a0*/  MOV R15, R173 ;  /* 0x000000ad000f7202 */ /* 0x000fca0000000f00 */
[----:B------:R2:W-:Y:S04]  /*4c7b0*/  STS.128 [R2], R12 ;  /* 0x0000000c02007388 */ /* 0x0005e80000000c00 */
[----:B-1----:R-:W3:Y:S04]  /*4c7c0*/  LDL.LU R20, [R1+0x430] ;  /* 0x0004300001147983 */ /* 0x002ee80000300800 */
        /* <DEDUP_REMOVED lines=10> */
[----:B------:R1:W-:Y:S04]  /*4c870*/  STS.128 [R2+0x400], R8 ;  /* 0x0004000802007388 */ /* 0x0003e80000000c00 */
[----:B------:R-:W2:Y:S04]  /*4c880*/  LDL.LU R15, [R1+0x264] ;  /* 0x00026400010f7983 */ /* 0x000ea80000300800 */
[----:B-1----:R-:W3:Y:S04]  /*4c890*/  LDL.LU R8, [R1+0x128] ;  /* 0x0001280001087983 */ /* 0x002ee80000300800 */
[----:B------:R-:W3:Y:S04]  /*4c8a0*/  LDL.LU R9, [R1+0x12c] ;  /* 0x00012c0001097983 */ /* 0x000ee80000300800 */
[----:B------:R-:W3:Y:S04]  /*4c8b0*/  LDL.LU R10, [R1+0x268] ;  /* 0x00026800010a7983 */ /* 0x000ee80000300800 */
[----:B------:R-:W3:Y:S01]  /*4c8c0*/  LDL.LU R11, [R1+0x26c] ;  /* 0x00026c00010b7983 */ /* 0x000ee20000300800 */
[----:B------:R-:W-:-:S02]  /*4c8d0*/  IMAD.MOV.U32 R172, RZ, RZ, R162 ;  /* 0x000000ffffac7224 */ /* 0x000fc400078e00a2 */
[----:B------:R-:W-:-:S05]  /*4c8e0*/  IMAD.MOV.U32 R173, RZ, RZ, R163 ;  /* 0x000000ffffad7224 */ /* 0x000fca00078e00a3 */
[----:B------:R-:W-:Y:S04]  /*4c8f0*/  STS.128 [R2+0x80], R172 ;  /* 0x000080ac02007388 */ /* 0x000fe80000000c00 */
[----:B------:R-:W-:Y:S06]  /*4c900*/  BAR.SYNC.DEFER_BLOCKING 0x0 ;  /* 0x0000000000007b1d */ /* 0x000fec0000010000 */
[----:B------:R-:W1:Y:S04]  /*4c910*/  LDS.128 R80, [R0] ;  /* 0x0000000000507984 */ /* 0x000e680000000c00 */
[----:B------:R-:W1:Y:S04]  /*4c920*/  LDS.128 R124, [R228] ;  /* 0x00000000e47c7984 */ /* 0x000e680000000c00 */
[----:B------:R-:W1:Y:S04]  /*4c930*/  LDS.128 R84, [R3] ;  /* 0x0000000003547984 */ /* 0x000e680000000c00 */
[----:B-1----:R-:W-:Y:S01]  /*4c940*/  STL [R1+0x44], R81 ;  /* 0x0000445101007387 */ /* 0x002fe20000100800 */
[----:B------:R-:W-:Y:S01]  /*4c950*/  MOV R237, R80 ;  /* 0x0000005000ed7202 */ /* 0x000fe20000000f00 */
[----:B------:R-:W-:-:S02]  /*4c960*/  IMAD.MOV.U32 R239, RZ, RZ, R82 ;  /* 0x000000ffffef7224 */ /* 0x000fc400078e0052 */
[----:B------:R-:W-:Y:S04]  /*4c970*/  STL [R1+0x4c], R83 ;  /* 0x00004c5301007387 */ /* 0x000fe80000100800 */
[----:B------:R-:W1:Y:S04]  /*4c980*/  LDS.128 R80, [R252] ;  /* 0x00000000fc507984 */ /* 0x000e680000000c00 */
[----:B------:R-:W-:Y:S06]  /*4c990*/  BAR.SYNC.DEFER_BLOCKING 0x0 ;  /* 0x0000000000007b1d */ /* 0x000fec0000010000 */
[----:B------:R1:W-:Y:S04]  /*4c9a0*/  STL [R1+0x13bc], R239 ;  /* 0x0013bcef01007387 */ /* 0x0003e80000100800 */
[----:B------:R-:W-:Y:S04]  /*4c9b0*/  STL.64 [R1+0x50], R124 ;  /* 0x0000507c01007387 */ /* 0x000fe80000100a00 */
[----:B------:R-:W-:Y:S04]  /*4c9c0*/  STL.64 [R1+0x58], R126 ;  /* 0x0000587e01007387 */ /* 0x000fe80000100a00 */
[----:B------:R-:W-:Y:S04]  /*4c9d0*/  STL.64 [R1+0xa0], R84 ;  /* 0x0000a05401007387 */ /* 0x000fe80000100a00 */
[----:B------:R-:W-:Y:S01]  /*4c9e0*/  STL.64 [R1+0xa8], R86 ;  /* 0x0000a85601007387 */ /* 0x000fe20000100a00 */
[----:B-1----:R-:W-:-:S03]  /*4c9f0*/  IMAD.MOV.U32 R239, RZ, RZ, R80 ;  /* 0x000000ffffef7224 */ /* 0x002fc600078e0050 */
[----:B------:R-:W-:Y:S04]  /*4ca00*/  STL.64 [R1+0xe8], R82 ;  /* 0x0000e85201007387 */ /* 0x000fe80000100a00 */
[----:B------:R-:W-:Y:S04]  /*4ca10*/  STL [R1+0x13c0], R239 ;  /* 0x0013c0ef01007387 */ /* 0x000fe80000100800 */
[----:B----4-:R1:W-:Y:S04]  /*4ca20*/  STS.128 [R2+0x80], R16 ;  /* 0x0000801002007388 */ /* 0x0103e80000000c00 */
[----:B-1----:R-:W4:Y:S04]  /*4ca30*/  LDL.LU R16, [R1+0x30] ;  /* 0x0000300001107983 */ /* 0x002f280000300800 */
[----:B------:R-:W4:Y:S04]  /*4ca40*/  LDL.LU R17, [R1+0x34] ;  /* 0x0000340001117983 */ /* 0x000f280000300800 */
[----:B------:R-:W4:Y:S04]  /*4ca50*/  LDL.LU R18, [R1+0x80] ;  /* 0x0000800001127983 */ /* 0x000f280000300800 */
[----:B--2---:R1:W-:Y:S04]  /*4ca60*/  STS.128 [R2+0x400], R12 ;  /* 0x0004000c02007388 */ /* 0x0043e80000000c00 */
[----:B------:R-:W4:Y:S04]  /*4ca70*/  LDL.LU R19, [R1+0x84] ;  /* 0x0000840001137983 */ /* 0x000f280000300800 */
[----:B-1----:R-:W2:Y:S04]  /*4ca80*/  LDL.LU R12, [R1+0x38] ;  /* 0x00003800010c7983 */ /* 0x002ea80000300800 */
[----:B------:R-:W2:Y:S04]  /*4ca90*/  LDL.LU R13, [R1+0x3c] ;  /* 0x00003c00010d7983 */ /* 0x000ea80000300800 */
[----:B------:R-:W2:Y:S04]  /*4caa0*/  LDL.LU R14, [R1+0x88] ;  /* 0x00008800010e7983 */ /* 0x000ea80000300800 */
[----:B---3--:R1:W-:Y:S04]  /*4cab0*/  STS.128 [R2+0x480], R8 ;  /* 0x0004800802007388 */ /* 0x0083e80000000c00 */
[----:B------:R-:W2:Y:S01]  /*4cac0*/  LDL.LU R15, [R1+0x8c] ;  /* 0x00008c00010f7983 */ /* 0x000ea20000300800 */
[----:B-1----:R-:W-:-:S03]  /*4cad0*/  IMAD.MOV.U32 R8, RZ, RZ, R4 ;  /* 0x000000ffff087224 */ /* 0x002fc600078e0004 */
[----:B------:R-:W3:Y:S01]  /*4cae0*/  LDL.LU R10, [R1+0x10] ;  /* 0x00001000010a7983 */ /* 0x000ee20000300800 */
[----:B------:R-:W-:Y:S01]  /*4caf0*/  IMAD.MOV.U32 R9, RZ, RZ, R5 ;  /* 0x000000ffff097224 */ /* 0x000fe200078e0005 */
[----:B------:R-:W-:Y:S01]  /*4cb00*/  MOV R4, R6 ;  /* 0x0000000600047202 */ /* 0x000fe20000000f00 */
[----:B------:R-:W-:Y:S01]  /*4cb10*/  IMAD.MOV.U32 R5, RZ, RZ, R7 ;  /* 0x000000ffff057224 */ /* 0x000fe200078e0007 */
[----:B------:R-:W3:Y:S04]  /*4cb20*/  LDL.LU R11, [R1+0x14] ;  /* 0x00001400010b7983 */ /* 0x000ee80000300800 */
[----:B------:R-:W3:Y:S04]  /*4cb30*/  LDL.LU R6, [R1+0x18] ;  /* 0x0000180001067983 */ /* 0x000ee80000300800 */
[----:B------:R-:W3:Y:S04]  /*4cb40*/  LDL.LU R7, [R1+0x1c] ;  /* 0x00001c0001077983 */ /* 0x000ee80000300800 */
[----:B------:R-:W-:Y:S04]  /*4cb50*/  STS.128 [R2], R20 ;  /* 0x0000001402007388 */ /* 0x000fe80000000c00 */
[----:B------:R-:W-:Y:S06]  /*4cb60*/  BAR.SYNC.DEFER_BLOCKING 0x0 ;  /* 0x0000000000007b1d */ /* 0x000fec0000010000 */
[----:B------:R-:W1:Y:S01]  /*4cb70*/  LDS.128 R20, [R0] ;  /* 0x0000000000147984 */ /* 0x000e620000000c00 */
[----:B------:R-:W-:-:S03]  /*4cb80*/  MOV R238, R81 ;  /* 0x0000005100ee7202 */ /* 0x000fc60000000f00 */
[----:B------:R-:W1:Y:S04]  /*4cb90*/  LDS.128 R84, [R228] ;  /* 0x00000000e4547984 */ /* 0x000e680000000c00 */
[----:B------:R-:W1:Y:S04]  /*4cba0*/  LDS.128 R80, [R3] ;  /* 0x0000000003507984 */ /* 0x000e680000000c00 */
[----:B-1----:R-:W-:Y:S04]  /*4cbb0*/  STL.64 [R1+0x1b0], R20 ;  /* 0x0001b01401007387 */ /* 0x002fe80000100a00 */
[----:B------:R-:W-:Y:S04]  /*4cbc0*/  STL.64 [R1+0x1b8], R22 ;  /* 0x0001b81601007387 */ /* 0x000fe80000100a00 */
[----:B------:R-:W1:Y:S04]  /*4cbd0*/  LDS.128 R20, [R252] ;  /* 0x00000000fc147984 */ /* 0x000e680000000c00 */
[----:B------:R-:W-:Y:S06]  /*4cbe0*/  BAR.SYNC.DEFER_BLOCKING 0x0 ;  /* 0x0000000000007b1d */ /* 0x000fec0000010000 */
[----:B------:R-:W-:Y:S04]  /*4cbf0*/  STL.64 [R1+0x230], R84 ;  /* 0x0002305401007387 */ /* 0x000fe80000100a00 */
[----:B------:R-:W-:Y:S04]  /*4cc00*/  STL.64 [R1+0x238], R86 ;  /* 0x0002385601007387 */ /* 0x000fe80000100a00 */
[----:B------:R-:W-:Y:S04]  /*4cc10*/  STL.64 [R1+0x2a0], R80 ;  /* 0x0002a05001007387 */ /* 0x000fe80000100a00 */
[----:B------:R-:W-:Y:S04]  /*4cc20*/  STL.64 [R1+0x2a8], R82 ;  /* 0x0002a85201007387 */ /* 0x000fe80000100a00 */
[----:B-1----:R-:W-:Y:S04]  /*4cc30*/  STL.64 [R1+0x2c0], R20 ;  /* 0x0002c01401007387 */ /* 0x002fe80000100a00 */
[----:B------:R-:W-:Y:S04]  /*4cc40*/  STL.64 [R1+0x2c8], R22 ;  /* 0x0002c81601007387 */ /* 0x000fe80000100a00 */
[----:B----4-:R1:W-:Y:S04]  /*4cc50*/  STS.128 [R2], R16 ;  /* 0x0000001002007388 */ /* 0x0103e80000000c00 */
[----:B--2---:R2:W-:Y:S04]  /*4cc60*/  STS.128 [R2+0x80], R12 ;  /* 0x0000800c02007388 */ /* 0x0045e80000000c00 */
[----:B---3--:R-:W-:Y:S04]  /*4cc70*/  STS.128 [R2+0x400], R8 ;  /* 0x0004000802007388 */ /* 0x008fe80000000c00 */
[----:B------:R-:W-:Y:S04]  /*4cc80*/  STS.128 [R2+0x480], R4 ;  /* 0x0004800402007388 */ /* 0x000fe80000000c00 */
[----:B------:R-:W-:Y:S06]  /*4cc90*/  BAR.SYNC.DEFER_BLOCKING 0x0 ;  /* 0x0000000000007b1d */ /* 0x000fec0000010000 */
[----:B------:R-:W3:Y:S04]  /*4cca0*/  LDS.128 R4, [R0] ;  /* 0x0000000000047984 */ /* 0x000ee80000000c00 */
[----:B------:R-:W4:Y:S04]  /*4ccb0*/  LDS.128 R20, [R228] ;  /* 0x00000000e4147984 */ /* 0x000f280000000c00 */
[----:B------:R-:W4:Y:S01]  /*4ccc0*/  LDS.128 R8, [R3] ;  /* 0x0000000003087984 */ /* 0x000f220000000c00 */
[----:B-1----:R-:W-:Y:S01]  /*4ccd0*/  IMAD.MOV.U32 R18, RZ, RZ, R72 ;  /* 0x000000ffff127224 */ /* 0x002fe200078e0048 */
[----:B------:R-:W-:Y:S01]  /*4cce0*/  MOV R17, R77 ;  /* 0x0000004d00117202 */ /* 0x000fe20000000f00 */
[----:B------:R-:W-:Y:S01]  /*4ccf0*/  IMAD.MOV.U32 R19, RZ, RZ, R73 ;  /* 0x000000ffff137224 */ /* 0x000fe200078e0049 */
[----:B------:R-:W-:Y:S01]  /*4cd00*/  MOV R72, R78 ;  /* 0x0000004e00487202 */ /* 0x000fe20000000f00 */
[----:B--2---:R-:W-:Y:S01]  /*4cd10*/  IMAD.MOV.U32 R14, RZ, RZ, R108 ;  /* 0x000000ffff0e7224 */ /* 0x004fe200078e006c */
[----:B------:R-:W-:Y:S01]  /*4cd20*/  MOV R13, R149 ;  /* 0x00000095000d7202 */ /* 0x000fe20000000f00 */
[----:B------:R-:W-:Y:S01]  /*4cd30*/  IMAD.MOV.U32 R15, RZ, RZ, R109 ;  /* 0x000000ffff0f7224 */ /* 0x000fe200078e006d */
[----:B------:R-:W-:Y:S01]  /*4cd40*/  MOV R108, R150 ;  /* 0x00000096006c7202 */ /* 0x000fe20000000f00 */
[----:B------:R-:W-:Y:S01]  /*4cd50*/  IMAD.MOV.U32 R16, RZ, RZ, R76 ;  /* 0x000000ffff107224 */ /* 0x000fe200078e004c */
[----:B---3--:R-:W-:Y:S04]  /*4cd60*/  STL.64 [R1+0x120], R4 ;  /* 0x0001200401007387 */ /* 0x008fe80000100a00 */
[----:B------:R-:W-:Y:S04]  /*4cd70*/  STL.64 [R1+0x128], R6 ;  /* 0x0001280601007387 */ /* 0x000fe80000100a00 */
[----:B------:R-:W1:Y:S04]  /*4cd80*/  LDS.128 R4, [R252] ;  /* 0x00000000fc047984 */ /* 0x000e680000000c00 */
[----:B------:R-:W-:Y:S01]  /*4cd90*/  BAR.SYNC.DEFER_BLOCKING 0x0 ;  /* 0x0000000000007b1d */ /* 0x000fe20000010000 */
[----:B------:R-:W-:-:S02]  /*4cda0*/  IMAD.MOV.U32 R73, RZ, RZ, R79 ;  /* 0x000000ffff497224 */ /* 0x000fc400078e004f */
[----:B------:R-:W-:Y:S02]  /*4cdb0*/  IMAD.MOV.U32 R12, RZ, RZ, R148 ;  /* 0x000000ffff0c7224 */ /* 0x000fe400078e0094 */
[----:B------:R-:W-:Y:S01]  /*4cdc0*/  IMAD.MOV.U32 R109, RZ, RZ, R151 ;  /* 0x000000ffff6d7224 */ /* 0x000fe200078e0097 */
[----:B------:R-:W-:Y:S04]  /*4cdd0*/  STS.128 [R2], R16 ;  /* 0x0000001002007388 */ /* 0x000fe80000000c00 */
[----:B------:R-:W-:Y:S04]  /*4cde0*/  STS.128 [R2+0x80], R72 ;  /* 0x0000804802007388 */ /* 0x000fe80000000c00 */
[----:B------:R-:W-:Y:S04]  /*4cdf0*/  STS.128 [R2+0x400], R12 ;  /* 0x0004000c02007388 */ /* 0x000fe80000000c00 */
[----:B------:R-:W-:Y:S04]  /*4ce00*/  STS.128 [R2+0x480], R108 ;  /* 0x0004806c02007388 */ /* 0x000fe80000000c00 */
[----:B------:R-:W-:Y:S06]  /*4ce10*/  BAR.SYNC.DEFER_BLOCKING 0x0 ;  /* 0x0000000000007b1d */ /* 0x000fec0000010000 */
[----:B------:R-:W2:Y:S04]  /*4ce20*/  LDS.128 R12, [R0] ;  /* 0x00000000000c7984 */ /* 0x000ea80000000c00 */
[----:B----4-:R-:W-:Y:S04]  /*4ce30*/  STL.64 [R1+0x1c0], R20 ;  /* 0x0001c01401007387 */ /* 0x010fe80000100a00 */
[----:B------:R-:W-:Y:S04]  /*4ce40*/  STL.64 [R1+0x1c8], R22 ;  /* 0x0001c81601007387 */ /* 0x000fe80000100a00 */
[----:B------:R3:W-:Y:S04]  /*4ce50*/  STL.64 [R1+0x290], R8 ;  /* 0x0002900801007387 */ /* 0x0007e80000100a00 */
[----:B------:R4:W-:Y:S04]  /*4ce60*/  STL.64 [R1+0x298], R10 ;  /* 0x0002980a01007387 */ /* 0x0009e80000100a00 */
[----:B-1----:R-:W-:Y:S04]  /*4ce70*/  STL.64 [R1+0x2b0], R4 ;  /* 0x0002b00401007387 */ /* 0x002fe80000100a00 */
[----:B------:R-:W1:Y:S04]  /*4ce80*/  LDS.128 R20, [R228] ;  /* 0x00000000e4147984 */ /* 0x000e680000000c00 */
[----:B------:R-:W-:Y:S04]  /*4ce90*/  STL.64 [R1+0x2b8], R6 ;  /* 0x0002b80601007387 */ /* 0x000fe80000100a00 */
[----:B------:R-:W1:Y:S04]  /*4cea0*/  LDS.128 R16, [R3] ;  /* 0x0000000003107984 */ /* 0x000e680000000c00 */
[----:B--2---:R-:W-:Y:S04]  /*4ceb0*/  STL.64 [R1+0x30], R12 ;  /* 0x0000300c01007387 */ /* 0x004fe80000100a00 */
[----:B------:R-:W-:Y:S04]  /*4cec0*/  STL.64 [R1+0x38], R14 ;  /* 0x0000380e01007387 */ /* 0x000fe80000100a00 */
[----:B------:R-:W2:Y:S01]  /*4ced0*/  LDS.128 R12, [R252] ;  /* 0x00000000fc0c7984 */ /* 0x000ea20000000c00 */
[----:B---3--:R-:W-:Y:S01]  /*4cee0*/  IMAD.MOV.U32 R8, RZ, RZ, R156 ;  /* 0x000000ffff087224 */ /* 0x008fe200078e009c */
[----:B------:R-:W-:Y:S01]  /*4cef0*/  MOV R9, R157 ;  /* 0x0000009d00097202 */ /* 0x000fe20000000f00 */
[----:B----4-:R-:W-:-:S02]  /*4cf00*/  IMAD.MOV.U32 R10, RZ, RZ, R104 ;  /* 0x000000ffff0a7224 */ /* 0x010fc400078e0068 */
[----:B------:R-:W-:Y:S01]  /*4cf10*/  IMAD.MOV.U32 R11, RZ, RZ, R105 ;  /* 0x000000ffff0b7224 */ /* 0x000fe200078e0069 */
[----:B------:R-:W-:Y:S06]  /*4cf20*/  BAR.SYNC.DEFER_BLOCKING 0x0 ;  /* 0x0000000000007b1d */ /* 0x000fec0000010000 */
[----:B-1----:R-:W-:Y:S04]  /*4cf30*/  STL.64 [R1+0x180], R20 ;  /* 0x0001801401007387 */ /* 0x002fe80000100a00 */
[----:B------:R-:W-:Y:S04]  /*4cf40*/  STL.64 [R1+0x188], R22 ;  /* 0x0001881601007387 */ /* 0x000fe80000100a00 */
[----:B------:R1:W-:Y:S04]  /*4cf50*/  STL.64 [R1+0x1f0], R16 ;  /* 0x0001f01001007387 */ /* 0x0003e80000100a00 */
[----:B------:R3:W-:Y:S01]  /*4cf60*/  STL.64 [R1+0x1f8], R18 ;  /* 0x0001f81201007387 */ /* 0x0007e20000100a00 */
[----:B------:R-:W-:Y:S01]  /*4cf70*/  IMAD.MOV.U32 R4, RZ, RZ, R24 ;  /* 0x000000ffff047224 */ /* 0x000fe200078e0018 */
[----:B------:R-:W-:Y:S01]  /*4cf80*/  MOV R5, R25 ;  /* 0x0000001900057202 */ /* 0x000fe20000000f00 */
[----:B------:R-:W-:Y:S01]  /*4cf90*/  IMAD.MOV.U32 R6, RZ, RZ, R28 ;  /* 0x000000ffff067224 */ /* 0x000fe200078e001c */
[----:B--2---:R2:W-:Y:S04]  /*4cfa0*/  STL.64 [R1+0x260], R12 ;  /* 0x0002600c01007387 */ /* 0x0045e80000100a00 */
[----:B------:R2:W-:Y:S04]  /*4cfb0*/  STL.64 [R1+0x268], R14 ;  /* 0x0002680e01007387 */ /* 0x0005e80000100a00 */
[----:B-1----:R-:W4:Y:S04]  /*4cfc0*/  LDL.LU R16, [R1+0x670] ;  /* 0x0006700001107983 */ /* 0x002f280000300800 */
[----:B------:R-:W4:Y:S04]  /*4cfd0*/  LDL.LU R17, [R1+0x674] ;  /* 0x0006740001117983 */ /* 0x000f280000300800 */
[----:B---3--:R-:W4:Y:S01]  /*4cfe0*/  LDL.LU R18, [R1+0x6a0] ;  /* 0x0006a00001127983 */ /* 0x008f220000300800 */
[----:B------:R-:W-:-:S03]  /*4cff0*/  IMAD.MOV.U32 R7, RZ, RZ, R29 ;  /* 0x000000ffff077224 */ /* 0x000fc600078e001d */
[----:B------:R-:W4:Y:S04]  /*4d000*/  LDL.LU R19, [R1+0x6a4] ;  /* 0x0006a40001137983 */ /* 0x000f280000300800 */
[----:B--2---:R-:W2:Y:S04]  /*4d010*/  LDL.LU R12, [R1+0x678] ;  /* 0x00067800010c7983 */ /* 0x004ea80000300800 */
[----:B------:R-:W2:Y:S04]  /*4d020*/  LDL.LU R13, [R1+0x67c] ;  /* 0x00067c00010d7983 */ /* 0x000ea80000300800 */
[----:B------:R-:W2:Y:S04]  /*4d030*/  LDL.LU R14, [R1+0x6a8] ;  /* 0x0006a800010e7983 */ /* 0x000ea80000300800 */
[----:B------:R1:W-:Y:S04]  /*4d040*/  STS.128 [R2], R8 ;  /* 0x0000000802007388 */ /* 0x0003e80000000c00 */
[----:B------:R-:W2:Y:S04]  /*4d050*/  LDL.LU R15, [R1+0x6ac] ;  /* 0x0006ac00010f7983 */ /* 0x000ea80000300800 */
[----:B------:R3:W-:Y:S04]  /*4d060*/  STS.128 [R2+0x400], R4 ;  /* 0x0004000402007388 */ /* 0x0007e80000000c00 */
[----:B-1----:R-:W4:Y:S04]  /*4d070*/  LDL.LU R8, [R1+0x3e0] ;  /* 0x0003e00001087983 */ /* 0x002f280000300800 */
[----:B------:R-:W4:Y:S04]  /*4d080*/  LDL.LU R9, [R1+0x3e4] ;  /* 0x0003e40001097983 */ /* 0x000f280000300800 */
[----:B------:R-:W4:Y:S04]  /*4d090*/  LDL.LU R10, [R1+0x5a0] ;  /* 0x0005a000010a7983 */ /* 0x000f280000300800 */
[----:B------:R-:W4:Y:S04]  /*4d0a0*/  LDL.LU R11, [R1+0x5a4] ;  /* 0x0005a400010b7983 */ /* 0x000f280000300800 */
[----:B---3--:R-:W3:Y:S04]  /*4d0b0*/  LDL.LU R4, [R1+0x3e8] ;  /* 0x0003e80001047983 */ /* 0x008ee80000300800 */
[----:B------:R-:W3:Y:S04]  /*4d0c0*/  LDL.LU R5, [R1+0x3ec] ;  /* 0x0003ec0001057983 */ /* 0x000ee80000300800 */
[----:B------:R-:W3:Y:S04]  /*4d0d0*/  LDL.LU R6, [R1+0x5a8] ;  /* 0x0005a80001067983 */ /* 0x000ee80000300800 */
[----:B------:R-:W3:Y:S01]  /*4d0e0*/  LDL.LU R7, [R1+0x5ac] ;  /* 0x0005ac0001077983 */ /* 0x000ee20000300800 */
[----:B------:R-:W-:Y:S01]  /*4d0f0*/  MOV R104, R158 ;  /* 0x0000009e00687202 */ /* 0x000fe20000000f00 */
[----:B------:R-:W-:Y:S01]  /*4d100*/  IMAD.MOV.U32 R105, RZ, RZ, R159 ;  /* 0x000000ffff697224 */ /* 0x000fe200078e009f */
[----:B------:R-:W-:Y:S01]  /*4d110*/  MOV R28, R26 ;  /* 0x0000001a001c7202 */ /* 0x000fe20000000f00 */
[----:B------:R-:W-:-:S03]  /*4d120*/  IMAD.MOV.U32 R29, RZ, RZ, R27 ;  /* 0x000000ffff1d7224 */ /* 0x000fc600078e001b */
[----:B------:R-:W-:Y:S04]  /*4d130*/  STS.128 [R2+0x80], R104 ;  /* 0x0000806802007388 */ /* 0x000fe80000000c00 */
[----:B------:R-:W-:Y:S04]  /*4d140*/  STS.128 [R2+0x480], R28 ;  /* 0x0004801c02007388 */ /* 0x000fe80000000c00 */
[----:B------:R-:W-:Y:S06]  /*4d150*/  BAR.SYNC.DEFER_BLOCKING 0x0 ;  /* 0x0000000000007b1d */ /* 0x000fec0000010000 */
[----:B------:R-:W1:Y:S04]  /*4d160*/  LDS.128 R20, [R0] ;  /* 0x0000000000147984 */ /* 0x000e680000000c00 */
        /* <DEDUP_REMOVED lines=12> */
[----:B--2---:R1:W-:Y:S04]  /*4d230*/  STS.128 [R2+0x80], R12 ;  /* 0x0000800c02007388 */ /* 0x0043e80000000c00 */
[----:B-1----:R-:W2:Y:S04]  /*4d240*/  LDL.LU R12, [R1+0x90] ;  /* 0x00009000010c7983 */ /* 0x002ea80000300800 */
[----:B------:R-:W2:Y:S04]  /*4d250*/  LDL.LU R13, [R1+0x94] ;  /* 0x00009400010d7983 */ /* 0x000ea80000300800 */
[----:B------:R-:W2:Y:S04]  /*4d260*/  LDL.LU R14, [R1+0x140] ;  /* 0x00014000010e7983 */ /* 0x000ea80000300800 */
[----:B----4-:R1:W-:Y:S04]  /*4d270*/  STS.128 [R2+0x400], R8 ;  /* 0x0004000802007388 */ /* 0x0103e80000000c00 */
[----:B------:R-:W2:Y:S04]  /*4d280*/  LDL.LU R15, [R1+0x144] ;  /* 0x00014400010f7983 */ /* 0x000ea80000300800 */
[----:B---3--:R3:W-:Y:S04]  /*4d290*/  STS.128 [R2+0x480], R4 ;  /* 0x0004800402007388 */ /* 0x0087e80000000c00 */
[----:B-1----:R-:W4:Y:S04]  /*4d2a0*/  LDL.LU R8, [R1+0x98] ;  /* 0x0000980001087983 */ /* 0x002f280000300800 */
[----:B------:R-:W4:Y:S04]  /*4d2b0*/  LDL.LU R9, [R1+0x9c] ;  /* 0x00009c0001097983 */ /* 0x000f280000300800 */
[----:B------:R-:W4:Y:S04]  /*4d2c0*/  LDL.LU R10, [R1+0x148] ;  /* 0x00014800010a7983 */ /* 0x000f280000300800 */
[----:B------:R-:W4:Y:S01]  /*4d2d0*/  LDL.LU R11, [R1+0x14c] ;  /* 0x00014c00010b7983 */ /* 0x000f220000300800 */
[----:B---3--:R-:W-:Y:S01]  /*4d2e0*/  IMAD.MOV.U32 R6, RZ, RZ, R248 ;  /* 0x000000ffff067224 */ /* 0x008fe200078e00f8 */
[----:B------:R-:W-:-:S02]  /*4d2f0*/  MOV R7, R249 ;  /* 0x000000f900077202 */ /* 0x000fc40000000f00 */
[----:B------:R-:W3:Y:S04]  /*4d300*/  LDL.LU R4, [R1] ;  /* 0x0000000001047983 */ /* 0x000ee80000300800 */
[----:B------:R-:W3:Y:S04]  /*4d310*/  LDL.LU R5, [R1+0x4] ;  /* 0x0000040001057983 */ /* 0x000ee80000300800 */
[----:B------:R-:W3:Y:S04]  /*4d320*/  LDL.LU R248, [R1+0x8] ;  /* 0x0000080001f87983 */ /* 0x000ee80000300800 */
[----:B------:R-:W3:Y:S04]  /*4d330*/  LDL.LU R249, [R1+0xc] ;  /* 0x00000c0001f97983 */ /* 0x000ee80000300800 */
[----:B------:R-:W-:Y:S04]  /*4d340*/  STS.128 [R2], R16 ;  /* 0x0000001002007388 */ /* 0x000fe80000000c00 */
        /* <DEDUP_REMOVED lines=14> */
[----:B--2---:R-:W-:Y:S04]  /*4d430*/  STS.128 [R2], R12 ;  /* 0x0000000c02007388 */ /* 0x004fe80000000c00 */
[----:B----4-:R-:W-:Y:S04]  /*4d440*/  STS.128 [R2+0x80], R8 ;  /* 0x0000800802007388 */ /* 0x010fe80000000c00 */
[----:B---3--:R1:W-:Y:S04]  /*4d450*/  STS.128 [R2+0x400], R4 ;  /* 0x0004000402007388 */ /* 0x0083e80000000c00 */
[----:B------:R-:W-:Y:S04]  /*4d460*/  STS.128 [R2+0x480], R248 ;  /* 0x000480f802007388 */ /* 0x000fe80000000c00 */
[----:B------:R-:W-:Y:S06]  /*4d470*/  BAR.SYNC.DEFER_BLOCKING 0x0 ;  /* 0x0000000000007b1d */ /* 0x000fec0000010000 */
[----:B------:R-:W2:Y:S04]  /*4d480*/  LDS.128 R8, [R0] ;  /* 0x0000000000087984 */ /* 0x000ea80000000c00 */
[----:B------:R-:W3:Y:S04]  /*4d490*/  LDS.128 R20, [R228] ;  /* 0x00000000e4147984 */ /* 0x000ee80000000c00 */
[----:B------:R-:W4:Y:S01]  /*4d4a0*/  LDS.128 R16, [R3] ;  /* 0x0000000003107984 */ /* 0x000f220000000c00 */
[----:B-1----:R-:W-:Y:S01]  /*4d4b0*/  MOV R6, R48 ;  /* 0x0000003000067202 */ /* 0x002fe20000000f00 */
[----:B------:R-:W-:Y:S01]  /*4d4c0*/  IMAD.MOV.U32 R7, RZ, RZ, R49 ;  /* 0x000000ffff077224 */ /* 0x000fe200078e0031 */
[----:B------:R-:W-:Y:S01]  /*4d4d0*/  MOV R14, R92 ;  /* 0x0000005c000e7202 */ /* 0x000fe20000000f00 */
[----:B------:R-:W-:Y:S01]  /*4d4e0*/  IMAD.MOV.U32 R15, RZ, RZ, R93 ;  /* 0x000000ffff0f7224 */ /* 0x000fe200078e005d */
[----:B------:R-:W-:Y:S01]  /*4d4f0*/  MOV R49, R47 ;  /* 0x0000002f00317202 */ /* 0x000fe20000000f00 */
[----:B------:R-:W-:Y:S01]  /*4d500*/  IMAD.MOV.U32 R4, RZ, RZ, R44 ;  /* 0x000000ffff047224 */ /* 0x000fe200078e002c */
[----:B------:R-:W-:Y:S01]  /*4d510*/  MOV R93, R91 ;  /* 0x0000005b005d7202 */ /* 0x000fe20000000f00 */
[----:B------:R-:W-:-:S02]  /*4d520*/  IMAD.MOV.U32 R5, RZ, RZ, R45 ;  /* 0x000000ffff057224 */ /* 0x000fc400078e002d */
[----:B------:R-:W-:Y:S01]  /*4d530*/  IMAD.MOV.U32 R48, RZ, RZ, R46 ;  /* 0x000000ffff307224 */ /* 0x000fe200078e002e */
[----:B--2---:R-:W-:Y:S04]  /*4d540*/  STL.64 [R1+0x140], R8 ;  /* 0x0001400801007387 */ /* 0x004fe80000100a00 */
        /* <DEDUP_REMOVED lines=12> */
[----:B---3--:R-:W-:Y:S04]  /*4d610*/  STL.64 [R1+0x300], R20 ;  /* 0x0003001401007387 */ /* 0x008fe80000100a00 */
[----:B------:R-:W-:Y:S04]  /*4d620*/  STL.64 [R1+0x308], R22 ;  /* 0x0003081601007387 */ /* 0x000fe80000100a00 */
[----:B----4-:R-:W-:Y:S04]  /*4d630*/  STL.64 [R1+0x340], R16 ;  /* 0x0003401001007387 */ /* 0x010fe80000100a00 */
[----:B------:R-:W-:Y:S04]  /*4d640*/  STL.64 [R1+0x348], R18 ;  /* 0x0003481201007387 */ /* 0x000fe80000100a00 */
[----:B-1----:R1:W-:Y:S04]  /*4d650*/  STL.64 [R1+0x370], R8 ;  /* 0x0003700801007387 */ /* 0x0023e80000100a00 */
[----:B------:R-:W3:Y:S04]  /*4d660*/  LDS.128 R20, [R228] ;  /* 0x00000000e4147984 */ /* 0x000ee80000000c00 */
[----:B------:R4:W-:Y:S04]  /*4d670*/  STL.64 [R1+0x378], R10 ;  /* 0x0003780a01007387 */ /* 0x0009e80000100a00 */
[----:B------:R-:W3:Y:S04]  /*4d680*/  LDS.128 R16, [R3] ;  /* 0x0000000003107984 */ /* 0x000ee80000000c00 */
[----:B--2---:R-:W-:Y:S04]  /*4d690*/  STL.64 [R1], R12 ;  /* 0x0000000c01007387 */ /* 0x004fe80000100a00 */
[----:B------:R-:W-:Y:S04]  /*4d6a0*/  STL.64 [R1+0x8], R14 ;  /* 0x0000080e01007387 */ /* 0x000fe80000100a00 */
[----:B------:R-:W2:Y:S01]  /*4d6b0*/  LDS.128 R12, [R252] ;  /* 0x00000000fc0c7984 */ /* 0x000ea20000000c00 */
[----:B-1----:R-:W-:Y:S01]  /*4d6c0*/  IMAD.MOV.U32 R8, RZ, RZ, R168 ;  /* 0x000000ffff087224 */ /* 0x002fe200078e00a8 */
[----:B----4-:R-:W-:Y:S01]  /*4d6d0*/  MOV R10, R112 ;  /* 0x00000070000a7202 */ /* 0x010fe20000000f00 */
[----:B------:R-:W-:-:S02]  /*4d6e0*/  IMAD.MOV.U32 R9, RZ, RZ, R169 ;  /* 0x000000ffff097224 */ /* 0x000fc400078e00a9 */
[----:B------:R-:W-:Y:S01]  /*4d6f0*/  IMAD.MOV.U32 R11, RZ, RZ, R113 ;  /* 0x000000ffff0b7224 */ /* 0x000fe200078e0071 */
[----:B------:R-:W-:Y:S06]  /*4d700*/  BAR.SYNC.DEFER_BLOCKING 0x0 ;  /* 0x0000000000007b1d */ /* 0x000fec0000010000 */
[----:B---3--:R-:W-:Y:S04]  /*4d710*/  STL.64 [R1+0x2d0], R20 ;  /* 0x0002d01401007387 */ /* 0x008fe80000100a00 */
        /* <DEDUP_REMOVED lines=19> */
[----:B-1----:R-:W2:Y:S04]  /*4d850*/  LDL.LU R8, [R1+0x650] ;  /* 0x0006500001087983 */ /* 0x002ea80000300800 */
[----:B------:R-:W2:Y:S04]  /*4d860*/  LDL.LU R9, [R1+0x654] ;  /* 0x0006540001097983 */ /* 0x000ea80000300800 */
[----:B------:R-:W2:Y:S04]  /*4d870*/  LDL.LU R10, [R1+0x6d0] ;  /* 0x0006d000010a7983 */ /* 0x000ea80000300800 */
[----:B------:R-:W2:Y:S04]  /*4d880*/  LDL.LU R11, [R1+0x6d4] ;  /* 0x0006d400010b7983 */ /* 0x000ea80000300800 */
[----:B---3--:R-:W3:Y:S04]  /*4d890*/  LDL.LU R4, [R1+0x658] ;  /* 0x0006580001047983 */ /* 0x008ee80000300800 */
[----:B------:R-:W3:Y:S04]  /*4d8a0*/  LDL.LU R5, [R1+0x65c] ;  /* 0x00065c0001057983 */ /* 0x000ee80000300800 */
[----:B------:R-:W3:Y:S04]  /*4d8b0*/  LDL.LU R6, [R1+0x6d8] ;  /* 0x0006d80001067983 */ /* 0x000ee80000300800 */
[----:B------:R-:W3:Y:S01]  /*4d8c0*/  LDL.LU R7, [R1+0x6dc] ;  /* 0x0006dc0001077983 */ /* 0x000ee20000300800 */
[----:B------:R-:W-:Y:S01]  /*4d8d0*/  IMAD.MOV.U32 R112, RZ, RZ, R170 ;  /* 0x000000ffff707224 */ /* 0x000fe200078e00aa */
[----:B------:R-:W-:Y:S01]  /*4d8e0*/  MOV R113, R171 ;  /* 0x000000ab00717202 */ /* 0x000fe20000000f00 */
[----:B------:R-:W-:Y:S01]  /*4d8f0*/  IMAD.MOV.U32 R36, RZ, RZ, R34 ;  /* 0x000000ffff247224 */ /* 0x000fe200078e0022 */
[----:B------:R-:W-:-:S03]  /*4d900*/  MOV R37, R35 ;  /* 0x0000002300257202 */ /* 0x000fc60000000f00 */
[----:B------:R-:W-:Y:S04]  /*4d910*/  STS.128 [R2+0x80], R112 ;  /* 0x0000807002007388 */ /* 0x000fe80000000c00 */
[----:B------:R-:W-:Y:S04]  /*4d920*/  STS.128 [R2+0x480], R36 ;  /* 0x0004802402007388 */ /* 0x000fe80000000c00 */
[----:B------:R-:W-:Y:S06]  /*4d930*/  BAR.SYNC.DEFER_BLOCKING 0x0 ;  /* 0x0000000000007b1d */ /* 0x000fec0000010000 */
[----:B------:R-:W1:Y:S04]  /*4d940*/  LDS.128 R248, [R0] ;  /* 0x0000000000f87984 */ /* 0x000e680000000c00 */
[----:B------:R-:W1:Y:S04]  /*4d950*/  LDS.128 R28, [R228] ;  /* 0x00000000e41c7984 */ /* 0x000e680000000c00 */
[----:B------:R-:W1:Y:S04]  /*4d960*/  LDS.128 R20, [R252] ;  /* 0x00000000fc147984 */ /* 0x000e680000000c00 */
[----:B------:R-:W1:Y:S04]  /*4d970*/  LDS.128 R24, [R3] ;  /* 0x0000000003187984 */ /* 0x000e680000000c00 */
[----:B------:R-:W-:Y:S06]  /*4d980*/  BAR.SYNC.DEFER_BLOCKING 0x0 ;  /* 0x0000000000007b1d */ /* 0x000fec0000010000 */
[----:B-1----:R-:W-:Y:S04]  /*4d990*/  STL [R1+0x13a4], R248 ;  /* 0x0013a4f801007387 */ /* 0x002fe80000100800 */
[----:B------:R-:W-:Y:S04]  /*4d9a0*/  STL [R1+0x13a0], R249 ;  /* 0x0013a0f901007387 */ /* 0x000fe80000100800 */
[----:B------:R1:W-:Y:S04]  /*4d9b0*/  STL [R1+0x1398], R250 ;  /* 0x001398fa01007387 */ /* 0x0003e80000100800 */
[----:B------:R1:W-:Y:S04]  /*4d9c0*/  STL [R1+0x1394], R251 ;  /* 0x001394fb01007387 */ /* 0x0003e80000100800 */
[----:B------:R-:W-:Y:S01]  /*4d9d0*/  STL.64 [R1+0x90], R28 ;  /* 0x0000901c01007387 */ /* 0x000fe20000100a00 */
[----:B-1----:R-:W-:-:S03]  /*4d9e0*/  IMAD.MOV.U32 R250, RZ, RZ, R20 ;  /* 0x000000fffffa7224 */ /* 0x002fc600078e0014 */
[----:B------:R-:W-:Y:S01]  /*4d9f0*/  STL.64 [R1+0x98], R30 ;  /* 0x0000981e01007387 */ /* 0x000fe20000100a00 */
[----:B------:R-:W-:-:S03]  /*4da00*/  IMAD.MOV.U32 R251, RZ, RZ, R21 ;  /* 0x000000fffffb7224 */ /* 0x000fc600078e0015 */
[----:B------:R-:W-:Y:S04]  /*4da10*/  STL.64 [R1+0x2e0], R24 ;  /* 0x0002e01801007387 */ /* 0x000fe80000100a00 */
[----:B------:R-:W-:Y:S04]  /*4da20*/  STL.64 [R1+0x2e8], R26 ;  /* 0x0002e81a01007387 */ /* 0x000fe80000100a00 */
[----:B------:R-:W-:Y:S04]  /*4da30*/  STL.64 [R1+0x338], R22 ;  /* 0x0003381601007387 */ /* 0x000fe80000100a00 */
[----:B------:R-:W-:Y:S04]  /*4da40*/  STL [R1+0x13a8], R251 ;  /* 0x0013a8fb01007387 */ /* 0x000fe80000100800 */
[----:B------:R-:W-:Y:S04]  /*4da50*/  STL [R1+0x139c], R250 ;  /* 0x00139cfa01007387 */ /* 0x000fe80000100800 */
[----:B----4-:R1:W-:Y:S04]  /*4da60*/  STS.128 [R2], R16 ;  /* 0x0000001002007388 */ /* 0x0103e80000000c00 */
        /* <DEDUP_REMOVED lines=8> */
[----:B------:R1:W-:Y:S04]  /*4daf0*/  STS.128 [R2+0x400], R8 ;  /* 0x0004000802007388 */ /* 0x0003e80000000c00 */
[----:B------:R-:W2:Y:S04]  /*4db00*/  LDL.LU R15, [R1+0x5dc] ;  /* 0x0005dc00010f7983 */ /* 0x000ea80000300800 */
[----:B---3--:R3:W-:Y:S04]  /*4db10*/  STS.128 [R2+0x480], R4 ;  /* 0x0004800402007388 */ /* 0x0087e80000000c00 */
[----:B------:R-:W-:Y:S06]  /*4db20*/  BAR.SYNC.DEFER_BLOCKING 0x0 ;  /* 0x0000000000007b1d */ /* 0x000fec0000010000 */
[----:B-1----:R-:W2:Y:S04]  /*4db30*/  LDL.LU R10, [R1+0x240] ;  /* 0x00024000010a7983 */ /* 0x002ea80000300800 */
[----:B------:R-:W2:Y:S04]  /*4db40*/  LDL.LU R11, [R1+0x244] ;  /* 0x00024400010b7983 */ /* 0x000ea80000300800 */
[----:B---3--:R-:W3:Y:S04]  /*4db50*/  LDL.LU R6, [R1+0x248] ;  /* 0x0002480001067983 */ /* 0x008ee80000300800 */
[----:B------:R-:W3:Y:S04]  /*4db60*/  LDL.LU R7, [R1+0x24c] ;  /* 0x00024c0001077983 */ /* 0x000ee80000300800 */
[----:B------:R-:W1:Y:S04]  /*4db70*/  LDS.128 R20, [R0] ;  /* 0x0000000000147984 */ /* 0x000e680000000c00 */
[----:B------:R-:W1:Y:S04]  /*4db80*/  LDS.128 R28, [R228] ;  /* 0x00000000e41c7984 */ /* 0x000e680000000c00 */
[----:B------:R-:W1:Y:S01]  /*4db90*/  LDS.128 R24, [R3] ;  /* 0x0000000003187984 */ /* 0x000e620000000c00 */
[----:B------:R-:W-:Y:S01]  /*4dba0*/  MOV R8, R240 ;  /* 0x000000f000087202 */ /* 0x000fe20000000f00 */
[----:B------:R-:W-:Y:S01]  /*4dbb0*/  IMAD.MOV.U32 R9, RZ, RZ, R241 ;  /* 0x000000ffff097224 */ /* 0x000fe200078e00f1 */
[----:B------:R-:W-:Y:S01]  /*4dbc0*/  MOV R5, R243 ;  /* 0x000000f300057202 */ /* 0x000fe20000000f00 */
[----:B------:R-:W-:Y:S01]  /*4dbd0*/  IMAD.MOV.U32 R4, RZ, RZ, R242 ;  /* 0x000000ffff047224 */ /* 0x000fe200078e00f2 */
        /* <DEDUP_REMOVED lines=12> */
[----:B------:R-:W-:Y:S04]  /*4dca0*/  STS.128 [R2+0x400], R8 ;  /* 0x0004000802007388 */ /* 0x000fe80000000c00 */
[----:B---3--:R-:W-:Y:S04]  /*4dcb0*/  STS.128 [R2+0x480], R4 ;  /* 0x0004800402007388 */ /* 0x008fe80000000c00 */
[----:B------:R-:W-:Y:S06]  /*4dcc0*/  BAR.SYNC.DEFER_BLOCKING 0x0 ;  /* 0x0000000000007b1d */ /* 0x000fec0000010000 */
[----:B------:R-:W3:Y:S04]  /*4dcd0*/  LDS.128 R4, [R0] ;  /* 0x0000000000047984 */ /* 0x000ee80000000c00 */
[----:B------:R-:W4:Y:S04]  /*4dce0*/  LDS.128 R20, [R228] ;  /* 0x00000000e4147984 */ /* 0x000f280000000c00 */
[----:B------:R-:W4:Y:S01]  /*4dcf0*/  LDS.128 R8, [R3] ;  /* 0x0000000003087984 */ /* 0x000f220000000c00 */
[----:B-1----:R-:W-:Y:S01]  /*4dd00*/  MOV R18, R204 ;  /* 0x000000cc00127202 */ /* 0x002fe20000000f00 */
[----:B------:R-:W-:Y:S01]  /*4dd10*/  IMAD.MOV.U32 R19, RZ, RZ, R205 ;  /* 0x000000ffff137224 */ /* 0x000fe200078e00cd */
[----:B--2---:R-:W-:Y:S01]  /*4dd20*/  MOV R14, R100 ;  /* 0x00000064000e7202 */ /* 0x004fe20000000f00 */
[----:B------:R-:W-:Y:S01]  /*4dd30*/  IMAD.MOV.U32 R15, RZ, RZ, R101 ;  /* 0x000000ffff0f7224 */ /* 0x000fe200078e0065 */
[----:B------:R-:W-:Y:S01]  /*4dd40*/  MOV R205, R71 ;  /* 0x0000004700cd7202 */ /* 0x000fe20000000f00 */
[----:B------:R-:W-:Y:S01]  /*4dd50*/  IMAD.MOV.U32 R16, RZ, RZ, R68 ;  /* 0x000000ffff107224 */ /* 0x000fe200078e0044 */
[----:B------:R-:W-:Y:S01]  /*4dd60*/  MOV R101, R99 ;  /* 0x0000006300657202 */ /* 0x000fe20000000f00 */
[----:B------:R-:W-:-:S02]  /*4dd70*/  IMAD.MOV.U32 R17, RZ, RZ, R69 ;  /* 0x000000ffff117224 */ /* 0x000fc400078e0045 */
        /* <DEDUP_REMOVED lines=26> */
[----:B----4-:R-:W-:Y:S01]  /*4df20*/  MOV R10, R120 ;  /* 0x00000078000a7202 */ /* 0x010fe20000000f00 */
[----:B------:R-:W-:-:S02]  /*4df30*/  IMAD.MOV.U32 R9, RZ, RZ, R117 ;  /* 0x000000ffff097224 */ /* 0x000fc400078e0075 */
        /* <DEDUP_REMOVED lines=40> */
[----:B-1----:R-:W-:Y:S04]  /*4e1c0*/  STL [R1+0x13b0], R240 ;  /* 0x0013b0f001007387 */ /* 0x002fe80000100800 */
[----:B------:R-:W-:Y:S04]  /*4e1d0*/  STL.64 [R1+0x240], R20 ;  /* 0x0002401401007387 */ /* 0x000fe80000100a00 */
[----:B------:R-:W-:Y:S04]  /*4e1e0*/  STL.64 [R1+0x248], R22 ;  /* 0x0002481601007387 */ /* 0x000fe80000100a00 */
[----:B------:R-:W1:Y:S04]  /*4e1f0*/  LDS.128 R20, [R252] ;  /* 0x00000000fc147984 */ /* 0x000e680000000c00 */
[----:B------:R-:W-:Y:S06]  /*4e200*/  BAR.SYNC.DEFER_BLOCKING 0x0 ;  /* 0x0000000000007b1d */ /* 0x000fec0000010000 */
[----:B------:R-:W-:Y:S04]  /*4e210*/  STL [R1+0x13ac], R241 ;  /* 0x0013acf101007387 */ /* 0x000fe80000100800 */
[----:B------:R-:W-:Y:S04]  /*4e220*/  STL [R1+0x1388], R242 ;  /* 0x001388f201007387 */ /* 0x000fe80000100800 */
[----:B------:R1:W-:Y:S04]  /*4e230*/  STL [R1+0x1384], R243 ;  /* 0x001384f301007387 */ /* 0x0003e80000100800 */
[----:B------:R-:W-:Y:S04]  /*4e240*/  STL.64 [R1+0x3f0], R24 ;  /* 0x0003f01801007387 */ /* 0x000fe80000100a00 */
[----:B------:R-:W-:Y:S01]  /*4e250*/  STL.64 [R1+0x3f8], R26 ;  /* 0x0003f81a01007387 */ /* 0x000fe20000100a00 */
[----:B-1----:R-:W-:-:S02]  /*4e260*/  IMAD.MOV.U32 R243, RZ, RZ, R21 ;  /* 0x000000fffff37224 */ /* 0x002fc400078e0015 */
[----:B------:R-:W-:Y:S01]  /*4e270*/  IMAD.MOV.U32 R242, RZ, RZ, R20 ;  /* 0x000000fffff27224 */ /* 0x000fe200078e0014 */
[----:B------:R-:W-:Y:S04]  /*4e280*/  STL.64 [R1+0x438], R22 ;  /* 0x0004381601007387 */ /* 0x000fe80000100a00 */
[----:B------:R-:W-:Y:S04]  /*4e290*/  STL [R1+0x1390], R243 ;  /* 0x001390f301007387 */ /* 0x000fe80000100800 */
[----:B------:R-:W-:Y:S04]  /*4e2a0*/  STL [R1+0x138c], R242 ;  /* 0x00138cf201007387 */ /* 0x000fe80000100800 */
[----:B--2---:R1:W-:Y:S04]  /*4e2b0*/  STS.128 [R2+0x80], R12 ;  /* 0x0000800c02007388 */ /* 0x0043e80000000c00 */
[----:B-1----:R-:W2:Y:S04]  /*4e2c0*/  LDL.LU R12, [R1+0x660] ;  /* 0x00066000010c7983 */ /* 0x002ea80000300800 */
[----:B------:R-:W2:Y:S04]  /*4e2d0*/  LDL.LU R13, [R1+0x664] ;  /* 0x00066400010d7983 */ /* 0x000ea80000300800 */
[----:B------:R-:W2:Y:S04]  /*4e2e0*/  LDL.LU R14, [R1+0x690] ;  /* 0x00069000010e7983 */ /* 0x000ea80000300800 */
[----:B------:R-:W2:Y:S04]  /*4e2f0*/  LDL.LU R15, [R1+0x694] ;  /* 0x00069400010f7983 */ /* 0x000ea80000300800 */
[----:B----4-:R-:W-:Y:S04]  /*4e300*/  STS.128 [R2+0x400], R8 ;  /* 0x0004000802007388 */ /* 0x010fe80000000c00 */
[----:B---3--:R1:W-:Y:S04]  /*4e310*/  STS.128 [R2+0x480], R4 ;  /* 0x0004800402007388 */ /* 0x0083e80000000c00 */
        /* <DEDUP_REMOVED lines=8> */
[----:B------:R1:W-:Y:S04]  /*4e3a0*/  STS.128 [R2], R16 ;  /* 0x0000001002007388 */ /* 0x0003e80000000c00 */
[----:B------:R-:W-:Y:S06]  /*4e3b0*/  BAR.SYNC.DEFER_BLOCKING 0x0 ;  /* 0x0000000000007b1d */ /* 0x000fec0000010000 */
[----:B-1----:R-:W2:Y:S04]  /*4e3c0*/  LDL.LU R16, [R1+0x448] ;  /* 0x0004480001107983 */ /* 0x002ea80000300800 */
[----:B------:R-:W2:Y:S04]  /*4e3d0*/  LDL.LU R17, [R1+0x44c] ;  /* 0x00044c0001117983 */ /* 0x000ea80000300800 */
[----:B------:R-:W2:Y:S04]  /*4e3e0*/  LDL.LU R18, [R1+0x458] ;  /* 0x0004580001127983 */ /* 0x000ea80000300800 */
[----:B------:R-:W2:Y:S04]  /*4e3f0*/  LDL.LU R19, [R1+0x45c] ;  /* 0x00045c0001137983 */ /* 0x000ea80000300800 */
        /* <DEDUP_REMOVED lines=13> */
[----:B---3--:R1:W-:Y:S04]  /*4e4d0*/  STS.128 [R2+0x80], R4 ;  /* 0x0000800402007388 */ /* 0x0083e80000000c00 */
[----:B-1----:R-:W3:Y:S04]  /*4e4e0*/  LDL.LU R4, [R1+0x20] ;  /* 0x0000200001047983 */ /* 0x002ee80000300800 */
[----:B------:R-:W3:Y:S04]  /*4e4f0*/  LDL.LU R5, [R1+0x24] ;  /* 0x0000240001057983 */ /* 0x000ee80000300800 */
[----:B------:R-:W3:Y:S04]  /*4e500*/  LDL.LU R6, [R1+0x170] ;  /* 0x0001700001067983 */ /* 0x000ee80000300800 */
[----:B----4-:R1:W-:Y:S04]  /*4e510*/  STS.128 [R2+0x400], R8 ;  /* 0x0004000802007388 */ /* 0x0103e80000000c00 */
[----:B------:R-:W3:Y:S04]  /*4e520*/  LDL.LU R7, [R1+0x174] ;  /* 0x0001740001077983 */ /* 0x000ee80000300800 */
[----:B-1----:R-:W4:Y:S04]  /*4e530*/  LDL.LU R8, [R1+0x28] ;  /* 0x0000280001087983 */ /* 0x002f280000300800 */
[----:B------:R-:W4:Y:S04]  /*4e540*/  LDL.LU R9, [R1+0x2c] ;  /* 0x00002c0001097983 */ /* 0x000f280000300800 */
[----:B------:R-:W4:Y:S04]  /*4e550*/  LDL.LU R10, [R1+0x178] ;  /* 0x00017800010a7983 */ /* 0x000f280000300800 */
[----:B------:R-:W4:Y:S04]  /*4e560*/  LDL.LU R11, [R1+0x17c] ;  /* 0x00017c00010b7983 */ /* 0x000f280000300800 */
[----:B--2---:R1:W-:Y:S04]  /*4e570*/  STS.128 [R2], R12 ;  /* 0x0000000c02007388 */ /* 0x0043e80000000c00 */
[----:B------:R-:W-:Y:S04]  /*4e580*/  STS.128 [R2+0x480], R16 ;  /* 0x0004801002007388 */ /* 0x000fe80000000c00 */
[----:B------:R-:W-:Y:S06]  /*4e590*/  BAR.SYNC.DEFER_BLOCKING 0x0 ;  /* 0x0000000000007b1d */ /* 0x000fec0000010000 */
[----:B------:R-:W2:Y:S04]  /*4e5a0*/  LDS.128 R16, [R0] ;  /* 0x0000000000107984 */ /* 0x000ea80000000c00 */
[----:B------:R-:W-:Y:S04]  /*4e5b0*/  LDS.128 R24, [R228] ;  /* 0x00000000e4187984 */ /* 0x000fe80000000c00 */
[----:B------:R-:W-:Y:S01]  /*4e5c0*/  LDS.128 R20, [R3] ;  /* 0x0000000003147984 */ /* 0x000fe20000000c00 */
[----:B-1----:R-:W-:Y:S01]  /*4e5d0*/  IMAD.MOV.U32 R14, RZ, RZ, R212 ;  /* 0x000000ffff0e7224 */ /* 0x002fe200078e00d4 */
[----:B------:R-:W-:Y:S01]  /*4e5e0*/  MOV R15, R213 ;  /* 0x000000d5000f7202 */ /* 0x000fe20000000f00 */
[----:B------:R-:W-:Y:S01]  /*4e5f0*/  IMAD.MOV.U32 R13, RZ, RZ, R201 ;  /* 0x000000ffff0d7224 */ /* 0x000fe200078e00c9 */
[----:B------:R-:W-:Y:S01]  /*4e600*/  MOV R12, R200 ;  /* 0x000000c8000c7202 */ /* 0x000fe20000000f00 */
[----:B------:R-:W-:-:S02]  /*4e610*/  IMAD.MOV.U32 R212, RZ, RZ, R202 ;  /* 0x000000ffffd47224 */ /* 0x000fc400078e00ca */
[----:B------:R-:W-:Y:S01]  /*4e620*/  IMAD.MOV.U32 R213, RZ, RZ, R203 ;  /* 0x000000ffffd57224 */ /* 0x000fe200078e00cb */
[----:B--2---:R-:W-:Y:S04]  /*4e630*/  STL.64 [R1+0x20], R16 ;  /* 0x0000201001007387 */ /* 0x004fe80000100a00 */
[----:B------:R-:W-:Y:S04]  /*4e640*/  STL.64 [R1+0x28], R18 ;  /* 0x0000281201007387 */ /* 0x000fe80000100a00 */
[----:B------:R-:W-:Y:S04]  /*4e650*/  LDS.128 R16, [R252] ;  /* 0x00000000fc107984 */ /* 0x000fe80000000c00 */
[----:B------:R-:W-:Y:S06]  /*4e660*/  BAR.SYNC.DEFER_BLOCKING 0x0 ;  /* 0x0000000000007b1d */ /* 0x000fec0000010000 */
[----:B------:R-:W-:Y:S04]  /*4e670*/  STS.128 [R2+0x400], R12 ;  /* 0x0004000c02007388 */ /* 0x000fe80000000c00 */
[----:B------:R-:W-:Y:S01]  /*4e680*/  STS.128 [R2+0x480], R212 ;  /* 0x000480d402007388 */ /* 0x000fe20000000c00 */
[----:B------:R-:W-:Y:S01]  /*4e690*/  MOV R28, R144 ;  /* 0x00000090001c7202 */ /* 0x000fe20000000f00 */
[----:B------:R-:W-:Y:S01]  /*4e6a0*/  IMAD.MOV.U32 R29, RZ, RZ, R145 ;  /* 0x000000ffff1d7224 */ /* 0x000fe200078e0091 */
[----:B------:R-:W-:Y:S01]  /*4e6b0*/  MOV R31, R209 ;  /* 0x000000d1001f7202 */ /* 0x000fe20000000f00 */
[----:B------:R-:W-:Y:S01]  /*4e6c0*/  IMAD.MOV.U32 R30, RZ, RZ, R208 ;  /* 0x000000ffff1e7224 */ /* 0x000fe200078e00d0 */
[----:B---3--:R1:W-:Y:S04]  /*4e6d0*/  STS.128 [R2], R4 ;  /* 0x0000000402007388 */ /* 0x0083e80000000c00 */
[----:B----4-:R-:W-:Y:S04]  /*4e6e0*/  STS.128 [R2+0x80], R8 ;  /* 0x0000800802007388 */ /* 0x010fe80000000c00 */
[----:B------:R-:W-:Y:S01]  /*4e6f0*/  BAR.SYNC.DEFER_BLOCKING 0x0 ;  /* 0x0000000000007b1d */ /* 0x000fe20000010000 */
[----:B-1----:R-:W-:Y:S01]  /*4e700*/  MOV R4, R56 ;  /* 0x0000003800047202 */ /* 0x002fe20000000f00 */
[----:B------:R-:W-:Y:S01]  /*4e710*/  IMAD.MOV.U32 R5, RZ, RZ, R57 ;  /* 0x000000ffff057224 */ /* 0x000fe200078e0039 */
[----:B------:R-:W-:Y:S01]  /*4e720*/  MOV R7, R61 ;  /* 0x0000003d00077202 */ /* 0x000fe20000000f00 */
[----:B------:R-:W-:-:S02]  /*4e730*/  IMAD.MOV.U32 R6, RZ, RZ, R60 ;  /* 0x000000ffff067224 */ /* 0x000fc400078e003c */
[----:B------:R-:W-:Y:S04]  /*4e740*/  LDS.128 R36, [R0] ;  /* 0x0000000000247984 */ /* 0x000fe80000000c00 */
[----:B------:R-:W-:Y:S04]  /*4e750*/  LDS.128 R32, [R228] ;  /* 0x00000000e4207984 */ /* 0x000fe80000000c00 */
[----:B------:R-:W-:Y:S04]  /*4e760*/  LDS.128 R12, [R3] ;  /* 0x00000000030c7984 */ /* 0x000fe80000000c00 */
[----:B------:R-:W-:Y:S04]  /*4e770*/  LDS.128 R8, [R252] ;  /* 0x00000000fc087984 */ /* 0x000fe80000000c00 */
[----:B------:R-:W-:Y:S06]  /*4e780*/  BAR.SYNC.DEFER_BLOCKING 0x0 ;  /* 0x0000000000007b1d */ /* 0x000fec0000010000 */
[----:B------:R1:W-:Y:S04]  /*4e790*/  STS.128 [R2+0x400], R4 ;  /* 0x0004000402007388 */ /* 0x0003e80000000c00 */
[----:B------:R2:W-:Y:S04]  /*4e7a0*/  STS.128 [R2], R28 ;  /* 0x0000001c02007388 */ /* 0x0005e80000000c00 */
[----:B-1----:R-:W3:Y:S04]  /*4e7b0*/  LDL.LU R4, [R1+0x880] ;  /* 0x0008800001047983 */ /* 0x002ee80000300800 */
[----:B------:R-:W3:Y:S04]  /*4e7c0*/  LDL.LU R5, [R1+0x884] ;  /* 0x0008840001057983 */ /* 0x000ee80000300800 */
[----:B------:R-:W3:Y:S04]  /*4e7d0*/  LDL.LU R6, [R1+0x8d0] ;  /* 0x0008d00001067983 */ /* 0x000ee80000300800 */
[----:B------:R-:W3:Y:S04]  /*4e7e0*/  LDL.LU R7, [R1+0x8d4] ;  /* 0x0008d40001077983 */ /* 0x000ee80000300800 */
[----:B--2---:R-:W2:Y:S04]  /*4e7f0*/  LDL.LU R28, [R1+0x888] ;  /* 0x00088800011c7983 */ /* 0x004ea80000300800 */
[----:B------:R-:W2:Y:S04]  /*4e800*/  LDL.LU R29, [R1+0x88c] ;  /* 0x00088c00011d7983 */ /* 0x000ea80000300800 */
[----:B------:R-:W2:Y:S04]  /*4e810*/  LDL.LU R30, [R1+0x8d8] ;  /* 0x0008d800011e7983 */ /* 0x000ea80000300800 */
[----:B------:R-:W2:Y:S04]  /*4e820*/  LDL.LU R31, [R1+0x8dc] ;  /* 0x0008dc00011f7983 */ /* 0x000ea80000300800 */
[----:B------:R-:W4:Y:S04]  /*4e830*/  LDL.LU R40, [R1+0x7b0] ;  /* 0x0007b00001287983 */ /* 0x000f280000300800 */
[----:B------:R-:W4:Y:S04]  /*4e840*/  LDL.LU R41, [R1+0x7b4] ;  /* 0x0007b40001297983 */ /* 0x000f280000300800 */
[----:B------:R-:W4:Y:S04]  /*4e850*/  LDL.LU R42, [R1+0x870] ;  /* 0x00087000012a7983 */ /* 0x000f280000300800 */
[----:B------:R-:W4:Y:S01]  /*4e860*/  LDL.LU R43, [R1+0x874] ;  /* 0x00087400012b7983 */ /* 0x000f220000300800 */
[----:B------:R-:W-:-:S02]  /*4e870*/  IMAD.MOV.U32 R208, RZ, RZ, R146 ;  /* 0x000000ffffd07224 */ /* 0x000fc400078e0092 */
[----:B------:R-:W-:Y:S02]  /*4e880*/  IMAD.MOV.U32 R209, RZ, RZ, R147 ;  /* 0x000000ffffd17224 */ /* 0x000fe400078e0093 */
[----:B------:R-:W-:Y:S02]  /*4e890*/  IMAD.MOV.U32 R60, RZ, RZ, R58 ;  /* 0x000000ffff3c7224 */ /* 0x000fe400078e003a */
[----:B------:R-:W-:Y:S01]  /*4e8a0*/  IMAD.MOV.U32 R61, RZ, RZ, R59 ;  /* 0x000000ffff3d7224 */ /* 0x000fe200078e003b */
[----:B------:R-:W-:Y:S04]  /*4e8b0*/  STS.128 [R2+0x80], R208 ;  /* 0x000080d002007388 */ /* 0x000fe80000000c00 */
[----:B------:R1:W-:Y:S04]  /*4e8c0*/  STS.128 [R2+0x480], R60 ;  /* 0x0004803c02007388 */ /* 0x0003e80000000c00 */
[----:B------:R-:W-:Y:S06]  /*4e8d0*/  BAR.SYNC.DEFER_BLOCKING 0x0 ;  /* 0x0000000000007b1d */ /* 0x000fec0000010000 */
[----:B-1----:R-:W4:Y:S04]  /*4e8e0*/  LDL.LU R60, [R1+0x7b8] ;  /* 0x0007b800013c7983 */ /* 0x002f280000300800 */
[----:B------:R-:W4:Y:S04]  /*4e8f0*/  LDL.LU R61, [R1+0x7bc] ;  /* 0x0007bc00013d7983 */ /* 0x000f280000300800 */
[----:B------:R-:W4:Y:S04]  /*4e900*/  LDL.LU R62, [R1+0x878] ;  /* 0x00087800013e7983 */ /* 0x000f280000300800 */
[----:B------:R-:W4:Y:S04]  /*4e910*/  LDL.LU R63, [R1+0x87c] ;  /* 0x00087c00013f7983 */ /* 0x000f280000300800 */
[----:B------:R-:W-:Y:S04]  /*4e920*/  LDS.128 R56, [R0] ;  /* 0x0000000000387984 */ /* 0x000fe80000000c00 */
[----:B------:R-:W-:Y:S04]  /*4e930*/  LDS.128 R52, [R228] ;  /* 0x00000000e4347984 */ /* 0x000fe80000000c00 */
[----:B------:R-:W-:Y:S04]  /*4e940*/  LDS.128 R48, [R3] ;  /* 0x0000000003307984 */ /* 0x000fe80000000c00 */
[----:B------:R-:W-:Y:S04]  /*4e950*/  LDS.128 R44, [R252] ;  /* 0x00000000fc2c7984 */ /* 0x000fe80000000c00 */
[----:B------:R-:W-:Y:S06]  /*4e960*/  BAR.SYNC.DEFER_BLOCKING 0x0 ;  /* 0x0000000000007b1d */ /* 0x000fec0000010000 */
[----:B---3--:R1:W-:Y:S04]  /*4e970*/  STS.128 [R2], R4 ;  /* 0x0000000402007388 */ /* 0x0083e80000000c00 */
[----:B-1----:R-:W3:Y:S04]  /*4e980*/  LDL.LU R4, [R1+0x710] ;  /* 0x0007100001047983 */ /* 0x002ee80000300800 */
[----:B------:R-:W3:Y:S04]  /*4e990*/  LDL.LU R5, [R1+0x714] ;  /* 0x0007140001057983 */ /* 0x000ee80000300800 */
[----:B------:R-:W3:Y:S04]  /*4e9a0*/  LDL.LU R6, [R1+0x810] ;  /* 0x0008100001067983 */ /* 0x000ee80000300800 */
[----:B--2---:R1:W-:Y:S04]  /*4e9b0*/  STS.128 [R2+0x80], R28 ;  /* 0x0000801c02007388 */ /* 0x0043e80000000c00 */
[----:B------:R-:W3:Y:S04]  /*4e9c0*/  LDL.LU R7, [R1+0x814] ;  /* 0x0008140001077983 */ /* 0x000ee80000300800 */
[----:B-1----:R-:W2:Y:S04]  /*4e9d0*/  LDL.LU R28, [R1+0x718] ;  /* 0x00071800011c7983 */ /* 0x002ea80000300800 */
[----:B------:R-:W2:Y:S04]  /*4e9e0*/  LDL.LU R29, [R1+0x71c] ;  /* 0x00071c00011d7983 */ /* 0x000ea80000300800 */
[----:B------:R-:W2:Y:S04]  /*4e9f0*/  LDL.LU R30, [R1+0x818] ;  /* 0x00081800011e7983 */ /* 0x000ea80000300800 */
[----:B------:R-:W2:Y:S04]  /*4ea00*/  LDL.LU R31, [R1+0x81c] ;  /* 0x00081c00011f7983 */ /* 0x000ea80000300800 */
[----:B----4-:R1:W-:Y:S04]  /*4ea10*/  STS.128 [R2+0x400], R40 ;  /* 0x0004002802007388 */ /* 0x0103e80000000c00 */
[----:B-1----:R-:W4:Y:S04]  /*4ea20*/  LDL.LU R40, [R1+0x610] ;  /* 0x0006100001287983 */ /* 0x002f280000300800 */
[----:B------:R-:W4:Y:S04]  /*4ea30*/  LDL.LU R41, [R1+0x614] ;  /* 0x0006140001297983 */ /* 0x000f280000300800 */
[----:B------:R-:W4:Y:S04]  /*4ea40*/  LDL.LU R42, [R1+0x780] ;  /* 0x00078000012a7983 */ /* 0x000f280000300800 */
[----:B------:R-:W4:Y:S04]  /*4ea50*/  LDL.LU R43, [R1+0x784] ;  /* 0x00078400012b7983 */ /* 0x000f280000300800 */
[----:B------:R-:W-:Y:S04]  /*4ea60*/  STS.128 [R2+0x480], R60 ;  /* 0x0004803c02007388 */ /* 0x000fe80000000c00 */
[----:B------:R-:W4:Y:S04]  /*4ea70*/  LDL.LU R80, [R1+0x618] ;  /* 0x0006180001507983 */ /* 0x000f280000300800 */
[----:B------:R-:W-:Y:S06]  /*4ea80*/  BAR.SYNC.DEFER_BLOCKING 0x0 ;  /* 0x0000000000007b1d */ /* 0x000fec0000010000 */
        /* <DEDUP_REMOVED lines=21> */
[----:B------:R-:W-:Y:S04]  /*4ebe0*/  STS.128 [R2+0x480], R80 ;  /* 0x0004805002007388 */ /* 0x000fe80000000c00 */
[----:B------:R-:W4:Y:S04]  /*4ebf0*/  LDL.LU R98, [R1+0x5f8] ;  /* 0x0005f80001627983 */ /* 0x000f280000300800 */
[----:B------:R-:W-:Y:S06]  /*4ec00*/  BAR.SYNC.DEFER_BLOCKING 0x0 ;  /* 0x0000000000007b1d */ /* 0x000fec0000010000 */
        /* <DEDUP_REMOVED lines=9> */
[----:B--2---:R1:W-:Y:S04]  /*4eca0*/  STS.128 [R2+0x80], R28 ;  /* 0x0000801c02007388 */ /* 0x0043e80000000c00 */
[----:B-1----:R-:W2:Y:S04]  /*4ecb0*/  LDL.LU R30, [R1+0x258] ;  /* 0x00025800011e7983 */ /* 0x002ea80000300800 */
[----:B------:R-:W2:Y:S01]  /*4ecc0*/  LDL.LU R31, [R1+0x25c] ;  /* 0x00025c00011f7983 */ /* 0x000ea20000300800 */
[----:B------:R-:W-:Y:S01]  /*4ecd0*/  MOV R40, R220 ;  /* 0x000000dc00287202 */ /* 0x000fe20000000f00 */
[----:B------:R-:W-:-:S05]  /*4ece0*/  IMAD.MOV.U32 R41, RZ, RZ, R221 ;  /* 0x000000ffff297224 */ /* 0x000fca00078e00dd */
[----:B----4-:R1:W-:Y:S01]  /*4ecf0*/  STS.128 [R2+0x400], R40 ;  /* 0x0004002802007388 */ /* 0x0103e20000000c00 */
[----:B------:R-:W-:Y:S01]  /*4ed00*/  IMAD.MOV.U32 R96, RZ, RZ, R222 ;  /* 0x000000ffff607224 */ /* 0x000fe200078e00de */
[----:B------:R-:W-:Y:S02]  /*4ed10*/  MOV R97, R223 ;  /* 0x000000df00617202 */ /* 0x000fe40000000f00 */
[----:B-1----:R-:W4:Y:S04]  /*4ed20*/  LDL.LU R42, [R1+0x220] ;  /* 0x00022000012a7983 */ /* 0x002f280000300800 */
[----:B------:R-:W4:Y:S04]  /*4ed30*/  LDL.LU R43, [R1+0x224] ;  /* 0x00022400012b7983 */ /* 0x000f280000300800 */
[----:B------:R-:W-:Y:S04]  /*4ed40*/  STS.128 [R2+0x480], R96 ;  /* 0x0004806002007388 */ /* 0x000fe80000000c00 */
[----:B------:R-:W-:Y:S06]  /*4ed50*/  BAR.SYNC.DEFER_BLOCKING 0x0 ;  /* 0x0000000000007b1d */ /* 0x000fec0000010000 */
[----:B------:R-:W4:Y:S04]  /*4ed60*/  LDL.LU R110, [R1+0x228] ;  /* 0x00022800016e7983 */ /* 0x000f280000300800 */
[----:B------:R-:W4:Y:S01]  /*4ed70*/  LDL.LU R111, [R1+0x22c] ;  /* 0x00022c00016f7983 */ /* 0x000f220000300800 */
[----:B------:R-:W-:Y:S01]  /*4ed80*/  IMAD.MOV.U32 R40, RZ, RZ, R64 ;  /* 0x000000ffff287224 */ /* 0x000fe200078e0040 */
[----:B------:R-:W-:Y:S01]  /*4ed90*/  MOV R41, R65 ;  /* 0x0000004100297202 */ /* 0x000fe20000000f00 */
[----:B------:R-:W-:-:S02]  /*4eda0*/  IMAD.MOV.U32 R108, RZ, RZ, R66 ;  /* 0x000000ffff6c7224 */ /* 0x000fc400078e0042 */
[----:B------:R-:W-:Y:S01]  /*4edb0*/  IMAD.MOV.U32 R109, RZ, RZ, R67 ;  /* 0x000000ffff6d7224 */ /* 0x000fe200078e0043 */
[----:B------:R-:W-:Y:S04]  /*4edc0*/  LDS.128 R104, [R0] ;  /* 0x0000000000687984 */ /* 0x000fe80000000c00 */
[----:B------:R-:W-:Y:S04]  /*4edd0*/  LDS.128 R100, [R228] ;  /* 0x00000000e4647984 */ /* 0x000fe80000000c00 */
[----:B------:R-:W-:Y:S04]  /*4ede0*/  LDS.128 R96, [R3] ;  /* 0x0000000003607984 */ /* 0x000fe80000000c00 */
[----:B------:R-:W-:Y:S04]  /*4edf0*/  LDS.128 R64, [R252] ;  /* 0x00000000fc407984 */ /* 0x000fe80000000c00 */
[----:B------:R-:W-:Y:S01]  /*4ee00*/  BAR.SYNC.DEFER_BLOCKING 0x0 ;  /* 0x0000000000007b1d */ /* 0x000fe20000010000 */
[----:B------:R-:W-:-:S02]  /*4ee10*/  IMAD.MOV.U32 R4, RZ, RZ, R216 ;  /* 0x000000ffff047224 */ /* 0x000fc400078e00d8 */
[----:B------:R-:W-:Y:S01]  /*4ee20*/  IMAD.MOV.U32 R5, RZ, RZ, R217 ;  /* 0x000000ffff057224 */ /* 0x000fe200078e00d9 */
[----:B------:R-:W-:Y:S01]  /*4ee30*/  MOV R28, R218 ;  /* 0x000000da001c7202 */ /* 0x000fe20000000f00 */
[----:B------:R-:W-:-:S03]  /*4ee40*/  IMAD.MOV.U32 R29, RZ, RZ, R219 ;  /* 0x000000ffff1d7224 */ /* 0x000fc600078e00db */
        /* <DEDUP_REMOVED lines=41> */
[----:B------:R-:W4:Y:S04]  /*4f0e0*/  LDL.LU R140, [R1+0x778] ;  /* 0x00077800018c7983 */ /* 0x000f280000300800 */
[----:B------:R-:W-:Y:S04]  /*4f0f0*/  STS.128 [R2+0x480], R124 ;  /* 0x0004807c02007388 */ /* 0x000fe80000000c00 */
[----:B------:R-:W4:Y:S04]  /*4f100*/  LDL.LU R141, [R1+0x77c] ;  /* 0x00077c00018d7983 */ /* 0x000f280000300800 */
        /* <DEDUP_REMOVED lines=29> */
[----:B------:R-:W-:Y:S01]  /*4f2e0*/  BAR.SYNC.DEFER_BLOCKING 0x0 ;  /* 0x0000000000007b1d */ /* 0x000fe20000010000 */
[----:B------:R-:W-:Y:S01]  /*4f2f0*/  MOV R4, R224 ;  /* 0x000000e000047202 */ /* 0x000fe20000000f00 */
        /* <DEDUP_REMOVED lines=45> */
[----:B------:R-:W4:Y:S04]  /*4f5d0*/  LDL.LU R189, [R1+0x84c] ;  /* 0x00084c0001bd7983 */ /* 0x000f280000300800 */
[----:B------:R-:W4:Y:S04]  /*4f5e0*/  LDL.LU R190, [R1+0x838] ;  /* 0x0008380001be7983 */ /* 0x000f280000300800 */
[----:B------:R-:W4:Y:S04]  /*4f5f0*/  LDL.LU R191, [R1+0x83c] ;  /* 0x00083c0001bf7983 */ /* 0x000f280000300800 */
[----:B------:R-:W-:Y:S04]  /*4f600*/  STS.128 [R2+0x480], R172 ;  /* 0x000480ac02007388 */ /* 0x000fe80000000c00 */
[----:B------:R-:W-:Y:S06]  /*4f610*/  BAR.SYNC.DEFER_BLOCKING 0x0 ;  /* 0x0000000000007b1d */ /* 0x000fec0000010000 */
        /* <DEDUP_REMOVED lines=16> */
[----:B------:R-:W-:Y:S04]  /*4f720*/  STS.128 [R2+0x480], R188 ;  /* 0x000480bc02007388 */ /* 0x000fe80000000c00 */
[----:B-1----:R-:W4:Y:S04]  /*4f730*/  LDL.LU R40, [R1+0x750] ;  /* 0x0007500001287983 */ /* 0x002f280000300800 */
[----:B------:R-:W4:Y:S04]  /*4f740*/  LDL.LU R41, [R1+0x754] ;  /* 0x0007540001297983 */ /* 0x000f280000300800 */
[----:B------:R-:W4:Y:S04]  /*4f750*/  LDL.LU R42, [R1+0x740] ;  /* 0x00074000012a7983 */ /* 0x000f280000300800 */
[----:B------:R-:W4:Y:S04]  /*4f760*/  LDL.LU R43, [R1+0x744] ;  /* 0x00074400012b7983 */ /* 0x000f280000300800 */
[----:B------:R-:W-:Y:S06]  /*4f770*/  BAR.SYNC.DEFER_BLOCKING 0x0 ;  /* 0x0000000000007b1d */ /* 0x000fec0000010000 */
[----:B------:R-:W4:Y:S04]  /*4f780*/  LDL.LU R204, [R1+0x758] ;  /* 0x0007580001cc7983 */ /* 0x000f280000300800 */
[----:B------:R-:W4:Y:S04]  /*4f790*/  LDL.LU R205, [R1+0x75c] ;  /* 0x00075c0001cd7983 */ /* 0x000f280000300800 */
[----:B------:R-:W4:Y:S04]  /*4f7a0*/  LDL.LU R206, [R1+0x748] ;  /* 0x0007480001ce7983 */ /* 0x000f280000300800 */
[----:B------:R-:W4:Y:S04]  /*4f7b0*/  LDL.LU R207, [R1+0x74c] ;  /* 0x00074c0001cf7983 */ /* 0x000f280000300800 */
[----:B------:R-:W1:Y:S04]  /*4f7c0*/  LDS.128 R192, [R3] ;  /* 0x0000000003c07984 */ /* 0x000e680000000c00 */
[----:B------:R-:W1:Y:S04]  /*4f7d0*/  LDS.128 R188, [R252] ;  /* 0x00000000fcbc7984 */ /* 0x000e680000000c00 */
[----:B------:R-:W-:Y:S04]  /*4f7e0*/  LDS.128 R200, [R0] ;  /* 0x0000000000c87984 */ /* 0x000fe80000000c00 */
[----:B------:R-:W-:Y:S04]  /*4f7f0*/  LDS.128 R196, [R228] ;  /* 0x00000000e4c47984 */ /* 0x000fe80000000c00 */
[----:B------:R-:W-:Y:S06]  /*4f800*/  BAR.SYNC.DEFER_BLOCKING 0x0 ;  /* 0x0000000000007b1d */ /* 0x000fec0000010000 */
[----:B-1----:R-:W-:Y:S04]  /*4f810*/  STL [R1+0x1380], R195 ;  /* 0x001380c301007387 */ /* 0x002fe80000100800 */
[----:B------:R-:W-:Y:S04]  /*4f820*/  STL [R1+0x1378], R191 ;  /* 0x001378bf01007387 */ /* 0x000fe80000100800 */
        /* <DEDUP_REMOVED lines=12> */
[----:B------:R-:W-:Y:S04]  /*4f8f0*/  STS.128 [R2+0x480], R204 ;  /* 0x000480cc02007388 */ /* 0x000fe80000000c00 */
[----:B------:R-:W-:Y:S01]  /*4f900*/  BAR.SYNC.DEFER_BLOCKING 0x0 ;  /* 0x0000000000007b1d */ /* 0x000fe20000010000 */
[----:B------:R-:W-:-:S02]  /*4f910*/  IMAD.MOV.U32 R42, RZ, RZ, R244 ;  /* 0x000000ffff2a7224 */ /* 0x000fc400078e00f4 */
[----:B------:R-:W-:-:S03]  /*4f920*/  IMAD.MOV.U32 R43, RZ, RZ, R245 ;  /* 0x000000ffff2b7224 */ /* 0x000fc600078e00f5 */
[----:B------:R-:W4:Y:S04]  /*4f930*/  LDL.LU R41, [R1+0x504] ;  /* 0x0005040001297983 */ /* 0x000f280000300800 */
[----:B------:R-:W4:Y:S04]  /*4f940*/  LDL.LU R244, [R1+0x508] ;  /* 0x0005080001f47983 */ /* 0x000f280000300800 */
[----:B------:R-:W4:Y:S04]  /*4f950*/  LDL.LU R245, [R1+0x50c] ;  /* 0x00050c0001f57983 */ /* 0x000f280000300800 */
[----:B------:R-:W4:Y:S04]  /*4f960*/  LDL.LU R195, [R1+0x930] ;  /* 0x0009300001c37983 */ /* 0x000f280000300800 */
[----:B------:R-:W1:Y:S04]  /*4f970*/  LDS.128 R208, [R252] ;  /* 0x00000000fcd07984 */ /* 0x000e680000000c00 */
[----:B------:R-:W2:Y:S04]  /*4f980*/  LDS.128 R216, [R0] ;  /* 0x0000000000d87984 */ /* 0x000ea80000000c00 */
[----:B------:R-:W-:Y:S04]  /*4f990*/  LDS.128 R212, [R228] ;  /* 0x00000000e4d47984 */ /* 0x000fe80000000c00 */
[----:B------:R-:W-:Y:S04]  /*4f9a0*/  LDS.128 R204, [R3] ;  /* 0x0000000003cc7984 */ /* 0x000fe80000000c00 */
[----:B------:R-:W-:Y:S06]  /*4f9b0*/  BAR.SYNC.DEFER_BLOCKING 0x0 ;  /* 0x0000000000007b1d */ /* 0x000fec0000010000 */
[----:B-1----:R-:W-:Y:S04]  /*4f9c0*/  STL [R1+0x137c], R211 ;  /* 0x00137cd301007387 */ /* 0x002fe80000100800 */
        /* <DEDUP_REMOVED lines=10> */
[----:B------:R-:W2:Y:S04]  /*4fa70*/  LDL.LU R211, [R1+0x934] ;  /* 0x0009340001d37983 */ /* 0x000ea80000300800 */
[----:B----4-:R-:W-:Y:S04]  /*4fa80*/  STS.128 [R2+0x400], R40 ;  /* 0x0004002802007388 */ /* 0x010fe80000000c00 */
[----:B------:R1:W-:Y:S04]  /*4fa90*/  STS.128 [R2+0x480], R244 ;  /* 0x000480f402007388 */ /* 0x0003e80000000c00 */
[----:B------:R-:W-:Y:S06]  /*4faa0*/  BAR.SYNC.DEFER_BLOCKING 0x0 ;  /* 0x0000000000007b1d */ /* 0x000fec0000010000 */
[----:B------:R-:W4:Y:S01]  /*4fab0*/  LDL.LU R191, [R1+0x938] ;  /* 0x0009380001bf7983 */ /* 0x000f220000300800 */
[----:B-1----:R-:W-:-:S03]  /*4fac0*/  MOV R245, c[0x0][0x194] ;  /* 0x0000650000f57a02 */ /* 0x002fc60000000f00 */
[----:B------:R-:W4:Y:S04]  /*4fad0*/  LDL.LU R247, [R1+0x940] ;  /* 0x0009400001f77983 */ /* 0x000f280000300800 */
[----:B------:R-:W4:Y:S04]  /*4fae0*/  LDL.LU R246, [R1+0x93c] ;  /* 0x00093c0001f67983 */ /* 0x000f280000300800 */
[----:B------:R-:W4:Y:S04]  /*4faf0*/  LDL.LU R40, [R1+0x1d0] ;  /* 0x0001d00001287983 */ /* 0x000f280000300800 */
[----:B------:R-:W-:Y:S04]  /*4fb00*/  LDS.128 R224, [R228] ;  /* 0x00000000e4e07984 */ /* 0x000fe80000000c00 */
[----:B------:R-:W1:Y:S04]  /*4fb10*/  LDS.128 R220, [R0] ;  /* 0x0000000000dc7984 */ /* 0x000e680000000c00 */
[----:B------:R2:W-:Y:S04]  /*4fb20*/  LDS.128 R228, [R3] ;  /* 0x0000000003e47984 */ /* 0x0005e80000000c00 */
[----:B------:R-:W-:Y:S04]  /*4fb30*/  LDS.128 R232, [R252] ;  /* 0x00000000fce87984 */ /* 0x000fe80000000c00 */
[----:B------:R-:W-:Y:S06]  /*4fb40*/  BAR.SYNC.DEFER_BLOCKING 0x0 ;  /* 0x0000000000007b1d */ /* 0x000fec0000010000 */
[----:B------:R-:W4:Y:S04]  /*4fb50*/  LDL.LU R41, [R1+0x1d4] ;  /* 0x0001d40001297983 */ /* 0x000f280000300800 */
[----:B------:R-:W4:Y:S04]  /*4fb60*/  LDL.LU R42, [R1+0x190] ;  /* 0x00019000012a7983 */ /* 0x000f280000300800 */
[----:B------:R-:W4:Y:S04]  /*4fb70*/  LDL.LU R43, [R1+0x194] ;  /* 0x00019400012b7983 */ /* 0x000f280000300800 */
[----:B------:R-:W4:Y:S04]  /*4fb80*/  LDL.LU R240, [R1+0xb0] ;  /* 0x0000b00001f07983 */ /* 0x000f280000300800 */
[----:B------:R-:W4:Y:S04]  /*4fb90*/  LDL.LU R250, [R1+0x70] ;  /* 0x0000700001fa7983 */ /* 0x000f280000300800 */
[----:B---3--:R3:W-:Y:S01]  /*4fba0*/  STS.128 [R2], R4 ;  /* 0x0000000402007388 */ /* 0x0087e20000000c00 */
[----:B--2---:R-:W-:-:S03]  /*4fbb0*/  IMAD R3, R211, c[0x0][0x194], RZ ;  /* 0x00006500d3037a24 */ /* 0x004fc600078e02ff */
[----:B------:R2:W-:Y:S01]  /*4fbc0*/  STS.128 [R2+0x80], R28 ;  /* 0x0000801c02007388 */ /* 0x0005e20000000c00 */
[----:B---3--:R-:W-:Y:S01]  /*4fbd0*/  IMAD R4, R245, 0x80, R3 ;  /* 0x00000080f5047824 */ /* 0x008fe200078e0203 */
[----:B--2---:R-:W-:-:S04]  /*4fbe0*/  LEA R30, P2, R3, c[0x0][0x170], 0x2 ;  /* 0x00005c00031e7a11 */ /* 0x004fc800078410ff */
[C---:B------:R-:W-:Y:S02]  /*4fbf0*/  LEA R28, P3, R4.reuse, c[0x0][0x170], 0x2 ;  /* 0x00005c00041c7a11 */ /* 0x040fe400078610ff */
[----:B------:R-:W-:Y:S01]  /*4fc00*/  LEA.HI.X.SX32 R31, R3, c[0x0][0x174], 0x2, P2 ;  /* 0x00005d00031f7a11 */ /* 0x000fe200010f16ff */
[----:B------:R-:W-:Y:S01]  /*4fc10*/  IMAD R3, R245, 0x80, R4 ;  /* 0x00000080f5037824 */ /* 0x000fe200078e0204 */
[----:B------:R-:W-:Y:S02]  /*4fc20*/  LEA.HI.X.SX32 R29, R4, c[0x0][0x174], 0x2, P3 ;  /* 0x00005d00041d7a11 */ /* 0x000fe400018f16ff */
[----:B------:R-:W2:Y:S04]  /*4fc30*/  LDL.LU R4, [R1+0x1d8] ;  /* 0x0001d80001047983 */ /* 0x000ea80000300800 */
[----:B------:R-:W2:Y:S04]  /*4fc40*/  LDL.LU R5, [R1+0x1dc] ;  /* 0x0001dc0001057983 */ /* 0x000ea80000300800 */
[----:B------:R-:W2:Y:S04]  /*4fc50*/  LDL.LU R6, [R1+0x198] ;  /* 0x0001980001067983 */ /* 0x000ea80000300800 */
[----:B------:R-:W2:Y:S01]  /*4fc60*/  LDL.LU R7, [R1+0x19c] ;  /* 0x00019c0001077983 */ /* 0x000ea20000300800 */
[----:B------:R-:W-:Y:S01]  /*4fc70*/  ISETP.GE.AND P0, PT, R211, c[0x0][0x178], PT ;  /* 0x00005e00d3007a0c */ /* 0x000fe20003f06270 */
[C---:B------:R-:W-:Y:S01]  /*4fc80*/  IMAD R244, R195.reuse, c[0x0][0x198], RZ ;  /* 0x00006600c3f47a24 */ /* 0x040fe200078e02ff */
[C---:B------:R-:W-:Y:S01]  /*4fc90*/  ISETP.GE.AND P4, PT, R195.reuse, c[0x0][0x17c], PT ;  /* 0x00005f00c3007a0c */ /* 0x040fe20003f86270 */
[----:B------:R-:W3:Y:S01]  /*4fca0*/  LDL.LU R249, [R1+0xb4] ;  /* 0x0000b40001f97983 */ /* 0x000ee20000300800 */
[----:B------:R-:W-:-:S03]  /*4fcb0*/  ISETP.LT.AND P0, PT, R195, c[0x0][0x17c], !P0 ;  /* 0x00005f00c3007a0c */ /* 0x000fc60004701270 */
[----:B----4-:R4:W-:Y:S01]  /*4fcc0*/  STS.128 [R2+0x400], R40 ;  /* 0x0004002802007388 */ /* 0x0109e20000000c00 */
[----:B------:R-:W-:-:S03]  /*4fcd0*/  ISETP.LT.AND P5, PT, R191, c[0x0][0x178], !P4 ;  /* 0x00005e00bf007a0c */ /* 0x000fc600067a1270 */
[----:B------:R-:W3:Y:S04]  /*4fce0*/  LDL.LU R248, [R1+0x74] ;  /* 0x0000740001f87983 */ /* 0x000ee80000300800 */
[----:B------:R-:W3:Y:S04]  /*4fcf0*/  LDL.LU R251, [R1+0x44] ;  /* 0x0000440001fb7983 */ /* 0x000ee80000300800 */
[----:B------:R-:W3:Y:S01]  /*4fd00*/  LDL.LU R239, [R1+0xf0] ;  /* 0x0000f00001ef7983 */ /* 0x000ee20000300800 */
[----:B----4-:R-:W-:-:S03]  /*4fd10*/  IMAD.WIDE R42, R244, 0x4, R30 ;  /* 0x00000004f42a7825 */ /* 0x010fc600078e021e */
[----:B------:R-:W4:Y:S01]  /*4fd20*/  LDL.LU R242, [R1+0x60] ;  /* 0x0000600001f27983 */ /* 0x000f220000300800 */
[----:B------:R-:W-:-:S03]  /*4fd30*/  IMAD.WIDE R40, R244, 0x4, R28 ;  /* 0x00000004f4287825 */ /* 0x000fc600078e021c */
[----:B------:R-:W3:Y:S04]  /*4fd40*/  LDL.LU R243, [R1+0x50] ;  /* 0x0000500001f37983 */ /* 0x000ee80000300800 */
[----:B--2---:R2:W-:Y:S04]  /*4fd50*/  STS.128 [R2+0x480], R4 ;  /* 0x0004800402007388 */ /* 0x0045e80000000c00 */
[----:B------:R-:W-:Y:S01]  /*4fd60*/  BAR.SYNC.DEFER_BLOCKING 0x0 ;  /* 0x0000000000007b1d */ /* 0x000fe20000010000 */
[----:B--2---:R-:W-:Y:S02]  /*4fd70*/  LEA R6, P2, R3, c[0x0][0x170], 0x2 ;  /* 0x00005c0003067a11 */ /* 0x004fe400078410ff */
[----:B------:R-:W-:-:S02]  /*4fd80*/  LEA R5, R245, R3, 0x7 ;  /* 0x00000003f5057211 */ /* 0x000fc400078e38ff */
[----:B------:R-:W-:Y:S02]  /*4fd90*/  LEA.HI.X.SX32 R7, R3, c[0x0][0x174], 0x2, P2 ;  /* 0x00005d0003077a11 */ /* 0x000fe400010f16ff */
[----:B------:R-:W-:Y:S01]  /*4fda0*/  LEA R4, P2, R5, c[0x0][0x170], 0x2 ;  /* 0x00005c0005047a11 */ /* 0x000fe200078410ff */
[----:B------:R-:W-:Y:S01]  /*4fdb0*/  @P0 STG.E [R42.64], R240 ;  /* 0x000000f02a000986 */ /* 0x000fe2000c101908 */
[----:B------:R-:W-:Y:S02]  /*4fdc0*/  ISETP.LT.AND P0, PT, R247, c[0x0][0x178], !P4 ;  /* 0x00005e00f7007a0c */ /* 0x000fe40006701270 */
[----:B------:R-:W-:Y:S01]  /*4fdd0*/  ISETP.LT.AND P4, PT, R246, c[0x0][0x178], !P4 ;  /* 0x00005e00f6007a0c */ /* 0x000fe20006781270 */
[C---:B------:R-:W-:Y:S01]  /*4fde0*/  IMAD.WIDE R2, R244.reuse, 0x4, R6 ;  /* 0x00000004f4027825 */ /* 0x040fe200078e0206 */
[----:B------:R-:W-:Y:S01]  /*4fdf0*/  LEA.HI.X.SX32 R5, R5, c[0x0][0x174], 0x2, P2 ;  /* 0x00005d0005057a11 */ /* 0x000fe200010f16ff */
[----:B------:R-:W-:Y:S08]  /*4fe00*/  @P5 STG.E [R40.64], R250 ;  /* 0x000000fa28005986 */ /* 0x000ff0000c101908 */
[----:B------:R2:W-:Y:S02]  /*4fe10*/  @P0 STG.E [R2.64], R236 ;  /* 0x000000ec02000986 */ /* 0x0005e4000c101908 */
[----:B--2---:R-:W-:-:S05]  /*4fe20*/  IMAD.WIDE R2, R244, 0x4, R4 ;  /* 0x00000004f4027825 */ /* 0x004fca00078e0204 */
[----:B------:R2:W-:Y:S04]  /*4fe30*/  @P4 STG.E [R2.64], R237 ;  /* 0x000000ed02004986 */ /* 0x0005e8000c101908 */
[----:B--2---:R-:W2:Y:S01]  /*4fe40*/  LDL.LU R237, [R1+0x13c4] ;  /* 0x0013c40001ed7983 */ /* 0x004ea20000300800 */
[----:B------:R-:W-:Y:S02]  /*4fe50*/  ISETP.LT.AND P5, PT, R211, c[0x0][0x178], !P1 ;  /* 0x00005e00d3007a0c */ /* 0x000fe40004fa1270 */
[----:B------:R-:W-:Y:S02]  /*4fe60*/  IADD3 R40, R195, 0x2, RZ ;  /* 0x00000002c3287810 */ /* 0x000fe40007ffe0ff */
[----:B------:R-:W-:Y:S02]  /*4fe70*/  ISETP.LT.AND P6, PT, R191, c[0x0][0x178], !P1 ;  /* 0x00005e00bf007a0c */ /* 0x000fe40004fc1270 */
[----:B------:R-:W-:-:S02]  /*4fe80*/  ISETP.LT.AND P3, PT, R247, c[0x0][0x178], !P1 ;  /* 0x00005e00f7007a0c */ /* 0x000fc40004f61270 */
[----:B------:R-:W-:Y:S02]  /*4fe90*/  IADD3 R245, R244, c[0x0][0x198], RZ ;  /* 0x00006600f4f57a10 */ /* 0x000fe40007ffe0ff */
[----:B------:R-:W-:Y:S02]  /*4fea0*/  ISETP.GE.AND P2, PT, R40, c[0x0][0x17c], PT ;  /* 0x00005f0028007a0c */ /* 0x000fe40003f46270 */
[----:B------:R-:W-:Y:S01]  /*4feb0*/  ISETP.LT.AND P1, PT, R246, c[0x0][0x178], !P1 ;  /* 0x00005e00f6007a0c */ /* 0x000fe20004f21270 */
[----:B------:R-:W-:Y:S01]  /*4fec0*/  IMAD.WIDE R40, R245, 0x4, R30 ;  /* 0x00000004f5287825 */ /* 0x000fe200078e021e */
[----:B------:R-:W-:-:S03]  /*4fed0*/  ISETP.LT.AND P4, PT, R211, c[0x0][0x178], !P2 ;  /* 0x00005e00d3007a0c */ /* 0x000fc60005781270 */
[----:B------:R-:W-:Y:S01]  /*4fee0*/  IMAD.WIDE R42, R245, 0x4, R28 ;  /* 0x00000004f52a7825 */ /* 0x000fe200078e021c */
[----:B------:R-:W-:-:S03]  /*4fef0*/  IADD3 R236, R195, 0x3, RZ ;  /* 0x00000003c3ec7810 */ /* 0x000fc60007ffe0ff */
[C---:B------:R-:W-:Y:S01]  /*4ff00*/  IMAD.WIDE R2, R245.reuse, 0x4, R6 ;  /* 0x00000004f5027825 */ /* 0x040fe200078e0206 */
[----:B------:R-:W-:Y:S01]  /*4ff10*/  IADD3 R244, R245, c[0x0][0x198], RZ ;  /* 0x00006600f5f47a10 */ /* 0x000fe20007ffe0ff */
[----:B---3--:R3:W-:Y:S01]  /*4ff20*/  @P5 STG.E [R40.64], R249 ;  /* 0x000000f928005986 */ /* 0x0087e2000c101908 */
[----:B------:R-:W-:-:S03]  /*4ff30*/  ISETP.GE.AND P0, PT, R236, c[0x0][0x17c], PT ;  /* 0x00005f00ec007a0c */ /* 0x000fc60003f06270 */
[----:B------:R1:W-:Y:S04]  /*4ff40*/  @P6 STG.E [R42.64], R248 ;  /* 0x000000f82a006986 */ /* 0x0003e8000c101908 */
[----:B---3--:R-:W3:Y:S04]  /*4ff50*/  LDL.LU R249, [R1+0xf4] ;  /* 0x0000f40001f97983 */ /* 0x008ee80000300800 */
[----:B------:R-:W3:Y:S04]  /*4ff60*/  LDL.LU R241, [R1+0xc4] ;  /* 0x0000c40001f17983 */ /* 0x000ee80000300800 */
[----:B------:R-:W3:Y:S04]  /*4ff70*/  LDL.LU R250, [R1+0x64] ;  /* 0x0000640001fa7983 */ /* 0x000ee80000300800 */
[----:B-1----:R-:W3:Y:S04]  /*4ff80*/  LDL.LU R248, [R1+0x54] ;  /* 0x0000540001f87983 */ /* 0x002ee80000300800 */
[----:B--2---:R1:W-:Y:S02]  /*4ff90*/  @P3 STG.E [R2.64], R237 ;  /* 0x000000ed02003986 */ /* 0x0043e4000c101908 */
[----:B-1----:R-:W-:-:S02]  /*4ffa0*/  IMAD.WIDE R236, R245, 0x4, R4 ;  /* 0x00000004f5ec7825 */ /* 0x002fc400078e0204 */
[----:B------:R-:W2:Y:S02]  /*4ffb0*/  LDL.LU R245, [R1+0xd0] ;  /* 0x0000d00001f57983 */ /* 0x000ea40000300800 */
[----:B------:R-:W-:Y:S02]  /*4ffc0*/  IMAD.WIDE R2, R244, 0x4, R30 ;  /* 0x00000004f4027825 */ /* 0x000fe400078e021e */
[----:B------:R1:W-:Y:S04]  /*4ffd0*/  @P1 STG.E [R236.64], R251 ;  /* 0x000000fbec001986 */ /* 0x0003e8000c101908 */
[----:B------:R-:W2:Y:S04]  /*4ffe0*/  LDL.LU R240, [R1+0xa0] ;  /* 0x0000a00001f07983 */ /* 0x000ea80000300800 */
[----:B------:R4:W-:Y:S04]  /*4fff0*/  @P4 STG.E [R2.64], R239 ;  /* 0x000000ef02004986 */ /* 0x0009e8000c101908 */
[----:B-1----:R-:W2:Y:S04]  /*50000*/  LDL.LU R251, [R1+0x154] ;  /* 0x0001540001fb7983 */ /* 0x002ea80000300800 */
[----:B----4-:R-:W4:Y:S04]  /*50010*/  LDL.LU R239, [R1+0x13c0] ;  /* 0x0013c00001ef7983 */ /* 0x010f280000300800 */
[----:B------:R-:W2:Y:S01]  /*50020*/  LDL.LU R3, [R1+0xc0] ;  /* 0x0000c00001037983 */ /* 0x000ea20000300800 */
[----:B------:R-:W-:-:S02]  /*50030*/  ISETP.LT.AND P5, PT, R191, c[0x0][0x178], !P2 ;  /* 0x00005e00bf007a0c */ /* 0x000fc400057a1270 */
[----:B------:R-:W-:Y:S02]  /*50040*/  ISETP.LT.AND P6, PT, R247, c[0x0][0x178], !P2 ;  /* 0x00005e00f7007a0c */ /* 0x000fe400057c1270 */
[----:B------:R-:W-:Y:S02]  /*50050*/  ISETP.LT.AND P2, PT, R246, c[0x0][0x178], !P2 ;  /* 0x00005e00f6007a0c */ /* 0x000fe40005741270 */
[----:B------:R-:W-:Y:S01]  /*50060*/  IADD3 R40, R195, 0x4, RZ ;  /* 0x00000004c3287810 */ /* 0x000fe20007ffe0ff */
[----:B------:R-:W-:-:S03]  /*50070*/  IMAD.WIDE R42, R244, 0x4, R6 ;  /* 0x00000004f42a7825 */ /* 0x000fc600078e0206 */
[----:B------:R-:W-:Y:S01]  /*50080*/  ISETP.GE.AND P3, PT, R40, c[0x0][0x17c], PT ;  /* 0x00005f0028007a0c */ /* 0x000fe20003f66270 */
[----:B------:R-:W-:Y:S01]  /*50090*/  IMAD.WIDE R40, R244, 0x4, R28 ;  /* 0x00000004f4287825 */ /* 0x000fe200078e021c */
[----:B------:R-:W-:-:S03]  /*500a0*/  ISETP.LT.AND P4, PT, R211, c[0x0][0x178], !P0 ;  /* 0x00005e00d3007a0c */ /* 0x000fc60004781270 */
[----:B------:R-:W-:Y:S01]  /*500b0*/  IMAD.WIDE R236, R244, 0x4, R4 ;  /* 0x00000004f4ec7825 */ /* 0x000fe200078e0204 */
[----:B------:R-:W-:Y:S02]  /*500c0*/  IADD3 R2, R195, 0x5, RZ ;  /* 0x00000005c3027810 */ /* 0x000fe40007ffe0ff */
[----:B------:R-:W-:Y:S01]  /*500d0*/  ISETP.LT.AND P1, PT, R246, c[0x0][0x178], !P0 ;  /* 0x00005e00f6007a0c */ /* 0x000fe20004721270 */
[----:B--2---:R-:W-:Y:S04]  /*500e0*/  @P5 STG.E [R40.64], R3 ;  /* 0x0000000328005986 */ /* 0x004fe8000c101908 */
[----:B------:R-:W-:Y:S04]  /*500f0*/  @P6 STG.E [R42.64], R242 ;  /* 0x000000f22a006986 */ /* 0x000fe8000c101908 */
[----:B------:R1:W-:Y:S01]  /*50100*/  @P2 STG.E [R236.64], R243 ;  /* 0x000000f3ec002986 */ /* 0x0003e2000c101908 */
[----:B------:R-:W-:-:S02]  /*50110*/  ISETP.LT.AND P5, PT, R191, c[0x0][0x178], !P0 ;  /* 0x00005e00bf007a0c */ /* 0x000fc400047a1270 */
[----:B------:R-:W-:Y:S02]  /*50120*/  ISETP.LT.AND P2, PT, R247, c[0x0][0x178], !P0 ;  /* 0x00005e00f7007a0c */ /* 0x000fe40004741270 */
[----:B-1----:R-:W-:Y:S02]  /*50130*/  IADD3 R237, R244, c[0x0][0x198], RZ ;  /* 0x00006600f4ed7a10 */ /* 0x002fe40007ffe0ff */
[----:B------:R-:W2:Y:S03]  /*50140*/  LDL.LU R244, [R1+0x100] ;  /* 0x0001000001f47983 */ /* 0x000ea60000300800 */
[C---:B------:R-:W-:Y:S01]  /*50150*/  IMAD.WIDE R42, R237.reuse, 0x4, R30 ;  /* 0x00000004ed2a7825 */ /* 0x040fe200078e021e */
[----:B------:R-:W-:Y:S02]  /*50160*/  ISETP.GE.AND P0, PT, R2, c[0x0][0x17c], PT ;  /* 0x00005f0002007a0c */ /* 0x000fe40003f06270 */
[C---:B------:R-:W-:Y:S01]  /*50170*/  IADD3 R236, R237.reuse, c[0x0][0x198], RZ ;  /* 0x00006600edec7a10 */ /* 0x040fe20007ffe0ff */
[C---:B------:R-:W-:Y:S01]  /*50180*/  IMAD.WIDE R2, R237.reuse, 0x4, R28 ;  /* 0x00000004ed027825 */ /* 0x040fe200078e021c */
[----:B---3--:R1:W-:Y:S03]  /*50190*/  @P4 STG.E [R42.64], R249 ;  /* 0x000000f92a004986 */ /* 0x0083e6000c101908 */
[C---:B------:R-:W-:Y:S01]  /*501a0*/  IMAD.WIDE R40, R237.reuse, 0x4, R6 ;  /* 0x00000004ed287825 */ /* 0x040fe200078e0206 */
[----:B-1----:R-:W3:Y:S03]  /*501b0*/  LDL.LU R249, [R1+0x104] ;  /* 0x0001040001f97983 */ /* 0x002ee60000300800 */
[----:B------:R-:W-:-:S02]  /*501c0*/  IMAD.WIDE R42, R237, 0x4, R4 ;  /* 0x00000004ed2a7825 */ /* 0x000fc400078e0204 */
[----:B------:R-:W2:Y:S04]  /*501d0*/  LDL.LU R237, [R1+0x150] ;  /* 0x0001500001ed7983 */ /* 0x000ea80000300800 */
[----:B------:R-:W-:Y:S04]  /*501e0*/  @P5 STG.E [R2.64], R241 ;  /* 0x000000f102005986 */ /* 0x000fe8000c101908 */
[----:B------:R-:W-:Y:S04]  /*501f0*/  @P2 STG.E [R40.64], R250 ;  /* 0x000000fa28002986 */ /* 0x000fe8000c101908 */
[----:B------:R1:W-:Y:S04]  /*50200*/  @P1 STG.E [R42.64], R248 ;  /* 0x000000f82a001986 */ /* 0x0003e8000c101908 */
[----:B-1----:R-:W3:Y:S01]  /*50210*/  LDL.LU R248, [R1+0xd4] ;  /* 0x0000d40001f87983 */ /* 0x002ee20000300800 */
[----:B------:R-:W-:-:S02]  /*50220*/  ISETP.LT.AND P6, PT, R211, c[0x0][0x178], !P3 ;  /* 0x00005e00d3007a0c */ /* 0x000fc40005fc1270 */
[----:B------:R-:W-:Y:S01]  /*50230*/  ISETP.LT.AND P4, PT, R191, c[0x0][0x178], !P3 ;  /* 0x00005e00bf007a0c */ /* 0x000fe20005f81270 */
[----:B------:R-:W-:Y:S01]  /*50240*/  IMAD.WIDE R2, R236, 0x4, R30 ;  /* 0x00000004ec027825 */ /* 0x000fe200078e021e */
[----:B------:R-:W-:Y:S01]  /*50250*/  ISETP.LT.AND P1, PT, R247, c[0x0][0x178], !P3 ;  /* 0x00005e00f7007a0c */ /* 0x000fe20005f21270 */
[----:B------:R-:W3:Y:S01]  /*50260*/  LDL.LU R250, [R1+0xa4] ;  /* 0x0000a40001fa7983 */ /* 0x000ee20000300800 */
[----:B------:R-:W-:Y:S02]  /*50270*/  ISETP.LT.AND P5, PT, R246, c[0x0][0x178], !P3 ;  /* 0x00005e00f6007a0c */ /* 0x000fe40005fa1270 */
[----:B------:R-:W-:Y:S01]  /*50280*/  IADD3 R42, R195, 0x6, RZ ;  /* 0x00000006c32a7810 */ /* 0x000fe20007ffe0ff */
[----:B------:R-:W-:Y:S01]  /*50290*/  IMAD.WIDE R40, R236, 0x4, R28 ;  /* 0x00000004ec287825 */ /* 0x000fe200078e021c */
[----:B------:R-:W-:Y:S01]  /*502a0*/  ISETP.LT.AND P3, PT, R191, c[0x0][0x178], !P0 ;  /* 0x00005e00bf007a0c */ /* 0x000fe20004761270 */
[----:B------:R-:W4:Y:S01]  /*502b0*/  LDL.LU R242, [R1+0x160] ;  /* 0x0001600001f27983 */ /* 0x000f220000300800 */
[----:B------:R-:W-:Y:S01]  /*502c0*/  ISETP.GE.AND P2, PT, R42, c[0x0][0x17c], PT ;  /* 0x00005f002a007a0c */ /* 0x000fe20003f46270 */
[----:B------:R-:W-:-:S02]  /*502d0*/  IMAD.WIDE R42, R236, 0x4, R4 ;  /* 0x00000004ec2a7825 */ /* 0x000fc400078e0204 */
[----:B------:R-:W4:Y:S04]  /*502e0*/  LDL.LU R243, [R1+0x130] ;  /* 0x0001300001f37983 */ /* 0x000f280000300800 */
[----:B------:R-:W4:Y:S04]  /*502f0*/  LDL.LU R241, [R1+0x110] ;  /* 0x0001100001f17983 */ /* 0x000f280000300800 */
[----:B--2---:R1:W-:Y:S01]  /*50300*/  @P6 STG.E [R2.64], R237 ;  /* 0x000000ed02006986 */ /* 0x0043e2000c101908 */
[----:B------:R-:W-:-:S03]  /*50310*/  ISETP.LT.AND P6, PT, R211, c[0x0][0x178], !P0 ;  /* 0x00005e00d3007a0c */ /* 0x000fc600047c1270 */
[----:B------:R2:W-:Y:S01]  /*50320*/  @P4 STG.E [R40.64], R244 ;  /* 0x000000f428004986 */ /* 0x0005e2000c101908 */
[C---:B-1----:R-:W-:Y:S01]  /*50330*/  IMAD.WIDE R2, R236.reuse, 0x4, R6 ;  /* 0x00000004ec027825 */ /* 0x042fe200078e0206 */
[----:B------:R-:W-:-:S04]  /*50340*/  IADD3 R237, R236, c[0x0][0x198], RZ ;  /* 0x00006600eced7a10 */ /* 0x000fc80007ffe0ff */
[----:B------:R1:W-:Y:S01]  /*50350*/  @P1 STG.E [R2.64], R245 ;  /* 0x000000f502001986 */ /* 0x0003e2000c101908 */
[----:B--2---:R-:W-:-:S03]  /*50360*/  IMAD.WIDE R40, R237, 0x4, R30 ;  /* 0x00000004ed287825 */ /* 0x004fc600078e021e */
[----:B------:R-:W-:Y:S01]  /*50370*/  @P5 STG.E [R42.64], R240 ;  /* 0x000000f02a005986 */ /* 0x000fe2000c101908 */
[----:B------:R-:W-:-:S03]  /*50380*/  ISETP.LT.AND P5, PT, R247, c[0x0][0x178], !P0 ;  /* 0x00005e00f7007a0c */ /* 0x000fc600047a1270 */
[----:B------:R2:W-:Y:S01]  /*50390*/  @P6 STG.E [R40.64], R251 ;  /* 0x000000fb28006986 */ /* 0x0005e2000c101908 */
[----:B-1----:R-:W-:-:S05]  /*503a0*/  IMAD.WIDE R2, R237, 0x4, R28 ;  /* 0x00000004ed027825 */ /* 0x002fca00078e021c */
[----:B---3--:R1:W-:Y:S04]  /*503b0*/  @P3 STG.E [R2.64], R249 ;  /* 0x000000f902003986 */ /* 0x0083e8000c101908 */
[----:B--2---:R-:W2:Y:S01]  /*503c0*/  LDL.LU R251, [R1+0x164] ;  /* 0x0001640001fb7983 */ /* 0x004ea20000300800 */
[----:B-1----:R-:W-:-:S03]  /*503d0*/  IMAD.WIDE R2, R237, 0x4, R6 ;  /* 0x00000004ed027825 */ /* 0x002fc600078e0206 */
[----:B------:R-:W3:Y:S04]  /*503e0*/  LDL.LU R249, [R1+0x134] ;  /* 0x0001340001f97983 */ /* 0x000ee80000300800 */
[----:B------:R1:W-:Y:S04]  /*503f0*/  @P5 STG.E [R2.64], R248 ;  /* 0x000000f802005986 */ /* 0x0003e8000c101908 */
[----:B-1----:R-:W3:Y:S01]  /*50400*/  LDL.LU R248, [R1+0x114] ;  /* 0x0001140001f87983 */ /* 0x002ee20000300800 */
[----:B------:R-:W-:Y:S02]  /*50410*/  ISETP.LT.AND P0, PT, R246, c[0x0][0x178], !P0 ;  /* 0x00005e00f6007a0c */ /* 0x000fe40004701270 */
[----:B------:R-:W-:Y:S01]  /*50420*/  ISETP.LT.AND P1, PT, R211, c[0x0][0x178], !P2 ;  /* 0x00005e00d3007a0c */ /* 0x000fe20005721270 */
[----:B------:R-:W-:Y:S01]  /*50430*/  IMAD.WIDE R40, R237, 0x4, R4 ;  /* 0x00000004ed287825 */ /* 0x000fe200078e0204 */
[----:B------:R-:W-:Y:S01]  /*50440*/  ISETP.LT.AND P3, PT, R191, c[0x0][0x178], !P2 ;  /* 0x00005e00bf007a0c */ /* 0x000fe20005761270 */
[----:B------:R-:W3:Y:S01]  /*50450*/  LDL.LU R240, [R1+0xb8] ;  /* 0x0000b80001f07983 */ /* 0x000ee20000300800 */
[----:B------:R-:W-:-:S02]  /*50460*/  ISETP.LT.AND P6, PT, R247, c[0x0][0x178], !P2 ;  /* 0x00005e00f7007a0c */ /* 0x000fc400057c1270 */
[----:B------:R-:W-:Y:S02]  /*50470*/  IADD3 R42, R195, 0x7, RZ ;  /* 0x00000007c32a7810 */ /* 0x000fe40007ffe0ff */
[----:B------:R-:W-:Y:S02]  /*50480*/  IADD3 R236, R237, c[0x0][0x198], RZ ;  /* 0x00006600edec7a10 */ /* 0x000fe40007ffe0ff */
[----:B------:R-:W-:Y:S01]  /*50490*/  IADD3 R43, R195, 0x8, RZ ;  /* 0x00000008c32b7810 */ /* 0x000fe20007ffe0ff */
[----:B------:R1:W-:Y:S01]  /*504a0*/  @P0 STG.E [R40.64], R250 ;  /* 0x000000fa28000986 */ /* 0x0003e2000c101908 */
[----:B------:R-:W-:Y:S01]  /*504b0*/  ISETP.GE.AND P4, PT, R42, c[0x0][0x17c], PT ;  /* 0x00005f002a007a0c */ /* 0x000fe20003f86270 */
[----:B------:R-:W-:Y:S01]  /*504c0*/  IMAD.WIDE R2, R236, 0x4, R30 ;  /* 0x00000004ec027825 */ /* 0x000fe200078e021e */
[----:B------:R-:W-:Y:S02]  /*504d0*/  ISETP.GE.AND P5, PT, R43, c[0x0][0x17c], PT ;  /* 0x00005f002b007a0c */ /* 0x000fe40003fa6270 */
[----:B------:R-:W-:Y:S01]  /*504e0*/  ISETP.LT.AND P2, PT, R246, c[0x0][0x178], !P2 ;  /* 0x00005e00f6007a0c */ /* 0x000fe20005741270 */
[C---:B------:R-:W-:Y:S01]  /*504f0*/  IMAD.WIDE R42, R236.reuse, 0x4, R6 ;  /* 0x00000004ec2a7825 */ /* 0x040fe200078e0206 */
[----:B------:R-:W-:Y:S01]  /*50500*/  ISETP.LT.AND P0, PT, R211, c[0x0][0x178], !P4 ;  /* 0x00005e00d3007a0c */ /* 0x000fe20006701270 */
[----:B----4-:R4:W-:Y:S02]  /*50510*/  @P1 STG.E [R2.64], R242 ;  /* 0x000000f202001986 */ /* 0x0109e4000c101908 */
[C---:B-1----:R-:W-:Y:S01]  /*50520*/  IMAD.WIDE R40, R236.reuse, 0x4, R28 ;  /* 0x00000004ec287825 */ /* 0x042fe200078e021c */
[----:B------:R-:W-:Y:S01]  /*50530*/  IADD3 R237, R236, c[0x0][0x198], RZ ;  /* 0x00006600eced7a10 */ /* 0x000fe20007ffe0ff */
[----:B------:R-:W3:Y:S01]  /*50540*/  LDL.LU R250, [R1+0x78] ;  /* 0x0000780001fa7983 */ /* 0x000ee20000300800 */
[----:B------:R-:W-:-:S03]  /*50550*/  ISETP.LT.AND P1, PT, R191, c[0x0][0x178], !P4 ;  /* 0x00005e00bf007a0c */ /* 0x000fc60006721270 */
[----:B------:R1:W-:Y:S04]  /*50560*/  @P3 STG.E [R40.64], R243 ;  /* 0x000000f328003986 */ /* 0x0003e8000c101908 */
[----:B------:R1:W-:Y:S01]  /*50570*/  @P6 STG.E [R42.64], R241 ;  /* 0x000000f12a006986 */ /* 0x0003e2000c101908 */
[----:B------:R-:W-:Y:S01]  /*50580*/  ISETP.LT.AND P6, PT, R247, c[0x0][0x178], !P4 ;  /* 0x00005e00f7007a0c */ /* 0x000fe200067c1270 */
[----:B----4-:R-:W-:Y:S01]  /*50590*/  IMAD.WIDE R2, R236, 0x4, R4 ;  /* 0x00000004ec027825 */ /* 0x010fe200078e0204 */
[----:B------:R-:W-:-:S03]  /*505a0*/  ISETP.LT.AND P4, PT, R246, c[0x0][0x178], !P4 ;  /* 0x00005e00f6007a0c */ /* 0x000fc60006781270 */
[----:B-1----:R-:W-:Y:S01]  /*505b0*/  IMAD.WIDE R40, R237, 0x4, R30 ;  /* 0x00000004ed287825 */ /* 0x002fe200078e021e */
[C---:B------:R-:W-:Y:S01]  /*505c0*/  IADD3 R42, R195.reuse, 0x9, RZ ;  /* 0x00000009c32a7810 */ /* 0x040fe20007ffe0ff */
[----:B------:R1:W-:Y:S03]  /*505d0*/  @P2 STG.E [R2.64], R239 ;  /* 0x000000ef02002986 */ /* 0x0003e6000c101908 */
[----:B------:R-:W-:Y:S02]  /*505e0*/  ISETP.GE.AND P3, PT, R42, c[0x0][0x17c], PT ;  /* 0x00005f002a007a0c */ /* 0x000fe40003f66270 */
[----:B------:R-:W-:-:S04]  /*505f0*/  IADD3 R42, R195, 0xa, RZ ;  /* 0x0000000ac32a7810 */ /* 0x000fc80007ffe0ff */
[----:B------:R-:W-:Y:S01]  /*50600*/  ISETP.GE.AND P2, PT, R42, c[0x0][0x17c], PT ;  /* 0x00005f002a007a0c */ /* 0x000fe20003f46270 */
[C---:B------:R-:W-:Y:S01]  /*50610*/  IMAD.WIDE R42, R237.reuse, 0x4, R4 ;  /* 0x00000004ed2a7825 */ /* 0x040fe200078e0204 */
[----:B-1----:R-:W4:Y:S03]  /*50620*/  LDL.LU R239, [R1+0x13bc] ;  /* 0x0013bc0001ef7983 */ /* 0x002f260000300800 */
[C---:B------:R-:W-:Y:S01]  /*50630*/  IMAD.WIDE R2, R237.reuse, 0x4, R28 ;  /* 0x00000004ed027825 */ /* 0x040fe200078e021c */
[----:B--2---:R1:W-:Y:S03]  /*50640*/  @P0 STG.E [R40.64], R251 ;  /* 0x000000fb28000986 */ /* 0x0043e6000c101908 */
[----:B-1----:R-:W-:Y:S01]  /*50650*/  IMAD.WIDE R40, R237, 0x4, R6 ;  /* 0x00000004ed287825 */ /* 0x002fe200078e0206 */
[----:B---3--:R-:W-:Y:S04]  /*50660*/  @P1 STG.E [R2.64], R249 ;  /* 0x000000f902001986 */ /* 0x008fe8000c101908 */
[----:B------:R-:W2:Y:S04]  /*50670*/  LDL.LU R251, [R1+0xbc] ;  /* 0x0000bc0001fb7983 */ /* 0x000ea80000300800 */
[----:B------:R-:W-:Y:S04]  /*50680*/  @P6 STG.E [R40.64], R248 ;  /* 0x000000f828006986 */ /* 0x000fe8000c101908 */
[----:B------:R1:W-:Y:S04]  /*50690*/  @P4 STG.E [R42.64], R238 ;  /* 0x000000ee2a004986 */ /* 0x0003e8000c101908 */
[----:B-1----:R-:W3:Y:S01]  /*506a0*/  LDL.LU R238, [R1+0x13b8] ;  /* 0x0013b80001ee7983 */ /* 0x002ee20000300800 */
[----:B------:R-:W-:-:S02]  /*506b0*/  ISETP.LT.AND P0, PT, R211, c[0x0][0x178], !P5 ;  /* 0x00005e00d3007a0c */ /* 0x000fc40006f01270 */
[----:B------:R-:W-:Y:S01]  /*506c0*/  IADD3 R236, R237, c[0x0][0x198], RZ ;  /* 0x00006600edec7a10 */ /* 0x000fe20007ffe0ff */
[----:B------:R-:W2:Y:S01]  /*506d0*/  LDL.LU R249, [R1+0x7c] ;  /* 0x00007c0001f97983 */ /* 0x000ea20000300800 */
[----:B------:R-:W-:Y:S02]  /*506e0*/  ISETP.LT.AND P1, PT, R191, c[0x0][0x178], !P5 ;  /* 0x00005e00bf007a0c */ /* 0x000fe40006f21270 */
[----:B------:R-:W-:Y:S01]  /*506f0*/  ISETP.LT.AND P6, PT, R247, c[0x0][0x178], !P5 ;  /* 0x00005e00f7007a0c */ /* 0x000fe20006fc1270 */
[----:B------:R-:W-:Y:S01]  /*50700*/  IMAD.WIDE R2, R236, 0x4, R30 ;  /* 0x00000004ec027825 */ /* 0x000fe200078e021e */
[----:B------:R-:W-:Y:S01]  /*50710*/  ISETP.LT.AND P5, PT, R246, c[0x0][0x178], !P5 ;  /* 0x00005e00f6007a0c */ /* 0x000fe20006fa1270 */
[----:B------:R-:W2:Y:S01]  /*50720*/  LDL.LU R248, [R1+0x4c] ;  /* 0x00004c0001f87983 */ /* 0x000ea20000300800 */
[----:B------:R-:W-:Y:S01]  /*50730*/  IADD3 R42, R195, 0xb, RZ ;  /* 0x0000000bc32a7810 */ /* 0x000fe20007ffe0ff */
[----:B------:R-:W-:Y:S02]  /*50740*/  IMAD.WIDE R40, R236, 0x4, R28 ;  /* 0x00000004ec287825 */ /* 0x000fe400078e021c */
[----:B------:R1:W-:Y:S01]  /*50750*/  @P0 STG.E [R2.64], R240 ;  /* 0x000000f002000986 */ /* 0x0003e2000c101908 */
[----:B------:R-:W-:Y:S01]  /*50760*/  ISETP.GE.AND P0, PT, R42, c[0x0][0x17c], PT ;  /* 0x00005f002a007a0c */ /* 0x000fe20003f06270 */
[----:B------:R-:W-:-:S02]  /*50770*/  IMAD.WIDE R42, R236, 0x4, R4 ;  /* 0x00000004ec2a7825 */ /* 0x000fc400078e0204 */
[----:B------:R-:W-:Y:S04]  /*50780*/  @P1 STG.E [R40.64], R250 ;  /* 0x000000fa28001986 */ /* 0x000fe8000c101908 */
[----:B------:R-:W2:Y:S01]  /*50790*/  LDL.LU R245, [R1+0xf8] ;  /* 0x0000f80001f57983 */ /* 0x000ea20000300800 */
[----:B-1----:R-:W-:-:S03]  /*507a0*/  IMAD.WIDE R2, R236, 0x4, R6 ;  /* 0x00000004ec027825 */ /* 0x002fc600078e0206 */
[----:B------:R-:W2:Y:S04]  /*507b0*/  LDL.LU R242, [R1+0xc8] ;  /* 0x0000c80001f27983 */ /* 0x000ea80000300800 */
[----:B---3--:R-:W-:Y:S04]  /*507c0*/  @P6 STG.E [R2.64], R238 ;  /* 0x000000ee02006986 */ /* 0x008fe8000c101908 */
[----:B----4-:R1:W-:Y:S04]  /*507d0*/  @P5 STG.E [R42.64], R239 ;  /* 0x000000ef2a005986 */ /* 0x0103e8000c101908 */
[----:B-1----:R-:W3:Y:S01]  /*507e0*/  LDL.LU R239, [R1+0x13b4] ;  /* 0x0013b40001ef7983 */ /* 0x002ee20000300800 */
[----:B------:R-:W-:-:S02]  /*507f0*/  ISETP.LT.AND P4, PT, R211, c[0x0][0x178], !P3 ;  /* 0x00005e00d3007a0c */ /* 0x000fc40005f81270 */
[----:B------:R-:W-:Y:S01]  /*50800*/  IADD3 R237, R236, c[0x0][0x198], RZ ;  /* 0x00006600eced7a10 */ /* 0x000fe20007ffe0ff */
[----:B------:R-:W4:Y:S01]  /*50810*/  LDL.LU R243, [R1+0x68] ;  /* 0x0000680001f37983 */ /* 0x000f220000300800 */
[----:B------:R-:W-:-:S03]  /*50820*/  ISETP.LT.AND P1, PT, R191, c[0x0][0x178], !P3 ;  /* 0x00005e00bf007a0c */ /* 0x000fc60005f21270 */
[----:B------:R-:W-:Y:S01]  /*50830*/  IMAD.WIDE R40, R237, 0x4, R30 ;  /* 0x00000004ed287825 */ /* 0x000fe200078e021e */
[----:B------:R-:W-:Y:S01]  /*50840*/  ISETP.LT.AND P5, PT, R247, c[0x0][0x178], !P3 ;  /* 0x00005e00f7007a0c */ /* 0x000fe20005fa1270 */
[----:B------:R-:W4:Y:S01]  /*50850*/  LDL.LU R241, [R1+0x58] ;  /* 0x0000580001f17983 */ /* 0x000f220000300800 */
[----:B------:R-:W-:-:S03]  /*50860*/  ISETP.LT.AND P3, PT, R246, c[0x0][0x178], !P3 ;  /* 0x00005e00f6007a0c */ /* 0x000fc60005f61270 */
[----:B--2---:R1:W-:Y:S01]  /*50870*/  @P4 STG.E [R40.64], R251 ;  /* 0x000000fb28004986 */ /* 0x0043e2000c101908 */
[----:B------:R-:W-:-:S03]  /*50880*/  IMAD.WIDE R2, R237, 0x4, R6 ;  /* 0x00000004ed027825 */ /* 0x000fc600078e0206 */
[----:B------:R-:W2:Y:S01]  /*50890*/  LDL.LU R250, [R1+0xfc] ;  /* 0x0000fc0001fa7983 */ /* 0x000ea20000300800 */
[----:B------:R-:W-:-:S04]  /*508a0*/  IMAD.WIDE R42, R237, 0x4, R4 ;  /* 0x00000004ed2a7825 */ /* 0x000fc800078e0204 */
[----:B-1----:R-:W-:Y:S01]  /*508b0*/  IMAD.WIDE R40, R237, 0x4, R28 ;  /* 0x00000004ed287825 */ /* 0x002fe200078e021c */
[----:B------:R-:W2:Y:S04]  /*508c0*/  LDL.LU R251, [R1+0xcc] ;  /* 0x0000cc0001fb7983 */ /* 0x000ea80000300800 */
[----:B------:R1:W-:Y:S04]  /*508d0*/  @P1 STG.E [R40.64], R249 ;  /* 0x000000f928001986 */ /* 0x0003e8000c101908 */
[----:B-1----:R-:W2:Y:S04]  /*508e0*/  LDL.LU R249, [R1+0x6c] ;  /* 0x00006c0001f97983 */ /* 0x002ea80000300800 */
[----:B---3--:R-:W-:Y:S04]  /*508f0*/  @P5 STG.E [R2.64], R239 ;  /* 0x000000ef02005986 */ /* 0x008fe8000c101908 */
[----:B------:R1:W-:Y:S04]  /*50900*/  @P3 STG.E [R42.64], R248 ;  /* 0x000000f82a003986 */ /* 0x0003e8000c101908 */
[----:B-1----:R-:W3:Y:S01]  /*50910*/  LDL.LU R248, [R1+0x5c] ;  /* 0x00005c0001f87983 */ /* 0x002ee20000300800 */
[----:B------:R-:W-:-:S02]  /*50920*/  ISETP.LT.AND P6, PT, R211, c[0x0][0x178], !P2 ;  /* 0x00005e00d3007a0c */ /* 0x000fc400057c1270 */
[----:B------:R-:W-:Y:S01]  /*50930*/  ISETP.LT.AND P4, PT, R191, c[0x0][0x178], !P2 ;  /* 0x00005e00bf007a0c */ /* 0x000fe20005781270 */
[----:B------:R-:W3:Y:S01]  /*50940*/  LDL.LU R240, [R1+0x158] ;  /* 0x0001580001f07983 */ /* 0x000ee20000300800 */
[----:B------:R-:W-:Y:S02]  /*50950*/  IADD3 R236, R237, c[0x0][0x198], RZ ;  /* 0x00006600edec7a10 */ /* 0x000fe40007ffe0ff */
[----:B------:R-:W-:-:S03]  /*50960*/  ISETP.LT.AND P3, PT, R247, c[0x0][0x178], !P2 ;  /* 0x00005e00f7007a0c */ /* 0x000fc60005761270 */
[----:B------:R-:W-:Y:S01]  /*50970*/  IMAD.WIDE R40, R236, 0x4, R30 ;  /* 0x00000004ec287825 */ /* 0x000fe200078e021e */
[----:B------:R-:W-:-:S03]  /*50980*/  IADD3 R238, R195, 0xc, RZ ;  /* 0x0000000cc3ee7810 */ /* 0x000fc60007ffe0ff */
[----:B------:R-:W-:Y:S01]  /*50990*/  IMAD.WIDE R2, R236, 0x4, R28 ;  /* 0x00000004ec027825 */ /* 0x000fe200078e021c */
[----:B------:R1:W-:Y:S01]  /*509a0*/  @P6 STG.E [R40.64], R245 ;  /* 0x000000f528006986 */ /* 0x0003e2000c101908 */
[----:B------:R-:W-:Y:S02]  /*509b0*/  ISETP.LT.AND P2, PT, R246, c[0x0][0x178], !P2 ;  /* 0x00005e00f6007a0c */ /* 0x000fe40005741270 */
[----:B------:R-:W-:Y:S01]  /*509c0*/  ISETP.LT.AND P6, PT, R211, c[0x0][0x178], !P0 ;  /* 0x00005e00d3007a0c */ /* 0x000fe200047c1270 */
[----:B------:R2:W-:Y:S01]  /*509d0*/  @P4 STG.E [R2.64], R242 ;  /* 0x000000f202004986 */ /* 0x0005e2000c101908 */
[----:B------:R-:W-:Y:S02]  /*509e0*/  ISETP.LT.AND P5, PT, R191, c[0x0][0x178], !P0 ;  /* 0x00005e00bf007a0c */ /* 0x000fe400047a1270 */
[----:B------:R-:W-:Y:S02]  /*509f0*/  ISETP.GE.AND P1, PT, R238, c[0x0][0x17c], PT ;  /* 0x00005f00ee007a0c */ /* 0x000fe40003f26270 */
[----:B------:R-:W-:-:S02]  /*50a00*/  ISETP.LT.AND P4, PT, R247, c[0x0][0x178], !P0 ;  /* 0x00005e00f7007a0c */ /* 0x000fc40004781270 */
[C---:B------:R-:W-:Y:S01]  /*50a10*/  IADD3 R238, R236.reuse, c[0x0][0x198], RZ ;  /* 0x00006600ecee7a10 */ /* 0x040fe20007ffe0ff */
[C---:B-1----:R-:W-:Y:S01]  /*50a20*/  IMAD.WIDE R40, R236.reuse, 0x4, R4 ;  /* 0x00000004ec287825 */ /* 0x042fe200078e0204 */
[----:B------:R-:W-:Y:S01]  /*50a30*/  IADD3 R239, R195, 0xd, RZ ;  /* 0x0000000dc3ef7810 */ /* 0x000fe20007ffe0ff */
[----:B------:R-:W3:Y:S02]  /*50a40*/  LDL.LU R245, [R1+0x15c] ;  /* 0x00015c0001f57983 */ /* 0x000ee40000300800 */
[----:B--2---:R-:W-:Y:S01]  /*50a50*/  IMAD.WIDE R2, R236, 0x4, R6 ;  /* 0x00000004ec027825 */ /* 0x004fe200078e0206 */
[----:B------:R-:W-:Y:S01]  /*50a60*/  ISETP.LT.AND P0, PT, R246, c[0x0][0x178], !P0 ;  /* 0x00005e00f6007a0c */ /* 0x000fe20004701270 */
[----:B------:R-:W2:Y:S02]  /*50a70*/  LDL.LU R242, [R1+0x10c] ;  /* 0x00010c0001f27983 */ /* 0x000ea40000300800 */
[C---:B------:R-:W-:Y:S02]  /*50a80*/  IMAD.WIDE R42, R238.reuse, 0x4, R30 ;  /* 0x00000004ee2a7825 */ /* 0x040fe400078e021e */
[----:B----4-:R1:W-:Y:S02]  /*50a90*/  @P3 STG.E [R2.64], R243 ;  /* 0x000000f302003986 */ /* 0x0103e4000c101908 */
[----:B------:R-:W-:-:S02]  /*50aa0*/  IMAD.WIDE R236, R238, 0x4, R28 ;  /* 0x00000004eeec7825 */ /* 0x000fc400078e021c */
[----:B------:R-:W-:Y:S04]  /*50ab0*/  @P2 STG.E [R40.64], R241 ;  /* 0x000000f128002986 */ /* 0x000fe8000c101908 */
[----:B------:R4:W-:Y:S01]  /*50ac0*/  @P6 STG.E [R42.64], R250 ;  /* 0x000000fa2a006986 */ /* 0x0009e2000c101908 */
[----:B-1----:R-:W-:-:S03]  /*50ad0*/  IMAD.WIDE R2, R238, 0x4, R6 ;  /* 0x00000004ee027825 */ /* 0x002fc600078e0206 */
[----:B------:R-:W-:Y:S04]  /*50ae0*/  @P5 STG.E [R236.64], R251 ;  /* 0x000000fbec005986 */ /* 0x000fe8000c101908 */
[----:B------:R1:W-:Y:S01]  /*50af0*/  @P4 STG.E [R2.64], R249 ;  /* 0x000000f902004986 */ /* 0x0003e2000c101908 */
[----:B------:R-:W-:Y:S02]  /*50b00*/  ISETP.GE.AND P3, PT, R239, c[0x0][0x17c], PT ;  /* 0x00005f00ef007a0c */ /* 0x000fe40003f66270 */
[C---:B------:R-:W-:Y:S01]  /*50b10*/  IADD3 R239, R238.reuse, c[0x0][0x198], RZ ;  /* 0x00006600eeef7a10 */ /* 0x040fe20007ffe0ff */
[----:B----4-:R-:W4:Y:S01]  /*50b20*/  LDL.LU R250, [R1+0xdc] ;  /* 0x0000dc0001fa7983 */ /* 0x010f220000300800 */
[----:B-1----:R-:W-:-:S03]  /*50b30*/  IMAD.WIDE R2, R238, 0x4, R4 ;  /* 0x00000004ee027825 */ /* 0x002fc600078e0204 */
[----:B------:R-:W2:Y:S04]  /*50b40*/  LDL.LU R249, [R1+0xac] ;  /* 0x0000ac0001f97983 */ /* 0x000ea80000300800 */
[----:B------:R-:W2:Y:S04]  /*50b50*/  LDL.LU R238, [R1+0xa8] ;  /* 0x0000a80001ee7983 */ /* 0x000ea80000300800 */
[----:B---3--:R1:W-:Y:S04]  /*50b60*/  @P0 STG.E [R2.64], R248 ;  /* 0x000000f802000986 */ /* 0x0083e8000c101908 */
[----:B-1----:R-:W3:Y:S04]  /*50b70*/  LDL.LU R2, [R1+0x108] ;  /* 0x0001080001027983 */ /* 0x002ee80000300800 */
[----:B------:R-:W2:Y:S01]  /*50b80*/  LDL.LU R3, [R1+0xd8] ;  /* 0x0000d80001037983 */ /* 0x000ea20000300800 */
[----:B------:R-:W-:-:S02]  /*50b90*/  ISETP.LT.AND P6, PT, R211, c[0x0][0x178], !P1 ;  /* 0x00005e00d3007a0c */ /* 0x000fc40004fc1270 */
[----:B------:R-:W-:Y:S02]  /*50ba0*/  ISETP.LT.AND P5, PT, R191, c[0x0][0x178], !P1 ;  /* 0x00005e00bf007a0c */ /* 0x000fe40004fa1270 */
[----:B------:R-:W-:Y:S01]  /*50bb0*/  ISETP.LT.AND P2, PT, R247, c[0x0][0x178], !P1 ;  /* 0x00005e00f7007a0c */ /* 0x000fe20004f41270 */
[----:B------:R-:W-:Y:S01]  /*50bc0*/  IMAD.WIDE R40, R239, 0x4, R30 ;  /* 0x00000004ef287825 */ /* 0x000fe200078e021e */
[----:B------:R-:W-:Y:S02]  /*50bd0*/  ISETP.LT.AND P4, PT, R246, c[0x0][0x178], !P1 ;  /* 0x00005e00f6007a0c */ /* 0x000fe40004f81270 */
[----:B------:R-:W-:Y:S01]  /*50be0*/  IADD3 R244, R195, 0xe, RZ ;  /* 0x0000000ec3f47810 */ /* 0x000fe20007ffe0ff */
[----:B------:R-:W-:-:S04]  /*50bf0*/  IMAD.WIDE R42, R239, 0x4, R28 ;  /* 0x00000004ef2a7825 */ /* 0x000fc800078e021c */
[----:B------:R-:W-:Y:S01]  /*50c00*/  IMAD.WIDE R236, R239, 0x4, R6 ;  /* 0x00000004efec7825 */ /* 0x000fe200078e0206 */
[----:B------:R1:W-:Y:S01]  /*50c10*/  @P6 STG.E [R40.64], R240 ;  /* 0x000000f028006986 */ /* 0x0003e2000c101908 */
[----:B------:R-:W-:-:S03]  /*50c20*/  ISETP.GE.AND P1, PT, R244, c[0x0][0x17c], PT ;  /* 0x00005f00f4007a0c */ /* 0x000fc60003f26270 */
[----:B------:R-:W4:Y:S04]  /*50c30*/  LDL.LU R244, [R1+0x138] ;  /* 0x0001380001f47983 */ /* 0x000f280000300800 */
[----:B------:R-:W4:Y:S04]  /*50c40*/  LDL.LU R243, [R1+0x118] ;  /* 0x0001180001f37983 */ /* 0x000f280000300800 */
[----:B------:R-:W4:Y:S04]  /*50c50*/  LDL.LU R241, [R1+0xe8] ;  /* 0x0000e80001f17983 */ /* 0x000f280000300800 */
[----:B------:R-:W4:Y:S04]  /*50c60*/  LDL.LU R251, [R1+0x16c] ;  /* 0x00016c0001fb7983 */ /* 0x000f280000300800 */
[----:B------:R-:W4:Y:S04]  /*50c70*/  LDL.LU R248, [R1+0x13c] ;  /* 0x00013c0001f87983 */ /* 0x000f280000300800 */
[----:B-1----:R-:W4:Y:S01]  /*50c80*/  LDL.LU R240, [R1+0x13b0] ;  /* 0x0013b00001f07983 */ /* 0x002f220000300800 */
[----:B------:R-:W-:-:S02]  /*50c90*/  ISETP.LT.AND P0, PT, R191, c[0x0][0x178], !P3 ;  /* 0x00005e00bf007a0c */ /* 0x000fc40005f01270 */
[----:B------:R-:W-:Y:S02]  /*50ca0*/  ISETP.LT.AND P6, PT, R247, c[0x0][0x178], !P3 ;  /* 0x00005e00f7007a0c */ /* 0x000fe40005fc1270 */
[----:B------:R-:W-:Y:S02]  /*50cb0*/  IADD3 R40, R239, c[0x0][0x198], RZ ;  /* 0x00006600ef287a10 */ /* 0x000fe40007ffe0ff */
[----:B------:R-:W-:Y:S01]  /*50cc0*/  IADD3 R41, R195, 0xf, RZ ;  /* 0x0000000fc3297810 */ /* 0x000fe20007ffe0ff */
[----:B---3--:R-:W-:Y:S04]  /*50cd0*/  @P5 STG.E [R42.64], R2 ;  /* 0x000000022a005986 */ /* 0x008fe8000c101908 */
[----:B--2---:R1:W-:Y:S02]  /*50ce0*/  @P2 STG.E [R236.64], R3 ;  /* 0x00000003ec002986 */ /* 0x0043e4000c101908 */
[----:B-1----:R-:W-:-:S05]  /*50cf0*/  IMAD.WIDE R2, R239, 0x4, R4 ;  /* 0x00000004ef027825 */ /* 0x002fca00078e0204 */
[----:B------:R1:W-:Y:S04]  /*50d00*/  @P4 STG.E [R2.64], R238 ;  /* 0x000000ee02004986 */ /* 0x0003e8000c101908 */
[----:B-1----:R-:W2:Y:S01]  /*50d10*/  LDL.LU R3, [R1+0x168] ;  /* 0x0001680001037983 */ /* 0x002ea20000300800 */
[----:B------:R-:W-:Y:S01]  /*50d20*/  ISETP.LT.AND P5, PT, R211, c[0x0][0x178], !P3 ;  /* 0x00005e00d3007a0c */ /* 0x000fe20005fa1270 */
[----:B------:R-:W-:Y:S01]  /*50d30*/  IMAD.WIDE R238, R40, 0x4, R30 ;  /* 0x0000000428ee7825 */ /* 0x000fe200078e021e */
[----:B------:R-:W-:-:S03]  /*50d40*/  ISETP.LT.AND P3, PT, R246, c[0x0][0x178], !P3 ;  /* 0x00005e00f6007a0c */ /* 0x000fc60005f61270 */
[----:B------:R-:W-:-:S04]  /*50d50*/  IMAD.WIDE R236, R40, 0x4, R28 ;  /* 0x0000000428ec7825 */ /* 0x000fc800078e021c */
[----:B------:R-:W-:Y:S01]  /*50d60*/  IMAD.WIDE R42, R40, 0x4, R6 ;  /* 0x00000004282a7825 */ /* 0x000fe200078e0206 */
[----:B------:R-:W-:-:S03]  /*50d70*/  ISETP.GE.AND P2, PT, R41, c[0x0][0x17c], PT ;  /* 0x00005f0029007a0c */ /* 0x000fc60003f46270 */
[----:B------:R-:W-:Y:S01]  /*50d80*/  @P5 STG.E [R238.64], R245 ;  /* 0x000000f5ee005986 */ /* 0x000fe2000c101908 */
[C---:B------:R-:W-:Y:S01]  /*50d90*/  IADD3 R2, R40.reuse, c[0x0][0x198], RZ ;  /* 0x0000660028027a10 */ /* 0x040fe20007ffe0ff */
[----:B------:R-:W-:Y:S02]  /*50da0*/  IMAD.WIDE R40, R40, 0x4, R4 ;  /* 0x0000000428287825 */ /* 0x000fe400078e0204 */
[----:B------:R-:W-:Y:S04]  /*50db0*/  @P0 STG.E [R236.64], R242 ;  /* 0x000000f2ec000986 */ /* 0x000fe8000c101908 */
[----:B----4-:R1:W-:Y:S04]  /*50dc0*/  @P6 STG.E [R42.64], R250 ;  /* 0x000000fa2a006986 */ /* 0x0103e8000c101908 */
[----:B------:R3:W-:Y:S04]  /*50dd0*/  @P3 STG.E [R40.64], R249 ;  /* 0x000000f928003986 */ /* 0x0007e8000c101908 */
[----:B-1----:R-:W4:Y:S04]  /*50de0*/  LDL.LU R250, [R1+0x11c] ;  /* 0x00011c0001fa7983 */ /* 0x002f280000300800 */
[----:B---3--:R-:W3:Y:S01]  /*50df0*/  LDL.LU R249, [R1+0xec] ;  /* 0x0000ec0001f97983 */ /* 0x008ee20000300800 */
[----:B------:R-:W-:Y:S01]  /*50e00*/  ISETP.LT.AND P4, PT, R211, c[0x0][0x178], !P1 ;  /* 0x00005e00d3007a0c */ /* 0x000fe20004f81270 */
[C---:B------:R-:W-:Y:S01]  /*50e10*/  IMAD.WIDE R238, R2.reuse, 0x4, R30 ;  /* 0x0000000402ee7825 */ /* 0x040fe200078e021e */
[----:B------:R-:W-:Y:S01]  /*50e20*/  ISETP.LT.AND P3, PT, R191, c[0x0][0x178], !P1 ;  /* 0x00005e00bf007a0c */ /* 0x000fe20004f61270 */
[----:B------:R-:W3:Y:S02]  /*50e30*/  LDL.LU R245, [R1+0x1b0] ;  /* 0x0001b00001f57983 */ /* 0x000ee40000300800 */
[----:B------:R-:W-:Y:S01]  /*50e40*/  IMAD.WIDE R42, R2, 0x4, R28 ;  /* 0x00000004022a7825 */ /* 0x000fe200078e021c */
[----:B------:R-:W-:Y:S01]  /*50e50*/  ISETP.LT.AND P0, PT, R246, c[0x0][0x178], !P1 ;  /* 0x00005e00f6007a0c */ /* 0x000fe20004f01270 */
[----:B------:R-:W3:Y:S02]  /*50e60*/  LDL.LU R242, [R1+0x120] ;  /* 0x0001200001f27983 */ /* 0x000ee40000300800 */
[----:B------:R-:W-:Y:S01]  /*50e70*/  IMAD.WIDE R40, R2, 0x4, R6 ;  /* 0x0000000402287825 */ /* 0x000fe200078e0206 */
[----:B------:R-:W-:-:S02]  /*50e80*/  ISETP.LT.AND P6, PT, R211, c[0x0][0x178], !P2 ;  /* 0x00005e00d3007a0c */ /* 0x000fc400057c1270 */
[----:B------:R-:W-:Y:S01]  /*50e90*/  ISETP.LT.AND P5, PT, R191, c[0x0][0x178], !P2 ;  /* 0x00005e00bf007a0c */ /* 0x000fe200057a1270 */
[----:B--2---:R1:W-:Y:S01]  /*50ea0*/  @P4 STG.E [R238.64], R3 ;  /* 0x00000003ee004986 */ /* 0x0043e2000c101908 */
[----:B------:R-:W-:-:S03]  /*50eb0*/  ISETP.LT.AND P4, PT, R247, c[0x0][0x178], !P1 ;  /* 0x00005e00f7007a0c */ /* 0x000fc60004f81270 */
[----:B------:R-:W-:Y:S01]  /*50ec0*/  @P3 STG.E [R42.64], R244 ;  /* 0x000000f42a003986 */ /* 0x000fe2000c101908 */
[----:B------:R-:W-:Y:S02]  /*50ed0*/  ISETP.LT.AND P3, PT, R247, c[0x0][0x178], !P2 ;  /* 0x00005e00f7007a0c */ /* 0x000fe40005761270 */
[----:B-1----:R-:W-:-:S07]  /*50ee0*/  IADD3 R3, R195, 0x10, RZ ;  /* 0x00000010c3037810 */ /* 0x002fce0007ffe0ff */
[----:B------:R1:W-:Y:S01]  /*50ef0*/  @P4 STG.E [R40.64], R243 ;  /* 0x000000f328004986 */ /* 0x0003e2000c101908 */
[C---:B------:R-:W-:Y:S02]  /*50f00*/  IADD3 R238, R2.reuse, c[0x0][0x198], RZ ;  /* 0x0000660002ee7a10 */ /* 0x040fe40007ffe0ff */
[----:B------:R-:W-:Y:S01]  /*50f10*/  ISETP.GE.AND P1, PT, R3, c[0x0][0x17c], PT ;  /* 0x00005f0003007a0c */ /* 0x000fe20003f26270 */
[----:B------:R-:W-:Y:S01]  /*50f20*/  IMAD.WIDE R2, R2, 0x4, R4 ;  /* 0x0000000402027825 */ /* 0x000fe200078e0204 */
[----:B-1----:R-:W2:Y:S03]  /*50f30*/  LDL.LU R243, [R1+0x30] ;  /* 0x0000300001f37983 */ /* 0x002ea60000300800 */
[----:B------:R-:W-:Y:S01]  /*50f40*/  IMAD.WIDE R236, R238, 0x4, R30 ;  /* 0x00000004eeec7825 */ /* 0x000fe200078e021e */
[----:B------:R-:W-:Y:S01]  /*50f50*/  ISETP.LT.AND P2, PT, R246, c[0x0][0x178], !P2 ;  /* 0x00005e00f6007a0c */ /* 0x000fe20005741270 */
[----:B------:R1:W-:Y:S02]  /*50f60*/  @P0 STG.E [R2.64], R241 ;  /* 0x000000f102000986 */ /* 0x0003e4000c101908 */
[----:B------:R-:W-:-:S02]  /*50f70*/  IMAD.WIDE R42, R238, 0x4, R28 ;  /* 0x00000004ee2a7825 */ /* 0x000fc400078e021c */
[----:B------:R3:W-:Y:S02]  /*50f80*/  @P6 STG.E [R236.64], R251 ;  /* 0x000000fbec006986 */ /* 0x0007e4000c101908 */
[C---:B------:R-:W-:Y:S02]  /*50f90*/  IMAD.WIDE R40, R238.reuse, 0x4, R4 ;  /* 0x00000004ee287825 */ /* 0x040fe400078e0204 */
[----:B-1----:R-:W2:Y:S02]  /*50fa0*/  LDL.LU R241, [R1+0x10] ;  /* 0x0000100001f17983 */ /* 0x002ea40000300800 */
[----:B------:R-:W-:Y:S02]  /*50fb0*/  IMAD.WIDE R2, R238, 0x4, R6 ;  /* 0x00000004ee027825 */ /* 0x000fe400078e0206 */
[----:B---3--:R-:W3:Y:S04]  /*50fc0*/  LDL.LU R251, [R1+0x1b4] ;  /* 0x0001b40001fb7983 */ /* 0x008ee80000300800 */
[----:B------:R1:W-:Y:S04]  /*50fd0*/  @P5 STG.E [R42.64], R248 ;  /* 0x000000f82a005986 */ /* 0x0003e8000c101908 */
[----:B----4-:R4:W-:Y:S04]  /*50fe0*/  @P3 STG.E [R2.64], R250 ;  /* 0x000000fa02003986 */ /* 0x0109e8000c101908 */
[----:B-1----:R-:W3:Y:S04]  /*50ff0*/  LDL.LU R248, [R1+0x124] ;  /* 0x0001240001f87983 */ /* 0x002ee80000300800 */
[----:B----4-:R-:W4:Y:S04]  /*51000*/  LDL.LU R250, [R1+0x34] ;  /* 0x0000340001fa7983 */ /* 0x010f280000300800 */
[----:B------:R1:W-:Y:S04]  /*51010*/  @P2 STG.E [R40.64], R249 ;  /* 0x000000f928002986 */ /* 0x0003e8000c101908 */
[----:B-1----:R-:W4:Y:S01]  /*51020*/  LDL.LU R249, [R1+0x14] ;  /* 0x0000140001f97983 */ /* 0x002f220000300800 */
[----:B------:R-:W-:-:S02]  /*51030*/  ISETP.LT.AND P5, PT, R211, c[0x0][0x178], !P1 ;  /* 0x00005e00d3007a0c */ /* 0x000fc40004fa1270 */
[----:B------:R-:W-:Y:S02]  /*51040*/  ISETP.LT.AND P0, PT, R191, c[0x0][0x178], !P1 ;  /* 0x00005e00bf007a0c */ /* 0x000fe40004f01270 */
[----:B------:R-:W-:Y:S02]  /*51050*/  ISETP.LT.AND P4, PT, R247, c[0x0][0x178], !P1 ;  /* 0x00005e00f7007a0c */ /* 0x000fe40004f81270 */
[----:B------:R-:W-:Y:S02]  /*51060*/  IADD3 R237, R238, c[0x0][0x198], RZ ;  /* 0x00006600eeed7a10 */ /* 0x000fe40007ffe0ff */
[----:B------:R-:W-:-:S03]  /*51070*/  IADD3 R236, R195, 0x11, RZ ;  /* 0x00000011c3ec7810 */ /* 0x000fc60007ffe0ff */
[----:B------:R-:W-:Y:S01]  /*51080*/  IMAD.WIDE R42, R237, 0x4, R30 ;  /* 0x00000004ed2a7825 */ /* 0x000fe200078e021e */
[----:B------:R-:W-:Y:S02]  /*51090*/  IADD3 R239, R195, 0x12, RZ ;  /* 0x00000012c3ef7810 */ /* 0x000fe40007ffe0ff */
[----:B------:R-:W-:Y:S01]  /*510a0*/  ISETP.GE.AND P6, PT, R236, c[0x0][0x17c], PT ;  /* 0x00005f00ec007a0c */ /* 0x000fe20003fc6270 */
[C---:B------:R-:W-:Y:S01]  /*510b0*/  IMAD.WIDE R40, R237.reuse, 0x4, R28 ;  /* 0x00000004ed287825 */ /* 0x040fe200078e021c */
[----:B------:R-:W-:Y:S03]  /*510c0*/  @P5 STG.E [R42.64], R245 ;  /* 0x000000f52a005986 */ /* 0x000fe6000c101908 */
[----:B------:R-:W-:Y:S01]  /*510d0*/  IMAD.WIDE R2, R237, 0x4, R6 ;  /* 0x00000004ed027825 */ /* 0x000fe200078e0206 */
[----:B------:R-:W-:Y:S01]  /*510e0*/  ISETP.LT.AND P1, PT, R246, c[0x0][0x178], !P1 ;  /* 0x00005e00f6007a0c */ /* 0x000fe20004f21270 */
[----:B------:R1:W-:Y:S01]  /*510f0*/  @P0 STG.E [R40.64], R242 ;  /* 0x000000f228000986 */ /* 0x0003e2000c101908 */
[----:B------:R-:W-:-:S02]  /*51100*/  ISETP.LT.AND P2, PT, R211, c[0x0][0x178], !P6 ;  /* 0x00005e00d3007a0c */ /* 0x000fc40007741270 */
[----:B------:R-:W-:Y:S02]  /*51110*/  IADD3 R238, R195, 0x13, RZ ;  /* 0x00000013c3ee7810 */ /* 0x000fe40007ffe0ff */
[----:B------:R-:W-:Y:S02]  /*51120*/  ISETP.GE.AND P3, PT, R239, c[0x0][0x17c], PT ;  /* 0x00005f00ef007a0c */ /* 0x000fe40003f66270 */
[----:B------:R-:W4:Y:S01]  /*51130*/  LDL.LU R239, [R1+0x180] ;  /* 0x0001800001ef7983 */ /* 0x000f220000300800 */
[----:B------:R-:W-:Y:S02]  /*51140*/  IADD3 R236, R237, c[0x0][0x198], RZ ;  /* 0x00006600edec7a10 */ /* 0x000fe40007ffe0ff */
[----:B------:R-:W-:Y:S02]  /*51150*/  ISETP.LT.AND P5, PT, R191, c[0x0][0x178], !P6 ;  /* 0x00005e00bf007a0c */ /* 0x000fe400077a1270 */
[----:B------:R-:W-:Y:S01]  /*51160*/  ISETP.GE.AND P0, PT, R238, c[0x0][0x17c], PT ;  /* 0x00005f00ee007a0c */ /* 0x000fe20003f06270 */
[----:B-1----:R-:W-:-:S04]  /*51170*/  IMAD.WIDE R40, R236, 0x4, R30 ;  /* 0x00000004ec287825 */ /* 0x002fc800078e021e */
[----:B------:R-:W-:Y:S01]  /*51180*/  IMAD.WIDE R42, R236, 0x4, R28 ;  /* 0x00000004ec2a7825 */ /* 0x000fe200078e021c */
[----:B--2---:R1:W-:Y:S01]  /*51190*/  @P4 STG.E [R2.64], R243 ;  /* 0x000000f302004986 */ /* 0x0043e2000c101908 */
[----:B------:R-:W-:Y:S02]  /*511a0*/  ISETP.LT.AND P4, PT, R247, c[0x0][0x178], !P6 ;  /* 0x00005e00f7007a0c */ /* 0x000fe40007781270 */
[----:B-1----:R-:W-:Y:S02]  /*511b0*/  IMAD.WIDE R2, R237, 0x4, R4 ;  /* 0x00000004ed027825 */ /* 0x002fe400078e0204 */
[----:B------:R-:W2:Y:S04]  /*511c0*/  LDL.LU R237, [R1+0x230] ;  /* 0x0002300001ed7983 */ /* 0x000ea80000300800 */
[----:B------:R-:W2:Y:S01]  /*511d0*/  LDL.LU R238, [R1+0x1c0] ;  /* 0x0001c00001ee7983 */ /* 0x000ea20000300800 */
[----:B------:R-:W-:-:S03]  /*511e0*/  ISETP.LT.AND P6, PT, R246, c[0x0][0x178], !P6 ;  /* 0x00005e00f6007a0c */ /* 0x000fc600077c1270 */
[----:B------:R1:W-:Y:S04]  /*511f0*/  @P1 STG.E [R2.64], R241 ;  /* 0x000000f102001986 */ /* 0x0003e8000c101908 */
[----:B---3--:R3:W-:Y:S04]  /*51200*/  @P2 STG.E [R40.64], R251 ;  /* 0x000000fb28002986 */ /* 0x0087e8000c101908 */
[----:B------:R-:W2:Y:S01]  /*51210*/  LDL.LU R244, [R1+0x80] ;  /* 0x0000800001f47983 */ /* 0x000ea20000300800 */
[----:B-1----:R-:W-:-:S03]  /*51220*/  IMAD.WIDE R2, R236, 0x4, R6 ;  /* 0x00000004ec027825 */ /* 0x002fc600078e0206 */
[----:B---3--:R-:W3:Y:S01]  /*51230*/  LDL.LU R251, [R1+0x234] ;  /* 0x0002340001fb7983 */ /* 0x008ee20000300800 */
[----:B------:R-:W-:-:S03]  /*51240*/  IMAD.WIDE R40, R236, 0x4, R4 ;  /* 0x00000004ec287825 */ /* 0x000fc600078e0204 */
[----:B------:R1:W-:Y:S04]  /*51250*/  @P5 STG.E [R42.64], R248 ;  /* 0x000000f82a005986 */ /* 0x0003e8000c101908 */
[----:B----4-:R4:W-:Y:S04]  /*51260*/  @P4 STG.E [R2.64], R250 ;  /* 0x000000fa02004986 */ /* 0x0109e8000c101908 */
[----:B-1----:R-:W3:Y:S04]  /*51270*/  LDL.LU R248, [R1+0x1c4] ;  /* 0x0001c40001f87983 */ /* 0x002ee80000300800 */
[----:B----4-:R-:W4:Y:S04]  /*51280*/  LDL.LU R250, [R1+0x184] ;  /* 0x0001840001fa7983 */ /* 0x010f280000300800 */
[----:B------:R1:W-:Y:S04]  /*51290*/  @P6 STG.E [R40.64], R249 ;  /* 0x000000f928006986 */ /* 0x0003e8000c101908 */
[----:B-1----:R-:W4:Y:S01]  /*512a0*/  LDL.LU R249, [R1+0x84] ;  /* 0x0000840001f97983 */ /* 0x002f220000300800 */
[----:B------:R-:W-:-:S02]  /*512b0*/  ISETP.LT.AND P5, PT, R211, c[0x0][0x178], !P3 ;  /* 0x00005e00d3007a0c */ /* 0x000fc40005fa1270 */
[----:B------:R-:W-:Y:S01]  /*512c0*/  IADD3 R42, R195, 0x14, RZ ;  /* 0x00000014c32a7810 */ /* 0x000fe20007ffe0ff */
[----:B------:R-:W4:Y:S01]  /*512d0*/  LDL.LU R245, [R1+0x2a0] ;  /* 0x0002a00001f57983 */ /* 0x000f220000300800 */
[----:B------:R-:W-:Y:S02]  /*512e0*/  ISETP.LT.AND P1, PT, R191, c[0x0][0x178], !P3 ;  /* 0x00005e00bf007a0c */ /* 0x000fe40005f21270 */
[----:B------:R-:W-:Y:S01]  /*512f0*/  IADD3 R236, R236, c[0x0][0x198], RZ ;  /* 0x00006600ecec7a10 */ /* 0x000fe20007ffe0ff */
[----:B------:R-:W4:Y:S01]  /*51300*/  LDL.LU R242, [R1+0x290] ;  /* 0x0002900001f27983 */ /* 0x000f220000300800 */
[----:B------:R-:W-:Y:S02]  /*51310*/  ISETP.LT.AND P2, PT, R247, c[0x0][0x178], !P3 ;  /* 0x00005e00f7007a0c */ /* 0x000fe40005f41270 */
[----:B------:R-:W-:Y:S01]  /*51320*/  ISETP.GE.AND P4, PT, R42, c[0x0][0x17c], PT ;  /* 0x00005f002a007a0c */ /* 0x000fe20003f86270 */
[----:B------:R-:W-:Y:S01]  /*51330*/  IMAD.WIDE R42, R236, 0x4, R30 ;  /* 0x00000004ec2a7825 */ /* 0x000fe200078e021e */
[----:B------:R-:W-:Y:S01]  /*51340*/  ISETP.LT.AND P3, PT, R246, c[0x0][0x178], !P3 ;  /* 0x00005e00f6007a0c */ /* 0x000fe20005f61270 */
[----:B------:R-:W4:Y:S01]  /*51350*/  LDL.LU R243, [R1+0x1f0] ;  /* 0x0001f00001f37983 */ /* 0x000f220000300800 */
[----:B------:R-:W-:Y:S01]  /*51360*/  ISETP.LT.AND P6, PT, R211, c[0x0][0x178], !P0 ;  /* 0x00005e00d3007a0c */ /* 0x000fe200047c1270 */
[----:B------:R-:W-:-:S02]  /*51370*/  IMAD.WIDE R2, R236, 0x4, R28 ;  /* 0x00000004ec027825 */ /* 0x000fc400078e021c */
[----:B------:R-:W4:Y:S02]  /*51380*/  LDL.LU R241, [R1+0x1a0] ;  /* 0x0001a00001f17983 */ /* 0x000f240000300800 */
[----:B------:R-:W-:Y:S02]  /*51390*/  IMAD.WIDE R40, R236, 0x4, R6 ;  /* 0x00000004ec287825 */ /* 0x000fe400078e0206 */
[----:B--2---:R1:W-:Y:S01]  /*513a0*/  @P5 STG.E [R42.64], R237 ;  /* 0x000000ed2a005986 */ /* 0x0043e2000c101908 */
[----:B------:R-:W-:-:S03]  /*513b0*/  ISETP.LT.AND P5, PT, R191, c[0x0][0x178], !P0 ;  /* 0x00005e00bf007a0c */ /* 0x000fc600047a1270 */
[----:B------:R2:W-:Y:S01]  /*513c0*/  @P1 STG.E [R2.64], R238 ;  /* 0x000000ee02001986 */ /* 0x0005e2000c101908 */
[----:B------:R-:W-:-:S03]  /*513d0*/  ISETP.LT.AND P1, PT, R247, c[0x0][0x178], !P0 ;  /* 0x00005e00f7007a0c */ /* 0x000fc60004721270 */
[----:B------:R2:W-:Y:S01]  /*513e0*/  @P2 STG.E [R40.64], R239 ;  /* 0x000000ef28002986 */ /* 0x0005e2000c101908 */
[C---:B-1----:R-:W-:Y:S01]  /*513f0*/  IADD3 R237, R236.reuse, c[0x0][0x198], RZ ;  /* 0x00006600eced7a10 */ /* 0x042fe20007ffe0ff */
[----:B--2---:R-:W-:-:S04]  /*51400*/  IMAD.WIDE R2, R236, 0x4, R4 ;  /* 0x00000004ec027825 */ /* 0x004fc800078e0204 */
[C---:B------:R-:W-:Y:S01]  /*51410*/  IMAD.WIDE R40, R237.reuse, 0x4, R30 ;  /* 0x00000004ed287825 */ /* 0x040fe200078e021e */
[----:B------:R-:W-:Y:S01]  /*51420*/  @P3 STG.E [R2.64], R244 ;  /* 0x000000f402003986 */ /* 0x000fe2000c101908 */
[----:B------:R-:W-:Y:S02]  /*51430*/  ISETP.LT.AND P0, PT, R246, c[0x0][0x178], !P0 ;  /* 0x00005e00f6007a0c */ /* 0x000fe40004701270 */
[C---:B------:R-:W-:Y:S01]  /*51440*/  IMAD.WIDE R42, R237.reuse, 0x4, R28 ;  /* 0x00000004ed2a7825 */ /* 0x040fe200078e021c */
[----:B---3--:R1:W-:Y:S04]  /*51450*/  @P6 STG.E [R40.64], R251 ;  /* 0x000000fb28006986 */ /* 0x0083e8000c101908 */
[----:B-1----:R-:W2:Y:S01]  /*51460*/  LDL.LU R251, [R1+0x2a4] ;  /* 0x0002a40001fb7983 */ /* 0x002ea20000300800 */
[----:B------:R-:W-:-:S03]  /*51470*/  IMAD.WIDE R40, R237, 0x4, R6 ;  /* 0x00000004ed287825 */ /* 0x000fc600078e0206 */
[----:B------:R1:W-:Y:S01]  /*51480*/  @P5 STG.E [R42.64], R248 ;  /* 0x000000f82a005986 */ /* 0x0003e2000c101908 */
[----:B------:R-:W-:-:S03]  /*51490*/  IMAD.WIDE R2, R237, 0x4, R4 ;  /* 0x00000004ed027825 */ /* 0x000fc600078e0204 */
[----:B----4-:R3:W-:Y:S04]  /*514a0*/  @P1 STG.E [R40.64], R250 ;  /* 0x000000fa28001986 */ /* 0x0107e8000c101908 */
[----:B-1----:R-:W4:Y:S04]  /*514b0*/  LDL.LU R248, [R1+0x294] ;  /* 0x0002940001f87983 */ /* 0x002f280000300800 */
[----:B---3--:R-:W3:Y:S04]  /*514c0*/  LDL.LU R250, [R1+0x1f4] ;  /* 0x0001f40001fa7983 */ /* 0x008ee80000300800 */
[----:B------:R1:W-:Y:S04]  /*514d0*/  @P0 STG.E [R2.64], R249 ;  /* 0x000000f902000986 */ /* 0x0003e8000c101908 */
[----:B-1----:R-:W3:Y:S01]  /*514e0*/  LDL.LU R249, [R1+0x1a4] ;  /* 0x0001a40001f97983 */ /* 0x002ee20000300800 */
[----:B------:R-:W-:-:S02]  /*514f0*/  ISETP.LT.AND P6, PT, R211, c[0x0][0x178], !P4 ;  /* 0x00005e00d3007a0c */ /* 0x000fc400067c1270 */
[----:B------:R-:W-:Y:S01]  /*51500*/  ISETP.LT.AND P3, PT, R191, c[0x0][0x178], !P4 ;  /* 0x00005e00bf007a0c */ /* 0x000fe20006761270 */
[----:B------:R-:W3:Y:S01]  /*51510*/  LDL.LU R239, [R1+0x2b0] ;  /* 0x0002b00001ef7983 */ /* 0x000ee20000300800 */
[----:B------:R-:W-:Y:S02]  /*51520*/  IADD3 R236, R237, c[0x0][0x198], RZ ;  /* 0x00006600edec7a10 */ /* 0x000fe40007ffe0ff */
[----:B------:R-:W-:Y:S02]  /*51530*/  IADD3 R238, R195, 0x15, RZ ;  /* 0x00000015c3ee7810 */ /* 0x000fe40007ffe0ff */
[----:B------:R-:W-:Y:S01]  /*51540*/  ISETP.LT.AND P5, PT, R247, c[0x0][0x178], !P4 ;  /* 0x00005e00f7007a0c */ /* 0x000fe200067a1270 */
[----:B------:R-:W-:Y:S01]  /*51550*/  IMAD.WIDE R42, R236, 0x4, R30 ;  /* 0x00000004ec2a7825 */ /* 0x000fe200078e021e */
[----:B------:R-:W-:Y:S02]  /*51560*/  ISETP.GE.AND P2, PT, R238, c[0x0][0x17c], PT ;  /* 0x00005f00ee007a0c */ /* 0x000fe40003f46270 */
[----:B------:R-:W-:Y:S01]  /*51570*/  ISETP.LT.AND P4, PT, R246, c[0x0][0x178], !P4 ;  /* 0x00005e00f6007a0c */ /* 0x000fe20006781270 */
[C---:B------:R-:W-:Y:S01]  /*51580*/  IMAD.WIDE R40, R236.reuse, 0x4, R28 ;  /* 0x00000004ec287825 */ /* 0x040fe200078e021c */
[----:B------:R-:W-:Y:S01]  /*51590*/  ISETP.LT.AND P0, PT, R211, c[0x0][0x178], !P2 ;  /* 0x00005e00d3007a0c */ /* 0x000fe20005701270 */
[----:B------:R1:W-:Y:S02]  /*515a0*/  @P6 STG.E [R42.64], R245 ;  /* 0x000000f52a006986 */ /* 0x0003e4000c101908 */
[----:B------:R-:W-:-:S02]  /*515b0*/  IMAD.WIDE R2, R236, 0x4, R6 ;  /* 0x00000004ec027825 */ /* 0x000fc400078e0206 */
[----:B------:R1:W-:Y:S01]  /*515c0*/  @P3 STG.E [R40.64], R242 ;  /* 0x000000f228003986 */ /* 0x0003e2000c101908 */
[----:B------:R-:W-:Y:S02]  /*515d0*/  ISETP.LT.AND P3, PT, R191, c[0x0][0x178], !P2 ;  /* 0x00005e00bf007a0c */ /* 0x000fe40005761270 */
[----:B------:R-:W-:Y:S01]  /*515e0*/  ISETP.LT.AND P6, PT, R247, c[0x0][0x178], !P2 ;  /* 0x00005e00f7007a0c */ /* 0x000fe200057c1270 */
[C---:B-1----:R-:W-:Y:S01]  /*515f0*/  IMAD.WIDE R42, R236.reuse, 0x4, R4 ;  /* 0x00000004ec2a7825 */ /* 0x042fe200078e0204 */
[----:B------:R-:W-:Y:S01]  /*51600*/  IADD3 R236, R236, c[0x0][0x198], RZ ;  /* 0x00006600ecec7a10 */ /* 0x000fe20007ffe0ff */
[----:B------:R1:W-:Y:S01]  /*51610*/  @P5 STG.E [R2.64], R243 ;  /* 0x000000f302005986 */ /* 0x0003e2000c101908 */
[----:B------:R-:W-:-:S03]  /*51620*/  ISETP.LT.AND P2, PT, R246, c[0x0][0x178], !P2 ;  /* 0x00005e00f6007a0c */ /* 0x000fc60005741270 */
[----:B------:R1:W-:Y:S01]  /*51630*/  @P4 STG.E [R42.64], R241 ;  /* 0x000000f12a004986 */ /* 0x0003e2000c101908 */
[----:B------:R-:W-:-:S04]  /*51640*/  IMAD.WIDE R40, R236, 0x4, R28 ;  /* 0x00000004ec287825 */ /* 0x000fc800078e021c */
[C---:B-1----:R-:W-:Y:S01]  /*51650*/  IMAD.WIDE R2, R236.reuse, 0x4, R30 ;  /* 0x00000004ec027825 */ /* 0x042fe200078e021e */
[----:B------:R-:W3:Y:S04]  /*51660*/  LDL.LU R241, [R1+0x1e0] ;  /* 0x0001e00001f17983 */ /* 0x000ee80000300800 */
[----:B--2---:R1:W-:Y:S02]  /*51670*/  @P0 STG.E [R2.64], R251 ;  /* 0x000000fb02000986 */ /* 0x0043e4000c101908 */
[C---:B-1----:R-:W-:Y:S02]  /*51680*/  IMAD.WIDE R2, R236.reuse, 0x4, R6 ;  /* 0x00000004ec027825 */ /* 0x042fe400078e0206 */
[----:B------:R-:W2:Y:S04]  /*51690*/  LDL.LU R251, [R1+0x2b4] ;  /* 0x0002b40001fb7983 */ /* 0x000ea80000300800 */
[----:B----4-:R1:W-:Y:S04]  /*516a0*/  @P3 STG.E [R40.64], R248 ;  /* 0x000000f828003986 */ /* 0x0103e8000c101908 */
[----:B---3--:R3:W-:Y:S04]  /*516b0*/  @P6 STG.E [R2.64], R250 ;  /* 0x000000fa02006986 */ /* 0x0087e8000c101908 */
[----:B-1----:R-:W4:Y:S01]  /*516c0*/  LDL.LU R248, [R1+0x264] ;  /* 0x0002640001f87983 */ /* 0x002f220000300800 */
[----:B------:R-:W-:-:S03]  /*516d0*/  IMAD.WIDE R40, R236, 0x4, R4 ;  /* 0x00000004ec287825 */ /* 0x000fc600078e0204 */
[----:B---3--:R-:W3:Y:S04]  /*516e0*/  LDL.LU R3, [R1+0x2c0] ;  /* 0x0002c00001037983 */ /* 0x008ee80000300800 */
[----:B------:R1:W-:Y:S04]  /*516f0*/  @P2 STG.E [R40.64], R249 ;  /* 0x000000f928002986 */ /* 0x0003e8000c101908 */
[----:B-1----:R-:W2:Y:S01]  /*51700*/  LDL.LU R41, [R1+0x260] ;  /* 0x0002600001297983 */ /* 0x002ea20000300800 */
[C---:B------:R-:W-:Y:S02]  /*51710*/  IADD3 R238, R195.reuse, 0x16, RZ ;  /* 0x00000016c3ee7810 */ /* 0x040fe40007ffe0ff */
[----:B------:R-:W-:Y:S01]  /*51720*/  IADD3 R42, R195, 0x17, RZ ;  /* 0x00000017c32a7810 */ /* 0x000fe20007ffe0ff */
[----:B------:R-:W4:Y:S01]  /*51730*/  LDL.LU R249, [R1+0x1e4] ;  /* 0x0001e40001f97983 */ /* 0x000f220000300800 */
[----:B------:R-:W-:-:S02]  /*51740*/  ISETP.GE.AND P1, PT, R238, c[0x0][0x17c], PT ;  /* 0x00005f00ee007a0c */ /* 0x000fc40003f26270 */
[----:B------:R-:W-:Y:S01]  /*51750*/  ISETP.GE.AND P0, PT, R42, c[0x0][0x17c], PT ;  /* 0x00005f002a007a0c */ /* 0x000fe20003f06270 */
[----:B------:R-:W4:Y:S01]  /*51760*/  LDL.LU R244, [R1+0x1b8] ;  /* 0x0001b80001f47983 */ /* 0x000f220000300800 */
[----:B------:R-:W-:Y:S02]  /*51770*/  ISETP.LT.AND P4, PT, R211, c[0x0][0x178], !P1 ;  /* 0x00005e00d3007a0c */ /* 0x000fe40004f81270 */
[----:B------:R-:W-:Y:S01]  /*51780*/  IADD3 R238, R236, c[0x0][0x198], RZ ;  /* 0x00006600ecee7a10 */ /* 0x000fe20007ffe0ff */
[----:B------:R-:W4:Y:S01]  /*51790*/  LDL.LU R245, [R1+0x128] ;  /* 0x0001280001f57983 */ /* 0x000f220000300800 */
[----:B------:R-:W-:Y:S02]  /*517a0*/  ISETP.LT.AND P5, PT, R191, c[0x0][0x178], !P1 ;  /* 0x00005e00bf007a0c */ /* 0x000fe40004fa1270 */
[----:B------:R-:W-:Y:S01]  /*517b0*/  ISETP.LT.AND P3, PT, R247, c[0x0][0x178], !P1 ;  /* 0x00005e00f7007a0c */ /* 0x000fe20004f61270 */
[C---:B------:R-:W-:Y:S01]  /*517c0*/  IMAD.WIDE R42, R238.reuse, 0x4, R30 ;  /* 0x00000004ee2a7825 */ /* 0x040fe200078e021e */
[----:B------:R-:W4:Y:S03]  /*517d0*/  LDL.LU R242, [R1+0x38] ;  /* 0x0000380001f27983 */ /* 0x000f260000300800 */
[C---:B------:R-:W-:Y:S01]  /*517e0*/  IMAD.WIDE R236, R238.reuse, 0x4, R28 ;  /* 0x00000004eeec7825 */ /* 0x040fe200078e021c */
[----:B------:R-:W4:Y:S04]  /*517f0*/  LDL.LU R243, [R1+0x18] ;  /* 0x0000180001f37983 */ /* 0x000f280000300800 */
[----:B------:R-:W4:Y:S04]  /*51800*/  LDL.LU R250, [R1+0x1bc] ;  /* 0x0001bc0001fa7983 */ /* 0x000f280000300800 */
[----:B---3--:R1:W-:Y:S04]  /*51810*/  @P4 STG.E [R42.64], R3 ;  /* 0x000000032a004986 */ /* 0x0083e8000c101908 */
[----:B------:R3:W-:Y:S01]  /*51820*/  @P5 STG.E [R236.64], R239 ;  /* 0x000000efec005986 */ /* 0x0007e2000c101908 */
[C---:B-1----:R-:W-:Y:S01]  /*51830*/  IMAD.WIDE R2, R238.reuse, 0x4, R6 ;  /* 0x00000004ee027825 */ /* 0x042fe200078e0206 */
[----:B---3--:R-:W-:-:S04]  /*51840*/  IADD3 R239, R238, c[0x0][0x198], RZ ;  /* 0x00006600eeef7a10 */ /* 0x008fc80007ffe0ff */
[----:B--2---:R1:W-:Y:S02]  /*51850*/  @P3 STG.E [R2.64], R41 ;  /* 0x0000002902003986 */ /* 0x0043e4000c101908 */
[----:B-1----:R-:W-:Y:S02]  /*51860*/  IMAD.WIDE R2, R238, 0x4, R4 ;  /* 0x00000004ee027825 */ /* 0x002fe400078e0204 */
[----:B------:R-:W2:Y:S01]  /*51870*/  LDL.LU R238, [R1+0x2c4] ;  /* 0x0002c40001ee7983 */ /* 0x000ea20000300800 */
[----:B------:R-:W-:Y:S02]  /*51880*/  ISETP.LT.AND P2, PT, R246, c[0x0][0x178], !P1 ;  /* 0x00005e00f6007a0c */ /* 0x000fe40004f41270 */
[----:B------:R-:W-:Y:S02]  /*51890*/  ISETP.LT.AND P4, PT, R211, c[0x0][0x178], !P0 ;  /* 0x00005e00d3007a0c */ /* 0x000fe40004781270 */
[----:B------:R-:W-:Y:S02]  /*518a0*/  ISETP.LT.AND P5, PT, R191, c[0x0][0x178], !P0 ;  /* 0x00005e00bf007a0c */ /* 0x000fe400047a1270 */
[----:B------:R-:W-:-:S02]  /*518b0*/  ISETP.LT.AND P6, PT, R247, c[0x0][0x178], !P0 ;  /* 0x00005e00f7007a0c */ /* 0x000fc400047c1270 */
[C---:B------:R-:W-:Y:S02]  /*518c0*/  IADD3 R40, R195.reuse, 0x18, RZ ;  /* 0x00000018c3287810 */ /* 0x040fe40007ffe0ff */
[----:B------:R-:W-:Y:S02]  /*518d0*/  IADD3 R42, R195, 0x19, RZ ;  /* 0x00000019c32a7810 */ /* 0x000fe40007ffe0ff */
[----:B------:R-:W-:Y:S01]  /*518e0*/  ISETP.GE.AND P1, PT, R40, c[0x0][0x17c], PT ;  /* 0x00005f0028007a0c */ /* 0x000fe20003f26270 */
[C---:B------:R-:W-:Y:S01]  /*518f0*/  IMAD.WIDE R40, R239.reuse, 0x4, R30 ;  /* 0x00000004ef287825 */ /* 0x040fe200078e021e */
[----:B------:R-:W-:Y:S02]  /*51900*/  ISETP.GE.AND P3, PT, R42, c[0x0][0x17c], PT ;  /* 0x00005f002a007a0c */ /* 0x000fe40003f66270 */
[----:B------:R-:W-:Y:S01]  /*51910*/  ISETP.LT.AND P0, PT, R246, c[0x0][0x178], !P0 ;  /* 0x00005e00f6007a0c */ /* 0x000fe20004701270 */
[C---:B------:R-:W-:Y:S01]  /*51920*/  IMAD.WIDE R42, R239.reuse, 0x4, R28 ;  /* 0x00000004ef2a7825 */ /* 0x040fe200078e021c */
[----:B------:R1:W-:Y:S03]  /*51930*/  @P2 STG.E [R2.64], R241 ;  /* 0x000000f102002986 */ /* 0x0003e6000c101908 */
[C---:B------:R-:W-:Y:S01]  /*51940*/  IMAD.WIDE R236, R239.reuse, 0x4, R6 ;  /* 0x00000004efec7825 */ /* 0x040fe200078e0206 */
[----:B-1----:R-:W3:Y:S04]  /*51950*/  LDL.LU R241, [R1+0x13ac] ;  /* 0x0013ac0001f17983 */ /* 0x002ee80000300800 */
[----:B--2---:R-:W-:Y:S04]  /*51960*/  @P4 STG.E [R40.64], R238 ;  /* 0x000000ee28004986 */ /* 0x004fe8000c101908 */
[----:B------:R1:W-:Y:S04]  /*51970*/  @P5 STG.E [R42.64], R251 ;  /* 0x000000fb2a005986 */ /* 0x0003e8000c101908 */
[----:B----4-:R2:W-:Y:S04]  /*51980*/  @P6 STG.E [R236.64], R248 ;  /* 0x000000f8ec006986 */ /* 0x0105e8000c101908 */
[----:B-1----:R-:W4:Y:S01]  /*51990*/  LDL.LU R251, [R1+0x12c] ;  /* 0x00012c0001fb7983 */ /* 0x002f220000300800 */
[----:B------:R-:W-:-:S03]  /*519a0*/  IMAD.WIDE R42, R239, 0x4, R4 ;  /* 0x00000004ef2a7825 */ /* 0x000fc600078e0204 */
[----:B--2---:R-:W2:Y:S04]  /*519b0*/  LDL.LU R248, [R1+0x3c] ;  /* 0x00003c0001f87983 */ /* 0x004ea80000300800 */
[----:B------:R1:W-:Y:S04]  /*519c0*/  @P0 STG.E [R42.64], R249 ;  /* 0x000000f92a000986 */ /* 0x0003e8000c101908 */
[----:B-1----:R-:W3:Y:S01]  /*519d0*/  LDL.LU R249, [R1+0x1c] ;  /* 0x00001c0001f97983 */ /* 0x002ee20000300800 */
[----:B------:R-:W-:Y:S02]  /*519e0*/  ISETP.LT.AND P4, PT, R211, c[0x0][0x178], !P1 ;  /* 0x00005e00d3007a0c */ /* 0x000fe40004f81270 */
[----:B------:R-:W-:-:S02]  /*519f0*/  ISETP.LT.AND P6, PT, R191, c[0x0][0x178], !P1 ;  /* 0x00005e00bf007a0c */ /* 0x000fc40004fc1270 */
[----:B------:R-:W-:Y:S02]  /*51a00*/  IADD3 R237, R239, c[0x0][0x198], RZ ;  /* 0x00006600efed7a10 */ /* 0x000fe40007ffe0ff */
[----:B------:R-:W-:-:S03]  /*51a10*/  ISETP.LT.AND P2, PT, R247, c[0x0][0x178], !P1 ;  /* 0x00005e00f7007a0c */ /* 0x000fc60004f41270 */
[----:B------:R-:W-:Y:S01]  /*51a20*/  IMAD.WIDE R2, R237, 0x4, R30 ;  /* 0x00000004ed027825 */ /* 0x000fe200078e021e */
[----:B------:R-:W-:-:S03]  /*51a30*/  ISETP.LT.AND P1, PT, R246, c[0x0][0x178], !P1 ;  /* 0x00005e00f6007a0c */ /* 0x000fc60004f21270 */
[----:B------:R-:W-:Y:S01]  /*51a40*/  IMAD.WIDE R40, R237, 0x4, R28 ;  /* 0x00000004ed287825 */ /* 0x000fe200078e021c */
[----:B------:R-:W-:Y:S01]  /*51a50*/  IADD3 R236, R195, 0x1a, RZ ;  /* 0x0000001ac3ec7810 */ /* 0x000fe20007ffe0ff */
[----:B------:R1:W-:Y:S01]  /*51a60*/  @P4 STG.E [R2.64], R244 ;  /* 0x000000f402004986 */ /* 0x0003e2000c101908 */
[----:B------:R-:W-:-:S03]  /*51a70*/  ISETP.LT.AND P5, PT, R211, c[0x0][0x178], !P3 ;  /* 0x00005e00d3007a0c */ /* 0x000fc60005fa1270 */
[----:B------:R1:W-:Y:S01]  /*51a80*/  @P6 STG.E [R40.64], R245 ;  /* 0x000000f528006986 */ /* 0x0003e2000c101908 */
[----:B------:R-:W-:Y:S02]  /*51a90*/  ISETP.LT.AND P6, PT, R191, c[0x0][0x178], !P3 ;  /* 0x00005e00bf007a0c */ /* 0x000fe40005fc1270 */
[----:B------:R-:W-:Y:S02]  /*51aa0*/  ISETP.GE.AND P0, PT, R236, c[0x0][0x17c], PT ;  /* 0x00005f00ec007a0c */ /* 0x000fe40003f06270 */
[----:B------:R-:W-:Y:S02]  /*51ab0*/  ISETP.LT.AND P4, PT, R247, c[0x0][0x178], !P3 ;  /* 0x00005e00f7007a0c */ /* 0x000fe40005f81270 */
[C---:B------:R-:W-:Y:S01]  /*51ac0*/  IADD3 R236, R237.reuse, c[0x0][0x198], RZ ;  /* 0x00006600edec7a10 */ /* 0x040fe20007ffe0ff */
[----:B-1----:R-:W-:-:S04]  /*51ad0*/  IMAD.WIDE R2, R237, 0x4, R6 ;  /* 0x00000004ed027825 */ /* 0x002fc800078e0206 */
[----:B------:R-:W-:Y:S01]  /*51ae0*/  IMAD.WIDE R40, R237, 0x4, R4 ;  /* 0x00000004ed287825 */ /* 0x000fe200078e0204 */
[----:B------:R1:W-:Y:S01]  /*51af0*/  @P2 STG.E [R2.64], R242 ;  /* 0x000000f202002986 */ /* 0x0003e2000c101908 */
[----:B------:R-:W-:Y:S02]  /*51b00*/  ISETP.LT.AND P3, PT, R246, c[0x0][0x178], !P3 ;  /* 0x00005e00f6007a0c */ /* 0x000fe40005f61270 */
[----:B------:R-:W-:Y:S01]  /*51b10*/  IMAD.WIDE R42, R236, 0x4, R30 ;  /* 0x00000004ec2a7825 */ /* 0x000fe200078e021e */
[----:B------:R1:W-:Y:S01]  /*51b20*/  @P1 STG.E [R40.64], R243 ;  /* 0x000000f328001986 */ /* 0x0003e2000c101908 */
[----:B------:R-:W-:-:S03]  /*51b30*/  IADD3 R238, R195, 0x1c, RZ ;  /* 0x0000001cc3ee7810 */ /* 0x000fc60007ffe0ff */
[----:B------:R-:W-:Y:S01]  /*51b40*/  @P5 STG.E [R42.64], R250 ;  /* 0x000000fa2a005986 */ /* 0x000fe2000c101908 */
[----:B-1----:R-:W-:-:S04]  /*51b50*/  IMAD.WIDE R2, R236, 0x4, R28 ;  /* 0x00000004ec027825 */ /* 0x002fc800078e021c */
[C---:B------:R-:W-:Y:S01]  /*51b60*/  IMAD.WIDE R40, R236.reuse, 0x4, R6 ;  /* 0x00000004ec287825 */ /* 0x040fe200078e0206 */
[----:B------:R-:W-:Y:S01]  /*51b70*/  IADD3 R237, R236, c[0x0][0x198], RZ ;  /* 0x00006600eced7a10 */ /* 0x000fe20007ffe0ff */
[----:B----4-:R1:W-:Y:S04]  /*51b80*/  @P6 STG.E [R2.64], R251 ;  /* 0x000000fb02006986 */ /* 0x0103e8000c101908 */
[----:B--2---:R2:W-:Y:S01]  /*51b90*/  @P4 STG.E [R40.64], R248 ;  /* 0x000000f828004986 */ /* 0x0045e2000c101908 */
[----:B------:R-:W-:-:S03]  /*51ba0*/  ISETP.GE.AND P4, PT, R238, c[0x0][0x17c], PT ;  /* 0x00005f00ee007a0c */ /* 0x000fc60003f86270 */
[----:B-1----:R-:W4:Y:S01]  /*51bb0*/  LDL.LU R251, [R1+0x88] ;  /* 0x0000880001fb7983 */ /* 0x002f220000300800 */
[----:B------:R-:W-:-:S03]  /*51bc0*/  IMAD.WIDE R2, R236, 0x4, R4 ;  /* 0x00000004ec027825 */ /* 0x000fc600078e0204 */
[----:B--2---:R-:W2:Y:S04]  /*51bd0*/  LDL.LU R248, [R1+0x23c] ;  /* 0x00023c0001f87983 */ /* 0x004ea80000300800 */
[----:B------:R-:W2:Y:S04]  /*51be0*/  LDL.LU R242, [R1+0x1cc] ;  /* 0x0001cc0001f27983 */ /* 0x000ea80000300800 */
[----:B------:R-:W2:Y:S04]  /*51bf0*/  LDL.LU R243, [R1+0x18c] ;  /* 0x00018c0001f37983 */ /* 0x000ea80000300800 */
[----:B------:R-:W2:Y:S04]  /*51c00*/  LDL.LU R250, [R1+0x8c] ;  /* 0x00008c0001fa7983 */ /* 0x000ea80000300800 */
[----:B------:R-:W2:Y:S04]  /*51c10*/  LDL.LU R236, [R1+0x188] ;  /* 0x0001880001ec7983 */ /* 0x000ea80000300800 */
[----:B------:R-:W2:Y:S04]  /*51c20*/  LDL.LU R238, [R1+0x1c8] ;  /* 0x0001c80001ee7983 */ /* 0x000ea80000300800 */
[----:B---3--:R1:W-:Y:S04]  /*51c30*/  @P3 STG.E [R2.64], R249 ;  /* 0x000000f902003986 */ /* 0x0083e8000c101908 */
[----:B-1----:R-:W3:Y:S01]  /*51c40*/  LDL.LU R3, [R1+0x238] ;  /* 0x0002380001037983 */ /* 0x002ee20000300800 */
[----:B------:R-:W-:-:S02]  /*51c50*/  ISETP.LT.AND P2, PT, R211, c[0x0][0x178], !P0 ;  /* 0x00005e00d3007a0c */ /* 0x000fc40004741270 */
[----:B------:R-:W-:Y:S02]  /*51c60*/  ISETP.LT.AND P5, PT, R191, c[0x0][0x178], !P0 ;  /* 0x00005e00bf007a0c */ /* 0x000fe400047a1270 */
[----:B------:R-:W-:Y:S02]  /*51c70*/  IADD3 R42, R195, 0x1b, RZ ;  /* 0x0000001bc32a7810 */ /* 0x000fe40007ffe0ff */
[----:B------:R-:W-:Y:S01]  /*51c80*/  ISETP.LT.AND P6, PT, R247, c[0x0][0x178], !P0 ;  /* 0x00005e00f7007a0c */ /* 0x000fe200047c1270 */
[C---:B------:R-:W-:Y:S01]  /*51c90*/  IMAD.WIDE R40, R237.reuse, 0x4, R30 ;  /* 0x00000004ed287825 */ /* 0x040fe200078e021e */
[----:B------:R-:W-:Y:S01]  /*51ca0*/  ISETP.GE.AND P1, PT, R42, c[0x0][0x17c], PT ;  /* 0x00005f002a007a0c */ /* 0x000fe20003f26270 */
[----:B------:R-:W4:Y:S02]  /*51cb0*/  LDL.LU R249, [R1+0x2a8] ;  /* 0x0002a80001f97983 */ /* 0x000f240000300800 */
[----:B------:R-:W-:Y:S01]  /*51cc0*/  IMAD.WIDE R42, R237, 0x4, R28 ;  /* 0x00000004ed2a7825 */ /* 0x000fe200078e021c */
[----:B------:R-:W-:Y:S01]  /*51cd0*/  ISETP.LT.AND P0, PT, R246, c[0x0][0x178], !P0 ;  /* 0x00005e00f6007a0c */ /* 0x000fe20004701270 */
[----:B------:R-:W4:Y:S01]  /*51ce0*/  LDL.LU R239, [R1+0x1f8] ;  /* 0x0001f80001ef7983 */ /* 0x000f220000300800 */
[----:B------:R-:W-:-:S03]  /*51cf0*/  ISETP.LT.AND P3, PT, R191, c[0x0][0x178], !P1 ;  /* 0x00005e00bf007a0c */ /* 0x000fc60004f61270 */
[----:B------:R-:W4:Y:S04]  /*51d00*/  LDL.LU R244, [R1+0x1a8] ;  /* 0x0001a80001f47983 */ /* 0x000f280000300800 */
[----:B------:R-:W4:Y:S04]  /*51d10*/  LDL.LU R245, [R1+0x2ac] ;  /* 0x0002ac0001f57983 */ /* 0x000f280000300800 */
[----:B---3--:R1:W-:Y:S01]  /*51d20*/  @P2 STG.E [R40.64], R3 ;  /* 0x0000000328002986 */ /* 0x0083e2000c101908 */
[----:B------:R-:W-:-:S03]  /*51d30*/  ISETP.LT.AND P2, PT, R247, c[0x0][0x178], !P1 ;  /* 0x00005e00f7007a0c */ /* 0x000fc60004f41270 */
[----:B--2---:R2:W-:Y:S01]  /*51d40*/  @P5 STG.E [R42.64], R238 ;  /* 0x000000ee2a005986 */ /* 0x0045e2000c101908 */
[----:B------:R-:W-:Y:S02]  /*51d50*/  ISETP.LT.AND P5, PT, R211, c[0x0][0x178], !P1 ;  /* 0x00005e00d3007a0c */ /* 0x000fe40004fa1270 */
[----:B------:R-:W-:Y:S01]  /*51d60*/  ISETP.LT.AND P1, PT, R246, c[0x0][0x178], !P1 ;  /* 0x00005e00f6007a0c */ /* 0x000fe20004f21270 */
[----:B-1----:R-:W-:Y:S01]  /*51d70*/  IMAD.WIDE R2, R237, 0x4, R6 ;  /* 0x00000004ed027825 */ /* 0x002fe200078e0206 */
[----:B------:R-:W-:Y:S02]  /*51d80*/  IADD3 R40, R195, 0x1d, RZ ;  /* 0x0000001dc3287810 */ /* 0x000fe40007ffe0ff */
[----:B--2---:R-:W-:Y:S02]  /*51d90*/  IADD3 R238, R237, c[0x0][0x198], RZ ;  /* 0x00006600edee7a10 */ /* 0x004fe40007ffe0ff */
[----:B------:R1:W-:Y:S01]  /*51da0*/  @P6 STG.E [R2.64], R236 ;  /* 0x000000ec02006986 */ /* 0x0003e2000c101908 */
[----:B------:R-:W-:-:S02]  /*51db0*/  ISETP.GE.AND P6, PT, R40, c[0x0][0x17c], PT ;  /* 0x00005f0028007a0c */ /* 0x000fc40003fc6270 */
[----:B------:R-:W-:-:S04]  /*51dc0*/  IMAD.WIDE R40, R238, 0x4, R28 ;  /* 0x00000004ee287825 */ /* 0x000fc800078e021c */
[----:B-1----:R-:W-:-:S04]  /*51dd0*/  IMAD.WIDE R236, R237, 0x4, R4 ;  /* 0x00000004edec7825 */ /* 0x002fc800078e0204 */
[C---:B------:R-:W-:Y:S01]  /*51de0*/  IMAD.WIDE R2, R238.reuse, 0x4, R30 ;  /* 0x00000004ee027825 */ /* 0x040fe200078e021e */
[----:B----4-:R1:W-:Y:S03]  /*51df0*/  @P0 STG.E [R236.64], R251 ;  /* 0x000000fbec000986 */ /* 0x0103e6000c101908 */
[C---:B------:R-:W-:Y:S01]  /*51e00*/  IMAD.WIDE R42, R238.reuse, 0x4, R6 ;  /* 0x00000004ee2a7825 */ /* 0x040fe200078e0206 */
[----:B------:R2:W-:Y:S04]  /*51e10*/  @P5 STG.E [R2.64], R248 ;  /* 0x000000f802005986 */ /* 0x0005e8000c101908 */
[----:B------:R-:W-:Y:S01]  /*51e20*/  @P3 STG.E [R40.64], R242 ;  /* 0x000000f228003986 */ /* 0x000fe2000c101908 */
[----:B-1----:R-:W-:-:S03]  /*51e30*/  IMAD.WIDE R236, R238, 0x4, R4 ;  /* 0x00000004eeec7825 */ /* 0x002fc600078e0204 */
[----:B------:R-:W3:Y:S04]  /*51e40*/  LDL.LU R251, [R1+0x13a8] ;  /* 0x0013a80001fb7983 */ /* 0x000ee80000300800 */
[----:B------:R-:W-:Y:S04]  /*51e50*/  @P2 STG.E [R42.64], R243 ;  /* 0x000000f32a002986 */ /* 0x000fe8000c101908 */
[----:B--2---:R-:W2:Y:S04]  /*51e60*/  LDL.LU R248, [R1+0x13a4] ;  /* 0x0013a40001f87983 */ /* 0x004ea80000300800 */
[----:B------:R1:W-:Y:S04]  /*51e70*/  @P1 STG.E [R236.64], R250 ;  /* 0x000000faec001986 */ /* 0x0003e8000c101908 */
[----:B-1----:R-:W4:Y:S04]  /*51e80*/  LDL.LU R237, [R1+0x298] ;  /* 0x0002980001ed7983 */ /* 0x002f280000300800 */
[----:B------:R-:W2:Y:S04]  /*51e90*/  LDL.LU R242, [R1+0x29c] ;  /* 0x00029c0001f27983 */ /* 0x000ea80000300800 */
[----:B------:R-:W2:Y:S04]  /*51ea0*/  LDL.LU R243, [R1+0x1fc] ;  /* 0x0001fc0001f37983 */ /* 0x000ea80000300800 */
[----:B------:R-:W2:Y:S01]  /*51eb0*/  LDL.LU R250, [R1+0x1ac] ;  /* 0x0001ac0001fa7983 */ /* 0x000ea20000300800 */
[----:B------:R-:W-:-:S02]  /*51ec0*/  ISETP.LT.AND P2, PT, R211, c[0x0][0x178], !P4 ;  /* 0x00005e00d3007a0c */ /* 0x000fc40006741270 */
[----:B------:R-:W-:Y:S02]  /*51ed0*/  ISETP.LT.AND P3, PT, R191, c[0x0][0x178], !P4 ;  /* 0x00005e00bf007a0c */ /* 0x000fe40006761270 */
[----:B------:R-:W-:Y:S02]  /*51ee0*/  IADD3 R238, R238, c[0x0][0x198], RZ ;  /* 0x00006600eeee7a10 */ /* 0x000fe40007ffe0ff */
[----:B------:R-:W-:Y:S02]  /*51ef0*/  ISETP.LT.AND P1, PT, R247, c[0x0][0x178], !P4 ;  /* 0x00005e00f7007a0c */ /* 0x000fe40006721270 */
[----:B------:R-:W-:Y:S02]  /*51f00*/  IADD3 R2, R195, 0x1e, RZ ;  /* 0x0000001ec3027810 */ /* 0x000fe40007ffe0ff */
[----:B------:R-:W-:Y:S01]  /*51f10*/  ISETP.LT.AND P4, PT, R246, c[0x0][0x178], !P4 ;  /* 0x00005e00f6007a0c */ /* 0x000fe20006781270 */
[----:B------:R-:W-:Y:S01]  /*51f20*/  IMAD.WIDE R42, R238, 0x4, R30 ;  /* 0x00000004ee2a7825 */ /* 0x000fe200078e021e */
[----:B------:R-:W-:-:S02]  /*51f30*/  ISETP.LT.AND P5, PT, R211, c[0x0][0x178], !P6 ;  /* 0x00005e00d3007a0c */ /* 0x000fc400077a1270 */
[----:B------:R-:W-:Y:S01]  /*51f40*/  ISETP.GE.AND P0, PT, R2, c[0x0][0x17c], PT ;  /* 0x00005f0002007a0c */ /* 0x000fe20003f06270 */
[C---:B------:R-:W-:Y:S01]  /*51f50*/  IMAD.WIDE R2, R238.reuse, 0x4, R28 ;  /* 0x00000004ee027825 */ /* 0x040fe200078e021c */
[C---:B------:R-:W-:Y:S01]  /*51f60*/  IADD3 R236, R238.reuse, c[0x0][0x198], RZ ;  /* 0x00006600eeec7a10 */ /* 0x040fe20007ffe0ff */
[----:B------:R1:W-:Y:S02]  /*51f70*/  @P2 STG.E [R42.64], R249 ;  /* 0x000000f92a002986 */ /* 0x0003e4000c101908 */
[----:B------:R-:W-:-:S04]  /*51f80*/  IMAD.WIDE R40, R238, 0x4, R6 ;  /* 0x00000004ee287825 */ /* 0x000fc800078e0206 */
[----:B-1----:R-:W-:Y:S01]  /*51f90*/  IMAD.WIDE R42, R238, 0x4, R4 ;  /* 0x00000004ee2a7825 */ /* 0x002fe200078e0204 */
[----:B------:R-:W3:Y:S04]  /*51fa0*/  LDL.LU R249, [R1+0x13a0] ;  /* 0x0013a00001f97983 */ /* 0x000ee80000300800 */
[----:B----4-:R1:W-:Y:S01]  /*51fb0*/  @P3 STG.E [R2.64], R237 ;  /* 0x000000ed02003986 */ /* 0x0103e2000c101908 */
[----:B------:R-:W-:-:S03]  /*51fc0*/  ISETP.LT.AND P3, PT, R247, c[0x0][0x178], !P6 ;  /* 0x00005e00f7007a0c */ /* 0x000fc60007761270 */
[----:B------:R-:W-:Y:S01]  /*51fd0*/  @P1 STG.E [R40.64], R239 ;  /* 0x000000ef28001986 */ /* 0x000fe2000c101908 */
[----:B------:R-:W-:-:S03]  /*51fe0*/  ISETP.LT.AND P1, PT, R191, c[0x0][0x178], !P6 ;  /* 0x00005e00bf007a0c */ /* 0x000fc60007721270 */
[----:B------:R4:W-:Y:S01]  /*51ff0*/  @P4 STG.E [R42.64], R244 ;  /* 0x000000f42a004986 */ /* 0x0009e2000c101908 */
[----:B-1----:R-:W-:-:S05]  /*52000*/  IMAD.WIDE R2, R236, 0x4, R30 ;  /* 0x00000004ec027825 */ /* 0x002fca00078e021e */
[----:B------:R1:W-:Y:S01]  /*52010*/  @P5 STG.E [R2.64], R245 ;  /* 0x000000f502005986 */ /* 0x0003e2000c101908 */
[----:B------:R-:W-:Y:S02]  /*52020*/  ISETP.LT.AND P5, PT, R246, c[0x0][0x178], !P6 ;  /* 0x00005e00f6007a0c */ /* 0x000fe400077a1270 */
[----:B----4-:R-:W-:Y:S01]  /*52030*/  IADD3 R42, R195, 0x1f, RZ ;  /* 0x0000001fc32a7810 */ /* 0x010fe20007ffe0ff */
[C---:B------:R-:W-:Y:S01]  /*52040*/  IMAD.WIDE R40, R236.reuse, 0x4, R28 ;  /* 0x00000004ec287825 */ /* 0x040fe200078e021c */
[----:B------:R-:W-:Y:S02]  /*52050*/  IADD3 R237, R236, c[0x0][0x198], RZ ;  /* 0x00006600eced7a10 */ /* 0x000fe40007ffe0ff */
[----:B------:R-:W-:Y:S01]  /*52060*/  ISETP.GE.AND P2, PT, R42, c[0x0][0x17c], PT ;  /* 0x00005f002a007a0c */ /* 0x000fe20003f46270 */
[C---:B------:R-:W-:Y:S01]  /*52070*/  IMAD.WIDE R42, R236.reuse, 0x4, R4 ;  /* 0x00000004ec2a7825 */ /* 0x040fe200078e0204 */
[----:B--2---:R2:W-:Y:S03]  /*52080*/  @P1 STG.E [R40.64], R242 ;  /* 0x000000f228001986 */ /* 0x0045e6000c101908 */
[----:B-1----:R-:W-:-:S02]  /*52090*/  IMAD.WIDE R2, R236, 0x4, R6 ;  /* 0x00000004ec027825 */ /* 0x002fc400078e0206 */
[----:B------:R-:W4:Y:S04]  /*520a0*/  LDL.LU R236, [R1+0x1e8] ;  /* 0x0001e80001ec7983 */ /* 0x000f280000300800 */
[----:B------:R1:W-:Y:S04]  /*520b0*/  @P3 STG.E [R2.64], R243 ;  /* 0x000000f302003986 */ /* 0x0003e8000c101908 */
[----:B--2---:R-:W2:Y:S04]  /*520c0*/  LDL.LU R242, [R1+0x2cc] ;  /* 0x0002cc0001f27983 */ /* 0x004ea80000300800 */
[----:B------:R-:W2:Y:S04]  /*520d0*/  LDL.LU R238, [R1+0x2bc] ;  /* 0x0002bc0001ee7983 */ /* 0x000ea80000300800 */
[----:B-1----:R-:W2:Y:S04]  /*520e0*/  LDL.LU R243, [R1+0x26c] ;  /* 0x00026c0001f37983 */ /* 0x002ea80000300800 */
[----:B------:R1:W-:Y:S04]  /*520f0*/  @P5 STG.E [R42.64], R250 ;  /* 0x000000fa2a005986 */ /* 0x0003e8000c101908 */
[----:B-1----:R-:W2:Y:S04]  /*52100*/  LDL.LU R42, [R1+0x2c8] ;  /* 0x0002c800012a7983 */ /* 0x002ea80000300800 */
[----:B------:R-:W3:Y:S01]  /*52110*/  LDL.LU R43, [R1+0x2b8] ;  /* 0x0002b800012b7983 */ /* 0x000ee20000300800 */
[----:B------:R-:W-:-:S02]  /*52120*/  ISETP.LT.AND P6, PT, R211, c[0x0][0x178], !P0 ;  /* 0x00005e00d3007a0c */ /* 0x000fc400047c1270 */
[----:B------:R-:W-:Y:S01]  /*52130*/  ISETP.LT.AND P4, PT, R191, c[0x0][0x178], !P0 ;  /* 0x00005e00bf007a0c */ /* 0x000fe20004781270 */
[C---:B------:R-:W-:Y:S01]  /*52140*/  IMAD.WIDE R40, R237.reuse, 0x4, R30 ;  /* 0x00000004ed287825 */ /* 0x040fe200078e021e */
[----:B------:R-:W4:Y:S03]  /*52150*/  LDL.LU R250, [R1+0x1ec] ;  /* 0x0001ec0001fa7983 */ /* 0x000f260000300800 */
[----:B------:R-:W-:Y:S01]  /*52160*/  IMAD.WIDE R2, R237, 0x4, R28 ;  /* 0x00000004ed027825 */ /* 0x000fe200078e021c */
[----:B------:R-:W4:Y:S04]  /*52170*/  LDL.LU R239, [R1+0x2f0] ;  /* 0x0002f00001ef7983 */ /* 0x000f280000300800 */
[----:B------:R-:W4:Y:S04]  /*52180*/  LDL.LU R244, [R1+0x140] ;  /* 0x0001400001f47983 */ /* 0x000f280000300800 */
[----:B------:R-:W4:Y:S04]  /*52190*/  LDL.LU R245, [R1] ;  /* 0x0000000001f57983 */ /* 0x000f280000300800 */
[----:B--2---:R1:W-:Y:S04]  /*521a0*/  @P6 STG.E [R40.64], R42 ;  /* 0x0000002a28006986 */ /* 0x0043e8000c101908 */
[----:B---3--:R2:W-:Y:S01]  /*521b0*/  @P4 STG.E [R2.64], R43 ;  /* 0x0000002b02004986 */ /* 0x0085e2000c101908 */
[----:B-1----:R-:W-:-:S04]  /*521c0*/  IADD3 R42, R195, 0x20, RZ ;  /* 0x00000020c32a7810 */ /* 0x002fc80007ffe0ff */
[----:B------:R-:W-:Y:S02]  /*521d0*/  ISETP.GE.AND P4, PT, R42, c[0x0][0x17c], PT ;  /* 0x00005f002a007a0c */ /* 0x000fe40003f86270 */
[----:B------:R-:W3:Y:S01]  /*521e0*/  LDL.LU R42, [R1+0x268] ;  /* 0x00026800012a7983 */ /* 0x000ee20000300800 */
[----:B------:R-:W-:Y:S02]  /*521f0*/  ISETP.LT.AND P5, PT, R247, c[0x0][0x178], !P0 ;  /* 0x00005e00f7007a0c */ /* 0x000fe400047a1270 */
[----:B------:R-:W-:Y:S02]  /*52200*/  ISETP.LT.AND P0, PT, R246, c[0x0][0x178], !P0 ;  /* 0x00005e00f6007a0c */ /* 0x000fe40004701270 */
[----:B------:R-:W-:Y:S01]  /*52210*/  ISETP.LT.AND P1, PT, R211, c[0x0][0x178], !P2 ;  /* 0x00005e00d3007a0c */ /* 0x000fe20005721270 */
[----:B--2---:R-:W-:Y:S01]  /*52220*/  IMAD.WIDE R2, R237, 0x4, R6 ;  /* 0x00000004ed027825 */ /* 0x004fe200078e0206 */
[----:B------:R-:W-:-:S03]  /*52230*/  ISETP.LT.AND P3, PT, R191, c[0x0][0x178], !P2 ;  /* 0x00005e00bf007a0c */ /* 0x000fc60005761270 */
[C---:B------:R-:W-:Y:S01]  /*52240*/  IMAD.WIDE R40, R237.reuse, 0x4, R4 ;  /* 0x00000004ed287825 */ /* 0x040fe200078e0204 */
[----:B------:R-:W-:Y:S02]  /*52250*/  IADD3 R237, R237, c[0x0][0x198], RZ ;  /* 0x00006600eded7a10 */ /* 0x000fe40007ffe0ff */
[----:B------:R-:W-:Y:S02]  /*52260*/  ISETP.LT.AND P6, PT, R247, c[0x0][0x178], !P2 ;  /* 0x00005e00f7007a0c */ /* 0x000fe400057c1270 */
[----:B------:R-:W-:Y:S02]  /*52270*/  ISETP.LT.AND P2, PT, R246, c[0x0][0x178], !P2 ;  /* 0x00005e00f6007a0c */ /* 0x000fe40005741270 */
[----:B------:R-:W-:Y:S01]  /*52280*/  IADD3 R43, R195, 0x21, RZ ;  /* 0x00000021c32b7810 */ /* 0x000fe20007ffe0ff */
[----:B---3--:R1:W-:Y:S03]  /*52290*/  @P5 STG.E [R2.64], R42 ;  /* 0x0000002a02005986 */ /* 0x0083e6000c101908 */
[----:B------:R-:W-:Y:S01]  /*522a0*/  ISETP.GE.AND P5, PT, R43, c[0x0][0x17c], PT ;  /* 0x00005f002b007a0c */ /* 0x000fe20003fa6270 */
[----:B----4-:R2:W-:Y:S01]  /*522b0*/  @P0 STG.E [R40.64], R236 ;  /* 0x000000ec28000986 */ /* 0x0105e2000c101908 */
[----:B-1----:R-:W-:-:S04]  /*522c0*/  IMAD.WIDE R2, R237, 0x4, R30 ;  /* 0x00000004ed027825 */ /* 0x002fc800078e021e */
[C---:B--2---:R-:W-:Y:S01]  /*522d0*/  IMAD.WIDE R40, R237.reuse, 0x4, R28 ;  /* 0x00000004ed287825 */ /* 0x044fe200078e021c */
[----:B------:R1:W-:Y:S03]  /*522e0*/  @P1 STG.E [R2.64], R242 ;  /* 0x000000f202001986 */ /* 0x0003e6000c101908 */
[C---:B------:R-:W-:Y:S01]  /*522f0*/  IMAD.WIDE R42, R237.reuse, 0x4, R6 ;  /* 0x00000004ed2a7825 */ /* 0x040fe200078e0206 */
[----:B------:R-:W-:Y:S04]  /*52300*/  @P3 STG.E [R40.64], R238 ;  /* 0x000000ee28003986 */ /* 0x000fe8000c101908 */
[----:B------:R2:W-:Y:S04]  /*52310*/  @P6 STG.E [R42.64], R243 ;  /* 0x000000f32a006986 */ /* 0x0005e8000c101908 */
[----:B-1----:R-:W3:Y:S01]  /*52320*/  LDL.LU R242, [R1+0x2f4] ;  /* 0x0002f40001f27983 */ /* 0x002ee20000300800 */
[----:B------:R-:W-:-:S05]  /*52330*/  IMAD.WIDE R2, R237, 0x4, R4 ;  /* 0x00000004ed027825 */ /* 0x000fca00078e0204 */
[----:B------:R1:W-:Y:S04]  /*52340*/  @P2 STG.E [R2.64], R250 ;  /* 0x000000fa02002986 */ /* 0x0003e8000c101908 */
[----:B--2---:R-:W2:Y:S04]  /*52350*/  LDL.LU R243, [R1+0x144] ;  /* 0x0001440001f37983 */ /* 0x004ea80000300800 */
[----:B-1----:R-:W4:Y:S01]  /*52360*/  LDL.LU R250, [R1+0x4] ;  /* 0x0000040001fa7983 */ /* 0x002f220000300800 */
[----:B------:R-:W-:Y:S02]  /*52370*/  ISETP.LT.AND P0, PT, R211, c[0x0][0x178], !P4 ;  /* 0x00005e00d3007a0c */ /* 0x000fe40006701270 */
[----:B------:R-:W-:Y:S01]  /*52380*/  IADD3 R236, R237, c[0x0][0x198], RZ ;  /* 0x00006600edec7a10 */ /* 0x000fe20007ffe0ff */
[----:B------:R-:W4:Y:S01]  /*52390*/  LDL.LU R238, [R1+0x320] ;  /* 0x0003200001ee7983 */ /* 0x000f220000300800 */
[----:B------:R-:W-:-:S02]  /*523a0*/  ISETP.LT.AND P1, PT, R191, c[0x0][0x178], !P4 ;  /* 0x00005e00bf007a0c */ /* 0x000fc40006721270 */
[----:B------:R-:W-:Y:S01]  /*523b0*/  ISETP.LT.AND P6, PT, R247, c[0x0][0x178], !P4 ;  /* 0x00005e00f7007a0c */ /* 0x000fe200067c1270 */
[----:B------:R-:W-:Y:S01]  /*523c0*/  IMAD.WIDE R40, R236, 0x4, R30 ;  /* 0x00000004ec287825 */ /* 0x000fe200078e021e */
[C---:B------:R-:W-:Y:S02]  /*523d0*/  IADD3 R42, R195.reuse, 0x22, RZ ;  /* 0x00000022c32a7810 */ /* 0x040fe40007ffe0ff */
[----:B------:R-:W-:Y:S01]  /*523e0*/  ISETP.LT.AND P4, PT, R246, c[0x0][0x178], !P4 ;  /* 0x00005e00f6007a0c */ /* 0x000fe20006781270 */
[----:B------:R-:W-:Y:S01]  /*523f0*/  IMAD.WIDE R2, R236, 0x4, R6 ;  /* 0x00000004ec027825 */ /* 0x000fe200078e0206 */
[----:B------:R-:W-:Y:S01]  /*52400*/  ISETP.GE.AND P3, PT, R42, c[0x0][0x17c], PT ;  /* 0x00005f002a007a0c */ /* 0x000fe20003f66270 */
[----:B------:R1:W-:Y:S01]  /*52410*/  @P0 STG.E [R40.64], R239 ;  /* 0x000000ef28000986 */ /* 0x0003e2000c101908 */
[----:B------:R-:W-:Y:S02]  /*52420*/  IADD3 R42, R195, 0x23, RZ ;  /* 0x00000023c32a7810 */ /* 0x000fe40007ffe0ff */
[----:B------:R-:W-:-:S02]  /*52430*/  ISETP.LT.AND P0, PT, R211, c[0x0][0x178], !P5 ;  /* 0x00005e00d3007a0c */ /* 0x000fc40006f01270 */
[----:B------:R-:W-:Y:S02]  /*52440*/  IADD3 R237, R236, c[0x0][0x198], RZ ;  /* 0x00006600eced7a10 */ /* 0x000fe40007ffe0ff */
[----:B------:R-:W-:Y:S01]  /*52450*/  ISETP.GE.AND P2, PT, R42, c[0x0][0x17c], PT ;  /* 0x00005f002a007a0c */ /* 0x000fe20003f46270 */
[----:B-1----:R-:W-:-:S04]  /*52460*/  IMAD.WIDE R40, R236, 0x4, R28 ;  /* 0x00000004ec287825 */ /* 0x002fc800078e021c */
[----:B------:R-:W-:Y:S01]  /*52470*/  IMAD.WIDE R42, R236, 0x4, R4 ;  /* 0x00000004ec2a7825 */ /* 0x000fe200078e0204 */
[----:B------:R-:W-:Y:S01]  /*52480*/  @P1 STG.E [R40.64], R244 ;  /* 0x000000f428001986 */ /* 0x000fe2000c101908 */
[----:B------:R-:W-:-:S03]  /*52490*/  ISETP.LT.AND P1, PT, R191, c[0x0][0x178], !P5 ;  /* 0x00005e00bf007a0c */ /* 0x000fc60006f21270 */
[----:B------:R1:W-:Y:S01]  /*524a0*/  @P6 STG.E [R2.64], R245 ;  /* 0x000000f502006986 */ /* 0x0003e2000c101908 */
[----:B------:R-:W-:Y:S02]  /*524b0*/  ISETP.LT.AND P6, PT, R247, c[0x0][0x178], !P5 ;  /* 0x00005e00f7007a0c */ /* 0x000fe40006fc1270 */
[----:B------:R-:W-:Y:S01]  /*524c0*/  ISETP.LT.AND P5, PT, R246, c[0x0][0x178], !P5 ;  /* 0x00005e00f6007a0c */ /* 0x000fe20006fa1270 */
[----:B------:R1:W-:Y:S02]  /*524d0*/  @P4 STG.E [R42.64], R248 ;  /* 0x000000f82a004986 */ /* 0x0003e4000c101908 */
[----:B-1----:R-:W-:Y:S01]  /*524e0*/  IMAD.WIDE R2, R237, 0x4, R30 ;  /* 0x00000004ed027825 */ /* 0x002fe200078e021e */
[----:B------:R-:W-:-:S03]  /*524f0*/  IADD3 R42, R195, 0x24, RZ ;  /* 0x00000024c32a7810 */ /* 0x000fc60007ffe0ff */
[C---:B------:R-:W-:Y:S01]  /*52500*/  IMAD.WIDE R40, R237.reuse, 0x4, R28 ;  /* 0x00000004ed287825 */ /* 0x040fe200078e021c */
[----:B------:R-:W4:Y:S04]  /*52510*/  LDL.LU R248, [R1+0x2d0] ;  /* 0x0002d00001f87983 */ /* 0x000f280000300800 */
[----:B------:R-:W4:Y:S04]  /*52520*/  LDL.LU R239, [R1+0x90] ;  /* 0x0000900001ef7983 */ /* 0x000f280000300800 */
[----:B------:R-:W4:Y:S04]  /*52530*/  LDL.LU R245, [R1+0x324] ;  /* 0x0003240001f57983 */ /* 0x000f280000300800 */
[----:B---3--:R1:W-:Y:S01]  /*52540*/  @P0 STG.E [R2.64], R242 ;  /* 0x000000f202000986 */ /* 0x0083e2000c101908 */
[----:B------:R-:W-:Y:S01]  /*52550*/  ISETP.GE.AND P0, PT, R42, c[0x0][0x17c], PT ;  /* 0x00005f002a007a0c */ /* 0x000fe20003f06270 */
[----:B------:R-:W-:-:S04]  /*52560*/  IMAD.WIDE R42, R237, 0x4, R4 ;  /* 0x00000004ed2a7825 */ /* 0x000fc800078e0204 */
[----:B-1----:R-:W-:Y:S01]  /*52570*/  IMAD.WIDE R2, R237, 0x4, R6 ;  /* 0x00000004ed027825 */ /* 0x002fe200078e0206 */
[----:B------:R-:W3:Y:S04]  /*52580*/  LDL.LU R242, [R1+0x304] ;  /* 0x0003040001f27983 */ /* 0x000ee80000300800 */
[----:B--2---:R1:W-:Y:S04]  /*52590*/  @P1 STG.E [R40.64], R243 ;  /* 0x000000f328001986 */ /* 0x0043e8000c101908 */
[----:B----4-:R2:W-:Y:S04]  /*525a0*/  @P6 STG.E [R2.64], R250 ;  /* 0x000000fa02006986 */ /* 0x0105e8000c101908 */
[----:B------:R4:W-:Y:S04]  /*525b0*/  @P5 STG.E [R42.64], R249 ;  /* 0x000000f92a005986 */ /* 0x0009e8000c101908 */
[----:B-1----:R-:W3:Y:S04]  /*525c0*/  LDL.LU R243, [R1+0x2d4] ;  /* 0x0002d40001f37983 */ /* 0x002ee80000300800 */
[----:B--2---:R-:W3:Y:S04]  /*525d0*/  LDL.LU R250, [R1+0x94] ;  /* 0x0000940001fa7983 */ /* 0x004ee80000300800 */
[----:B------:R-:W3:Y:S04]  /*525e0*/  LDL.LU R244, [R1+0x310] ;  /* 0x0003100001f47983 */ /* 0x000ee80000300800 */
[----:B----4-:R-:W4:Y:S01]  /*525f0*/  LDL.LU R249, [R1+0x300] ;  /* 0x0003000001f97983 */ /* 0x010f220000300800 */
[----:B------:R-:W-:-:S02]  /*52600*/  ISETP.LT.AND P4, PT, R211, c[0x0][0x178], !P3 ;  /* 0x00005e00d3007a0c */ /* 0x000fc40005f81270 */
[----:B------:R-:W-:Y:S02]  /*52610*/  IADD3 R236, R237, c[0x0][0x198], RZ ;  /* 0x00006600edec7a10 */ /* 0x000fe40007ffe0ff */
[----:B------:R-:W-:Y:S02]  /*52620*/  ISETP.LT.AND P1, PT, R191, c[0x0][0x178], !P3 ;  /* 0x00005e00bf007a0c */ /* 0x000fe40005f21270 */
[----:B------:R-:W-:Y:S01]  /*52630*/  ISETP.LT.AND P5, PT, R247, c[0x0][0x178], !P3 ;  /* 0x00005e00f7007a0c */ /* 0x000fe20005fa1270 */
[----:B------:R-:W-:Y:S01]  /*52640*/  IMAD.WIDE R40, R236, 0x4, R30 ;  /* 0x00000004ec287825 */ /* 0x000fe200078e021e */
[----:B------:R-:W-:Y:S02]  /*52650*/  ISETP.LT.AND P3, PT, R246, c[0x0][0x178], !P3 ;  /* 0x00005e00f6007a0c */ /* 0x000fe40005f61270 */
[----:B------:R-:W-:Y:S01]  /*52660*/  ISETP.LT.AND P6, PT, R211, c[0x0][0x178], !P2 ;  /* 0x00005e00d3007a0c */ /* 0x000fe200057c1270 */
[C---:B------:R-:W-:Y:S02]  /*52670*/  IMAD.WIDE R2, R236.reuse, 0x4, R6 ;  /* 0x00000004ec027825 */ /* 0x040fe400078e0206 */
[----:B------:R1:W-:Y:S01]  /*52680*/  @P4 STG.E [R40.64], R238 ;  /* 0x000000ee28004986 */ /* 0x0003e2000c101908 */
[----:B------:R-:W-:Y:S01]  /*52690*/  ISETP.LT.AND P4, PT, R191, c[0x0][0x178], !P2 ;  /* 0x00005e00bf007a0c */ /* 0x000fe20005781270 */
[C---:B------:R-:W-:Y:S01]  /*526a0*/  IMAD.WIDE R42, R236.reuse, 0x4, R4 ;  /* 0x00000004ec2a7825 */ /* 0x040fe200078e0204 */
[----:B------:R-:W-:-:S03]  /*526b0*/  IADD3 R237, R236, c[0x0][0x198], RZ ;  /* 0x00006600eced7a10 */ /* 0x000fc60007ffe0ff */
[----:B-1----:R-:W-:-:S05]  /*526c0*/  IMAD.WIDE R40, R236, 0x4, R28 ;  /* 0x00000004ec287825 */ /* 0x002fca00078e021c */
[----:B----4-:R1:W-:Y:S04]  /*526d0*/  @P1 STG.E [R40.64], R249 ;  /* 0x000000f928001986 */ /* 0x0103e8000c101908 */
[----:B------:R4:W-:Y:S04]  /*526e0*/  @P5 STG.E [R2.64], R248 ;  /* 0x000000f802005986 */ /* 0x0009e8000c101908 */
[----:B------:R-:W-:Y:S01]  /*526f0*/  @P3 STG.E [R42.64], R239 ;  /* 0x000000ef2a003986 */ /* 0x000fe2000c101908 */
[----:B------:R-:W-:Y:S01]  /*52700*/  ISETP.LT.AND P3, PT, R247, c[0x0][0x178], !P2 ;  /* 0x00005e00f7007a0c */ /* 0x000fe20005761270 */
[----:B-1----:R-:W-:-:S02]  /*52710*/  IMAD.WIDE R40, R237, 0x4, R30 ;  /* 0x00000004ed287825 */ /* 0x002fc400078e021e */
[----:B------:R-:W2:Y:S02]  /*52720*/  LDL.LU R249, [R1+0x344] ;  /* 0x0003440001f97983 */ /* 0x000ea40000300800 */
[C---:B----4-:R-:W-:Y:S02]  /*52730*/  IMAD.WIDE R2, R237.reuse, 0x4, R28 ;  /* 0x00000004ed027825 */ /* 0x050fe400078e021c */
[----:B------:R-:W-:Y:S04]  /*52740*/  @P6 STG.E [R40.64], R245 ;  /* 0x000000f528006986 */ /* 0x000fe8000c101908 */
[----:B---3--:R1:W-:Y:S02]  /*52750*/  @P4 STG.E [R2.64], R242 ;  /* 0x000000f202004986 */ /* 0x0083e4000c101908 */
[----:B-1----:R-:W-:-:S02]  /*52760*/  IMAD.WIDE R2, R237, 0x4, R6 ;  /* 0x00000004ed027825 */ /* 0x002fc400078e0206 */
[----:B------:R-:W3:Y:S04]  /*52770*/  LDL.LU R242, [R1+0x314] ;  /* 0x0003140001f27983 */ /* 0x000ee80000300800 */
[----:B------:R1:W-:Y:S04]  /*52780*/  @P3 STG.E [R2.64], R243 ;  /* 0x000000f302003986 */ /* 0x0003e8000c101908 */
[----:B-1----:R-:W4:Y:S04]  /*52790*/  LDL.LU R2, [R1+0x360] ;  /* 0x0003600001027983 */ /* 0x002f280000300800 */
[----:B------:R-:W2:Y:S01]  /*527a0*/  LDL.LU R3, [R1+0x340] ;  /* 0x0003400001037983 */ /* 0x000ea20000300800 */
[----:B------:R-:W-:-:S02]  /*527b0*/  IADD3 R238, R195, 0x25, RZ ;  /* 0x00000025c3ee7810 */ /* 0x000fc40007ffe0ff */
[----:B------:R-:W-:Y:S02]  /*527c0*/  ISETP.LT.AND P2, PT, R246, c[0x0][0x178], !P2 ;  /* 0x00005e00f6007a0c */ /* 0x000fe40005741270 */
[----:B------:R-:W-:Y:S01]  /*527d0*/  ISETP.LT.AND P5, PT, R191, c[0x0][0x178], !P0 ;  /* 0x00005e00bf007a0c */ /* 0x000fe200047a1270 */
[----:B------:R-:W-:Y:S01]  /*527e0*/  IMAD.WIDE R40, R237, 0x4, R4 ;  /* 0x00000004ed287825 */ /* 0x000fe200078e0204 */
[----:B------:R-:W-:Y:S01]  /*527f0*/  ISETP.LT.AND P6, PT, R211, c[0x0][0x178], !P0 ;  /* 0x00005e00d3007a0c */ /* 0x000fe200047c1270 */
[----:B------:R-:W3:Y:S01]  /*52800*/  LDL.LU R243, [R1+0x2e4] ;  /* 0x0002e40001f37983 */ /* 0x000ee20000300800 */
[----:B------:R-:W-:Y:S02]  /*52810*/  ISETP.GE.AND P1, PT, R238, c[0x0][0x17c], PT ;  /* 0x00005f00ee007a0c */ /* 0x000fe40003f26270 */
[----:B------:R-:W-:Y:S02]  /*52820*/  IADD3 R238, R237, c[0x0][0x198], RZ ;  /* 0x00006600edee7a10 */ /* 0x000fe40007ffe0ff */
[----:B------:R-:W-:-:S03]  /*52830*/  ISETP.LT.AND P4, PT, R247, c[0x0][0x178], !P0 ;  /* 0x00005e00f7007a0c */ /* 0x000fc60004781270 */
[C---:B------:R-:W-:Y:S01]  /*52840*/  IMAD.WIDE R42, R238.reuse, 0x4, R30 ;  /* 0x00000004ee2a7825 */ /* 0x040fe200078e021e */
[----:B------:R1:W-:Y:S03]  /*52850*/  @P2 STG.E [R40.64], R250 ;  /* 0x000000fa28002986 */ /* 0x0003e6000c101908 */
[C---:B------:R-:W-:Y:S01]  /*52860*/  IMAD.WIDE R236, R238.reuse, 0x4, R28 ;  /* 0x00000004eeec7825 */ /* 0x040fe200078e021c */
[----:B------:R-:W-:Y:S02]  /*52870*/  IADD3 R239, R195, 0x26, RZ ;  /* 0x00000026c3ef7810 */ /* 0x000fe40007ffe0ff */
[----:B------:R-:W-:Y:S02]  /*52880*/  ISETP.LT.AND P2, PT, R247, c[0x0][0x178], !P1 ;  /* 0x00005e00f7007a0c */ /* 0x000fe40004f41270 */
[----:B------:R-:W-:Y:S02]  /*52890*/  ISETP.GE.AND P3, PT, R239, c[0x0][0x17c], PT ;  /* 0x00005f00ef007a0c */ /* 0x000fe40003f66270 */
[C---:B------:R-:W-:Y:S01]  /*528a0*/  IADD3 R239, R238.reuse, c[0x0][0x198], RZ ;  /* 0x00006600eeef7a10 */ /* 0x040fe20007ffe0ff */
[----:B-1----:R-:W3:Y:S04]  /*528b0*/  LDL.LU R250, [R1+0x3b0] ;  /* 0x0003b00001fa7983 */ /* 0x002ee80000300800 */
[----:B------:R-:W3:Y:S04]  /*528c0*/  LDL.LU R248, [R1+0x350] ;  /* 0x0003500001f87983 */ /* 0x000ee80000300800 */
[----:B------:R-:W3:Y:S04]  /*528d0*/  LDL.LU R245, [R1+0x3b4] ;  /* 0x0003b40001f57983 */ /* 0x000ee80000300800 */
[----:B----4-:R-:W-:Y:S04]  /*528e0*/  @P6 STG.E [R42.64], R2 ;  /* 0x000000022a006986 */ /* 0x010fe8000c101908 */
[----:B--2---:R1:W-:Y:S01]  /*528f0*/  @P5 STG.E [R236.64], R3 ;  /* 0x00000003ec005986 */ /* 0x0043e2000c101908 */
[----:B------:R-:W-:Y:S01]  /*52900*/  ISETP.LT.AND P6, PT, R211, c[0x0][0x178], !P1 ;  /* 0x00005e00d3007a0c */ /* 0x000fe20004fc1270 */
[----:B-1----:R-:W-:-:S05]  /*52910*/  IMAD.WIDE R2, R238, 0x4, R6 ;  /* 0x00000004ee027825 */ /* 0x002fca00078e0206 */
[----:B------:R1:W-:Y:S01]  /*52920*/  @P4 STG.E [R2.64], R244 ;  /* 0x000000f402004986 */ /* 0x0003e2000c101908 */
[----:B------:R-:W-:Y:S02]  /*52930*/  ISETP.LT.AND P5, PT, R191, c[0x0][0x178], !P1 ;  /* 0x00005e00bf007a0c */ /* 0x000fe40004fa1270 */
[----:B------:R-:W-:Y:S02]  /*52940*/  ISETP.LT.AND P4, PT, R246, c[0x0][0x178], !P1 ;  /* 0x00005e00f6007a0c */ /* 0x000fe40004f81270 */
[----:B-1----:R-:W-:Y:S01]  /*52950*/  IADD3 R244, R195, 0x27, RZ ;  /* 0x00000027c3f47810 */ /* 0x002fe20007ffe0ff */
[----:B------:R-:W-:Y:S02]  /*52960*/  IMAD.WIDE R2, R238, 0x4, R4 ;  /* 0x00000004ee027825 */ /* 0x000fe400078e0204 */
[----:B------:R-:W2:Y:S01]  /*52970*/  LDL.LU R238, [R1+0x364] ;  /* 0x0003640001ee7983 */ /* 0x000ea20000300800 */
[----:B------:R-:W-:-:S03]  /*52980*/  ISETP.GE.AND P1, PT, R244, c[0x0][0x17c], PT ;  /* 0x00005f00f4007a0c */ /* 0x000fc60003f26270 */
[----:B------:R-:W4:Y:S01]  /*52990*/  LDL.LU R244, [R1+0x2e0] ;  /* 0x0002e00001f47983 */ /* 0x000f220000300800 */
[----:B------:R-:W-:Y:S01]  /*529a0*/  ISETP.LT.AND P0, PT, R246, c[0x0][0x178], !P0 ;  /* 0x00005e00f6007a0c */ /* 0x000fe20004701270 */
[----:B------:R-:W-:-:S04]  /*529b0*/  IMAD.WIDE R40, R239, 0x4, R30 ;  /* 0x00000004ef287825 */ /* 0x000fc800078e021e */
[----:B------:R-:W-:-:S04]  /*529c0*/  IMAD.WIDE R42, R239, 0x4, R28 ;  /* 0x00000004ef2a7825 */ /* 0x000fc800078e021c */
[----:B------:R-:W-:-:S04]  /*529d0*/  IMAD.WIDE R236, R239, 0x4, R6 ;  /* 0x00000004efec7825 */ /* 0x000fc800078e0206 */
[----:B----4-:R1:W-:Y:S04]  /*529e0*/  @P0 STG.E [R2.64], R244 ;  /* 0x000000f402000986 */ /* 0x0103e8000c101908 */
[----:B--2---:R2:W-:Y:S04]  /*529f0*/  @P6 STG.E [R40.64], R238 ;  /* 0x000000ee28006986 */ /* 0x0045e8000c101908 */
[----:B------:R-:W-:Y:S01]  /*52a00*/  @P5 STG.E [R42.64], R249 ;  /* 0x000000f92a005986 */ /* 0x000fe2000c101908 */
[----:B------:R-:W-:Y:S01]  /*52a10*/  ISETP.LT.AND P5, PT, R211, c[0x0][0x178], !P3 ;  /* 0x00005e00d3007a0c */ /* 0x000fe20005fa1270 */
[C---:B-1----:R-:W-:Y:S01]  /*52a20*/  IMAD.WIDE R2, R239.reuse, 0x4, R4 ;  /* 0x00000004ef027825 */ /* 0x042fe200078e0204 */
[----:B--2---:R-:W-:Y:S01]  /*52a30*/  IADD3 R40, R239, c[0x0][0x198], RZ ;  /* 0x00006600ef287a10 */ /* 0x004fe20007ffe0ff */
[----:B---3--:R-:W-:Y:S04]  /*52a40*/  @P2 STG.E [R236.64], R242 ;  /* 0x000000f2ec002986 */ /* 0x008fe8000c101908 */
[----:B------:R1:W-:Y:S01]  /*52a50*/  @P4 STG.E [R2.64], R243 ;  /* 0x000000f302004986 */ /* 0x0003e2000c101908 */
[----:B------:R-:W-:-:S05]  /*52a60*/  IMAD.WIDE R238, R40, 0x4, R30 ;  /* 0x0000000428ee7825 */ /* 0x000fca00078e021e */
[----:B------:R2:W-:Y:S04]  /*52a70*/  @P5 STG.E [R238.64], R250 ;  /* 0x000000faee005986 */ /* 0x0005e8000c101908 */
[----:B-1----:R-:W3:Y:S04]  /*52a80*/  LDL.LU R3, [R1+0x370] ;  /* 0x0003700001037983 */ /* 0x002ee80000300800 */
[----:B------:R-:W4:Y:S04]  /*52a90*/  LDL.LU R242, [R1+0x374] ;  /* 0x0003740001f27983 */ /* 0x000f280000300800 */
[----:B------:R-:W4:Y:S04]  /*52aa0*/  LDL.LU R243, [R1+0x354] ;  /* 0x0003540001f37983 */ /* 0x000f280000300800 */
[----:B------:R-:W4:Y:S04]  /*52ab0*/  LDL.LU R244, [R1+0x2f8] ;  /* 0x0002f80001f47983 */ /* 0x000f280000300800 */
[----:B------:R-:W4:Y:S04]  /*52ac0*/  LDL.LU R249, [R1+0x148] ;  /* 0x0001480001f97983 */ /* 0x000f280000300800 */
[----:B--2---:R-:W2:Y:S01]  /*52ad0*/  LDL.LU R250, [R1+0x139c] ;  /* 0x00139c0001fa7983 */ /* 0x004ea20000300800 */
[----:B------:R-:W-:-:S02]  /*52ae0*/  ISETP.LT.AND P0, PT, R191, c[0x0][0x178], !P3 ;  /* 0x00005e00bf007a0c */ /* 0x000fc40005f01270 */
[----:B------:R-:W-:Y:S02]  /*52af0*/  ISETP.LT.AND P6, PT, R247, c[0x0][0x178], !P3 ;  /* 0x00005e00f7007a0c */ /* 0x000fe40005fc1270 */
[----:B------:R-:W-:Y:S02]  /*52b00*/  ISETP.LT.AND P3, PT, R246, c[0x0][0x178], !P3 ;  /* 0x00005e00f6007a0c */ /* 0x000fe40005f61270 */
[----:B------:R-:W-:Y:S01]  /*52b10*/  IADD3 R41, R195, 0x28, RZ ;  /* 0x00000028c3297810 */ /* 0x000fe20007ffe0ff */
[C---:B------:R-:W-:Y:S01]  /*52b20*/  IMAD.WIDE R236, R40.reuse, 0x4, R28 ;  /* 0x0000000428ec7825 */ /* 0x040fe200078e021c */
[C---:B------:R-:W-:Y:S02]  /*52b30*/  IADD3 R2, R40.reuse, c[0x0][0x198], RZ ;  /* 0x0000660028027a10 */ /* 0x040fe40007ffe0ff */
[----:B------:R-:W-:Y:S01]  /*52b40*/  ISETP.GE.AND P2, PT, R41, c[0x0][0x17c], PT ;  /* 0x00005f0029007a0c */ /* 0x000fe20003f46270 */
[----:B------:R-:W-:Y:S01]  /*52b50*/  IMAD.WIDE R42, R40, 0x4, R6 ;  /* 0x00000004282a7825 */ /* 0x000fe200078e0206 */
[----:B------:R-:W-:-:S03]  /*52b60*/  ISETP.LT.AND P4, PT, R211, c[0x0][0x178], !P1 ;  /* 0x00005e00d3007a0c */ /* 0x000fc60004f81270 */
[----:B------:R-:W-:-:S04]  /*52b70*/  IMAD.WIDE R40, R40, 0x4, R4 ;  /* 0x0000000428287825 */ /* 0x000fc800078e0204 */
[----:B------:R-:W-:Y:S01]  /*52b80*/  IMAD.WIDE R238, R2, 0x4, R30 ;  /* 0x0000000402ee7825 */ /* 0x000fe200078e021e */
[----:B---3--:R-:W-:Y:S04]  /*52b90*/  @P0 STG.E [R236.64], R3 ;  /* 0x00000003ec000986 */ /* 0x008fe8000c101908 */
[----:B------:R-:W-:Y:S01]  /*52ba0*/  @P6 STG.E [R42.64], R248 ;  /* 0x000000f82a006986 */ /* 0x000fe2000c101908 */
[----:B------:R-:W-:-:S03]  /*52bb0*/  ISETP.LT.AND P0, PT, R246, c[0x0][0x178], !P1 ;  /* 0x00005e00f6007a0c */ /* 0x000fc60004f01270 */
[----:B--2---:R1:W-:Y:S01]  /*52bc0*/  @P3 STG.E [R40.64], R250 ;  /* 0x000000fa28003986 */ /* 0x0043e2000c101908 */
[----:B------:R-:W-:-:S03]  /*52bd0*/  ISETP.LT.AND P3, PT, R191, c[0x0][0x178], !P1 ;  /* 0x00005e00bf007a0c */ /* 0x000fc60004f61270 */
[----:B------:R2:W-:Y:S04]  /*52be0*/  @P4 STG.E [R238.64], R245 ;  /* 0x000000f5ee004986 */ /* 0x0005e8000c101908 */
[----:B-1----:R-:W3:Y:S04]  /*52bf0*/  LDL.LU R250, [R1+0x1398] ;  /* 0x0013980001fa7983 */ /* 0x002ee80000300800 */
[----:B------:R-:W3:Y:S01]  /*52c00*/  LDL.LU R248, [R1+0x8] ;  /* 0x0000080001f87983 */ /* 0x000ee20000300800 */
[----:B------:R-:W-:Y:S02]  /*52c10*/  ISETP.LT.AND P4, PT, R247, c[0x0][0x178], !P1 ;  /* 0x00005e00f7007a0c */ /* 0x000fe40004f81270 */
[----:B------:R-:W-:Y:S01]  /*52c20*/  IADD3 R3, R195, 0x29, RZ ;  /* 0x00000029c3037810 */ /* 0x000fe20007ffe0ff */
[C---:B------:R-:W-:Y:S01]  /*52c30*/  IMAD.WIDE R42, R2.reuse, 0x4, R28 ;  /* 0x00000004022a7825 */ /* 0x040fe200078e021c */
[C---:B--2---:R-:W-:Y:S01]  /*52c40*/  IADD3 R238, R2.reuse, c[0x0][0x198], RZ ;  /* 0x0000660002ee7a10 */ /* 0x044fe20007ffe0ff */
[----:B------:R-:W2:Y:S01]  /*52c50*/  LDL.LU R245, [R1+0x2fc] ;  /* 0x0002fc0001f57983 */ /* 0x000ea20000300800 */
[----:B------:R-:W-:Y:S01]  /*52c60*/  ISETP.GE.AND P1, PT, R3, c[0x0][0x17c], PT ;  /* 0x00005f0003007a0c */ /* 0x000fe20003f26270 */
[----:B------:R-:W-:-:S04]  /*52c70*/  IMAD.WIDE R40, R2, 0x4, R6 ;  /* 0x0000000402287825 */ /* 0x000fc800078e0206 */
[----:B------:R-:W-:Y:S01]  /*52c80*/  IMAD.WIDE R2, R2, 0x4, R4 ;  /* 0x0000000402027825 */ /* 0x000fe200078e0204 */
[----:B----4-:R1:W-:Y:S04]  /*52c90*/  @P3 STG.E [R42.64], R242 ;  /* 0x000000f22a003986 */ /* 0x0103e8000c101908 */
[----:B------:R-:W-:Y:S04]  /*52ca0*/  @P4 STG.E [R40.64], R243 ;  /* 0x000000f328004986 */ /* 0x000fe8000c101908 */
[----:B------:R4:W-:Y:S04]  /*52cb0*/  @P0 STG.E [R2.64], R251 ;  /* 0x000000fb02000986 */ /* 0x0009e8000c101908 */
[----:B-1----:R-:W2:Y:S04]  /*52cc0*/  LDL.LU R242, [R1+0x14c] ;  /* 0x00014c0001f27983 */ /* 0x002ea80000300800 */
[----:B----4-:R-:W4:Y:S04]  /*52cd0*/  LDL.LU R251, [R1+0x1394] ;  /* 0x0013940001fb7983 */ /* 0x010f280000300800 */
[----:B------:R-:W4:Y:S01]  /*52ce0*/  LDL.LU R243, [R1+0xc] ;  /* 0x00000c0001f37983 */ /* 0x000f220000300800 */
[----:B------:R-:W-:-:S02]  /*52cf0*/  ISETP.LT.AND P6, PT, R211, c[0x0][0x178], !P2 ;  /* 0x00005e00d3007a0c */ /* 0x000fc400057c1270 */
[----:B------:R-:W-:Y:S02]  /*52d00*/  ISETP.LT.AND P5, PT, R191, c[0x0][0x178], !P2 ;  /* 0x00005e00bf007a0c */ /* 0x000fe400057a1270 */
[----:B------:R-:W-:Y:S02]  /*52d10*/  ISETP.LT.AND P3, PT, R247, c[0x0][0x178], !P2 ;  /* 0x00005e00f7007a0c */ /* 0x000fe40005761270 */
[----:B------:R-:W-:Y:S01]  /*52d20*/  ISETP.LT.AND P2, PT, R246, c[0x0][0x178], !P2 ;  /* 0x00005e00f6007a0c */ /* 0x000fe20005741270 */
[----:B------:R-:W-:Y:S01]  /*52d30*/  IMAD.WIDE R236, R238, 0x4, R30 ;  /* 0x00000004eeec7825 */ /* 0x000fe200078e021e */
[----:B------:R-:W-:-:S03]  /*52d40*/  IADD3 R239, R195, 0x2b, RZ ;  /* 0x0000002bc3ef7810 */ /* 0x000fc60007ffe0ff */
[----:B------:R-:W-:-:S04]  /*52d50*/  IMAD.WIDE R42, R238, 0x4, R28 ;  /* 0x00000004ee2a7825 */ /* 0x000fc800078e021c */
[C---:B------:R-:W-:Y:S01]  /*52d60*/  IMAD.WIDE R2, R238.reuse, 0x4, R6 ;  /* 0x00000004ee027825 */ /* 0x040fe200078e0206 */
[----:B------:R1:W-:Y:S03]  /*52d70*/  @P6 STG.E [R236.64], R244 ;  /* 0x000000f4ec006986 */ /* 0x0003e6000c101908 */
[----:B------:R-:W-:Y:S01]  /*52d80*/  IMAD.WIDE R40, R238, 0x4, R4 ;  /* 0x00000004ee287825 */ /* 0x000fe200078e0204 */
[----:B------:R1:W-:Y:S01]  /*52d90*/  @P5 STG.E [R42.64], R249 ;  /* 0x000000f92a005986 */ /* 0x0003e2000c101908 */
[----:B------:R-:W-:Y:S02]  /*52da0*/  ISETP.LT.AND P5, PT, R211, c[0x0][0x178], !P1 ;  /* 0x00005e00d3007a0c */ /* 0x000fe40004fa1270 */
[----:B------:R-:W-:Y:S02]  /*52db0*/  ISETP.LT.AND P0, PT, R191, c[0x0][0x178], !P1 ;  /* 0x00005e00bf007a0c */ /* 0x000fe40004f01270 */
[----:B------:R-:W-:-:S02]  /*52dc0*/  ISETP.LT.AND P4, PT, R247, c[0x0][0x178], !P1 ;  /* 0x00005e00f7007a0c */ /* 0x000fc40004f81270 */
[----:B-1----:R-:W-:-:S05]  /*52dd0*/  IADD3 R236, R238, c[0x0][0x198], RZ ;  /* 0x00006600eeec7a10 */ /* 0x002fca0007ffe0ff */
[----:B------:R-:W-:Y:S01]  /*52de0*/  IMAD.WIDE R42, R236, 0x4, R30 ;  /* 0x00000004ec2a7825 */ /* 0x000fe200078e021e */
[----:B---3--:R-:W-:Y:S01]  /*52df0*/  @P3 STG.E [R2.64], R248 ;  /* 0x000000f802003986 */ /* 0x008fe2000c101908 */
[----:B------:R-:W-:-:S03]  /*52e00*/  ISETP.GE.AND P3, PT, R239, c[0x0][0x17c], PT ;  /* 0x00005f00ef007a0c */ /* 0x000fc60003f66270 */
[----:B------:R-:W3:Y:S04]  /*52e10*/  LDL.LU R239, [R1+0x308] ;  /* 0x0003080001ef7983 */ /* 0x000ee80000300800 */
[----:B------:R1:W-:Y:S04]  /*52e20*/  @P2 STG.E [R40.64], R250 ;  /* 0x000000fa28002986 */ /* 0x0003e8000c101908 */
[----:B-1----:R-:W3:Y:S01]  /*52e30*/  LDL.LU R250, [R1+0x328] ;  /* 0x0003280001fa7983 */ /* 0x002ee20000300800 */
[----:B------:R-:W-:-:S03]  /*52e40*/  IMAD.WIDE R2, R236, 0x4, R28 ;  /* 0x00000004ec027825 */ /* 0x000fc600078e021c */
[----:B------:R-:W3:Y:S04]  /*52e50*/  LDL.LU R244, [R1+0x2d8] ;  /* 0x0002d80001f47983 */ /* 0x000ee80000300800 */
[----:B------:R-:W3:Y:S01]  /*52e60*/  LDL.LU R249, [R1+0x98] ;  /* 0x0000980001f97983 */ /* 0x000ee20000300800 */
[----:B------:R-:W-:-:S03]  /*52e70*/  IMAD.WIDE R40, R236, 0x4, R6 ;  /* 0x00000004ec287825 */ /* 0x000fc600078e0206 */
[----:B------:R-:W3:Y:S04]  /*52e80*/  LDL.LU R248, [R1+0x32c] ;  /* 0x00032c0001f87983 */ /* 0x000ee80000300800 */
[----:B--2---:R1:W-:Y:S04]  /*52e90*/  @P5 STG.E [R42.64], R245 ;  /* 0x000000f52a005986 */ /* 0x0043e8000c101908 */
[----:B------:R2:W-:Y:S04]  /*52ea0*/  @P0 STG.E [R2.64], R242 ;  /* 0x000000f202000986 */ /* 0x0005e8000c101908 */
[----:B----4-:R4:W-:Y:S04]  /*52eb0*/  @P4 STG.E [R40.64], R243 ;  /* 0x000000f328004986 */ /* 0x0109e8000c101908 */
[----:B-1----:R-:W3:Y:S04]  /*52ec0*/  LDL.LU R245, [R1+0x30c] ;  /* 0x00030c0001f57983 */ /* 0x002ee80000300800 */
[----:B--2---:R-:W2:Y:S04]  /*52ed0*/  LDL.LU R242, [R1+0x2dc] ;  /* 0x0002dc0001f27983 */ /* 0x004ea80000300800 */
[----:B----4-:R-:W4:Y:S01]  /*52ee0*/  LDL.LU R243, [R1+0x9c] ;  /* 0x00009c0001f37983 */ /* 0x010f220000300800 */
[----:B------:R-:W-:-:S04]  /*52ef0*/  IADD3 R237, R195, 0x2a, RZ ;  /* 0x0000002ac3ed7810 */ /* 0x000fc80007ffe0ff */
[----:B------:R-:W-:Y:S02]  /*52f00*/  ISETP.GE.AND P6, PT, R237, c[0x0][0x17c], PT ;  /* 0x00005f00ed007a0c */ /* 0x000fe40003fc6270 */
[----:B------:R-:W-:Y:S02]  /*52f10*/  ISETP.LT.AND P1, PT, R246, c[0x0][0x178], !P1 ;  /* 0x00005e00f6007a0c */ /* 0x000fe40004f21270 */
[----:B------:R-:W-:Y:S02]  /*52f20*/  ISETP.LT.AND P2, PT, R211, c[0x0][0x178], !P6 ;  /* 0x00005e00d3007a0c */ /* 0x000fe40007741270 */
[----:B------:R-:W-:Y:S02]  /*52f30*/  ISETP.LT.AND P5, PT, R191, c[0x0][0x178], !P6 ;  /* 0x00005e00bf007a0c */ /* 0x000fe400077a1270 */
[C---:B------:R-:W-:Y:S01]  /*52f40*/  IADD3 R237, R236.reuse, c[0x0][0x198], RZ ;  /* 0x00006600eced7a10 */ /* 0x040fe20007ffe0ff */
[----:B------:R-:W-:Y:S01]  /*52f50*/  IMAD.WIDE R2, R236, 0x4, R4 ;  /* 0x00000004ec027825 */ /* 0x000fe200078e0204 */
[----:B------:R-:W-:-:S03]  /*52f60*/  ISETP.LT.AND P4, PT, R247, c[0x0][0x178], !P6 ;  /* 0x00005e00f7007a0c */ /* 0x000fc60007781270 */
[----:B------:R-:W-:Y:S01]  /*52f70*/  IMAD.WIDE R40, R237, 0x4, R30 ;  /* 0x00000004ed287825 */ /* 0x000fe200078e021e */
[----:B------:R-:W-:-:S03]  /*52f80*/  ISETP.LT.AND P6, PT, R246, c[0x0][0x178], !P6 ;  /* 0x00005e00f6007a0c */ /* 0x000fc600077c1270 */
[----:B------:R-:W-:Y:S01]  /*52f90*/  IMAD.WIDE R42, R237, 0x4, R28 ;  /* 0x00000004ed2a7825 */ /* 0x000fe200078e021c */
[----:B------:R1:W-:Y:S01]  /*52fa0*/  @P1 STG.E [R2.64], R251 ;  /* 0x000000fb02001986 */ /* 0x0003e2000c101908 */
[----:B------:R-:W-:Y:S02]  /*52fb0*/  ISETP.LT.AND P1, PT, R191, c[0x0][0x178], !P3 ;  /* 0x00005e00bf007a0c */ /* 0x000fe40005f21270 */
[----:B------:R-:W-:Y:S01]  /*52fc0*/  IADD3 R238, R195, 0x2c, RZ ;  /* 0x0000002cc3ee7810 */ /* 0x000fe20007ffe0ff */
[----:B-1----:R-:W-:-:S03]  /*52fd0*/  IMAD.WIDE R2, R237, 0x4, R6 ;  /* 0x00000004ed027825 */ /* 0x002fc600078e0206 */
[----:B------:R-:W-:Y:S01]  /*52fe0*/  ISETP.GE.AND P0, PT, R238, c[0x0][0x17c], PT ;  /* 0x00005f00ee007a0c */ /* 0x000fe20003f06270 */
[----:B------:R-:W4:Y:S01]  /*52ff0*/  LDL.LU R251, [R1+0x34c] ;  /* 0x00034c0001fb7983 */ /* 0x000f220000300800 */
[----:B------:R-:W-:-:S03]  /*53000*/  IADD3 R238, R195, 0x2e, RZ ;  /* 0x0000002ec3ee7810 */ /* 0x000fc60007ffe0ff */
[----:B---3--:R1:W-:Y:S04]  /*53010*/  @P2 STG.E [R40.64], R250 ;  /* 0x000000fa28002986 */ /* 0x0083e8000c101908 */
[----:B------:R3:W-:Y:S01]  /*53020*/  @P5 STG.E [R42.64], R239 ;  /* 0x000000ef2a005986 */ /* 0x0007e2000c101908 */
[----:B------:R-:W-:Y:S02]  /*53030*/  ISETP.LT.AND P5, PT, R211, c[0x0][0x178], !P3 ;  /* 0x00005e00d3007a0c */ /* 0x000fe40005fa1270 */
[----:B------:R-:W-:Y:S01]  /*53040*/  ISETP.LT.AND P2, PT, R247, c[0x0][0x178], !P3 ;  /* 0x00005e00f7007a0c */ /* 0x000fe20005f41270 */
[C---:B-1----:R-:W-:Y:S01]  /*53050*/  IMAD.WIDE R40, R237.reuse, 0x4, R4 ;  /* 0x00000004ed287825 */ /* 0x042fe200078e0204 */
[----:B------:R-:W-:Y:S01]  /*53060*/  IADD3 R237, R237, c[0x0][0x198], RZ ;  /* 0x00006600eded7a10 */ /* 0x000fe20007ffe0ff */
[----:B------:R1:W-:Y:S01]  /*53070*/  @P4 STG.E [R2.64], R244 ;  /* 0x000000f402004986 */ /* 0x0003e2000c101908 */
[----:B------:R-:W-:-:S02]  /*53080*/  ISETP.LT.AND P3, PT, R246, c[0x0][0x178], !P3 ;  /* 0x00005e00f6007a0c */ /* 0x000fc40005f61270 */
[----:B---3--:R-:W-:Y:S01]  /*53090*/  IADD3 R42, R195, 0x2d, RZ ;  /* 0x0000002dc32a7810 */ /* 0x008fe20007ffe0ff */
[----:B------:R3:W-:Y:S03]  /*530a0*/  @P6 STG.E [R40.64], R249 ;  /* 0x000000f928006986 */ /* 0x0007e6000c101908 */
[----:B------:R-:W-:Y:S01]  /*530b0*/  ISETP.GE.AND P4, PT, R42, c[0x0][0x17c], PT ;  /* 0x00005f002a007a0c */ /* 0x000fe20003f86270 */
[----:B------:R-:W-:-:S04]  /*530c0*/  IMAD.WIDE R42, R237, 0x4, R6 ;  /* 0x00000004ed2a7825 */ /* 0x000fc800078e0206 */
[----:B-1----:R-:W-:-:S04]  /*530d0*/  IMAD.WIDE R2, R237, 0x4, R30 ;  /* 0x00000004ed027825 */ /* 0x002fc800078e021e */
[C---:B---3--:R-:W-:Y:S01]  /*530e0*/  IMAD.WIDE R40, R237.reuse, 0x4, R28 ;  /* 0x00000004ed287825 */ /* 0x048fe200078e021c */
[----:B------:R1:W-:Y:S01]  /*530f0*/  @P5 STG.E [R2.64], R248 ;  /* 0x000000f802005986 */ /* 0x0003e2000c101908 */
[----:B------:R-:W-:-:S03]  /*53100*/  IADD3 R236, R237, c[0x0][0x198], RZ ;  /* 0x00006600edec7a10 */ /* 0x000fc60007ffe0ff */
[----:B------:R-:W-:Y:S04]  /*53110*/  @P1 STG.E [R40.64], R245 ;  /* 0x000000f528001986 */ /* 0x000fe8000c101908 */
[----:B--2---:R2:W-:Y:S01]  /*53120*/  @P2 STG.E [R42.64], R242 ;  /* 0x000000f22a002986 */ /* 0x0045e2000c101908 */
[----:B-1----:R-:W-:Y:S01]  /*53130*/  IMAD.WIDE R2, R237, 0x4, R4 ;  /* 0x00000004ed027825 */ /* 0x002fe200078e0204 */
[----:B------:R-:W-:-:S04]  /*53140*/  ISETP.GE.AND P2, PT, R238, c[0x0][0x17c], PT ;  /* 0x00005f00ee007a0c */ /* 0x000fc80003f46270 */
[----:B----4-:R1:W-:Y:S04]  /*53150*/  @P3 STG.E [R2.64], R243 ;  /* 0x000000f302003986 */ /* 0x0103e8000c101908 */
[----:B--2---:R-:W2:Y:S04]  /*53160*/  LDL.LU R242, [R1+0x31c] ;  /* 0x00031c0001f27983 */ /* 0x004ea80000300800 */
[----:B------:R-:W3:Y:S04]  /*53170*/  LDL.LU R237, [R1+0x348] ;  /* 0x0003480001ed7983 */ /* 0x000ee80000300800 */
[----:B------:R-:W4:Y:S04]  /*53180*/  LDL.LU R238, [R1+0x36c] ;  /* 0x00036c0001ee7983 */ /* 0x000f280000300800 */
[----:B-1----:R-:W2:Y:S01]  /*53190*/  LDL.LU R3, [R1+0x368] ;  /* 0x0003680001037983 */ /* 0x002ea20000300800 */
[----:B------:R-:W-:-:S02]  /*531a0*/  ISETP.LT.AND P6, PT, R211, c[0x0][0x178], !P0 ;  /* 0x00005e00d3007a0c */ /* 0x000fc400047c1270 */
[----:B------:R-:W-:Y:S01]  /*531b0*/  ISETP.LT.AND P5, PT, R191, c[0x0][0x178], !P0 ;  /* 0x00005e00bf007a0c */ /* 0x000fe200047a1270 */
[C---:B------:R-:W-:Y:S01]  /*531c0*/  IMAD.WIDE R40, R236.reuse, 0x4, R30 ;  /* 0x00000004ec287825 */ /* 0x040fe200078e021e */
[----:B------:R-:W4:Y:S03]  /*531d0*/  LDL.LU R243, [R1+0x2ec] ;  /* 0x0002ec0001f37983 */ /* 0x000f260000300800 */
[C---:B------:R-:W-:Y:S01]  /*531e0*/  IMAD.WIDE R42, R236.reuse, 0x4, R28 ;  /* 0x00000004ec2a7825 */ /* 0x040fe200078e021c */
[----:B------:R-:W4:Y:S04]  /*531f0*/  LDL.LU R239, [R1+0x3b8] ;  /* 0x0003b80001ef7983 */ /* 0x000f280000300800 */
[----:B------:R-:W4:Y:S04]  /*53200*/  LDL.LU R250, [R1+0x378] ;  /* 0x0003780001fa7983 */ /* 0x000f280000300800 */
[----:B------:R-:W4:Y:S04]  /*53210*/  LDL.LU R244, [R1+0x358] ;  /* 0x0003580001f47983 */ /* 0x000f280000300800 */
[----:B------:R-:W4:Y:S04]  /*53220*/  LDL.LU R249, [R1+0x338] ;  /* 0x0003380001f97983 */ /* 0x000f280000300800 */
[----:B------:R-:W4:Y:S04]  /*53230*/  LDL.LU R248, [R1+0x3bc] ;  /* 0x0003bc0001f87983 */ /* 0x000f280000300800 */
[----:B------:R-:W4:Y:S04]  /*53240*/  LDL.LU R245, [R1+0x37c] ;  /* 0x00037c0001f57983 */ /* 0x000f280000300800 */
[----:B--2---:R1:W-:Y:S04]  /*53250*/  @P6 STG.E [R40.64], R3 ;  /* 0x0000000328006986 */ /* 0x0043e8000c101908 */
[----:B---3--:R2:W-:Y:S01]  /*53260*/  @P5 STG.E [R42.64], R237 ;  /* 0x000000ed2a005986 */ /* 0x0085e2000c101908 */
[----:B-1----:R-:W-:-:S03]  /*53270*/  IMAD.WIDE R2, R236, 0x4, R6 ;  /* 0x00000004ec027825 */ /* 0x002fc600078e0206 */
[----:B--2---:R-:W2:Y:S01]  /*53280*/  LDL.LU R43, [R1+0x2e8] ;  /* 0x0002e800012b7983 */ /* 0x004ea20000300800 */
[C---:B------:R-:W-:Y:S01]  /*53290*/  IADD3 R237, R236.reuse, c[0x0][0x198], RZ ;  /* 0x00006600eced7a10 */ /* 0x040fe20007ffe0ff */
[----:B------:R-:W-:Y:S02]  /*532a0*/  IMAD.WIDE R40, R236, 0x4, R4 ;  /* 0x00000004ec287825 */ /* 0x000fe400078e0204 */
[----:B------:R-:W3:Y:S01]  /*532b0*/  LDL.LU R236, [R1+0x318] ;  /* 0x0003180001ec7983 */ /* 0x000ee20000300800 */
[----:B------:R-:W-:Y:S02]  /*532c0*/  ISETP.LT.AND P1, PT, R247, c[0x0][0x178], !P0 ;  /* 0x00005e00f7007a0c */ /* 0x000fe40004721270 */
[----:B------:R-:W-:Y:S02]  /*532d0*/  ISETP.LT.AND P0, PT, R246, c[0x0][0x178], !P0 ;  /* 0x00005e00f6007a0c */ /* 0x000fe40004701270 */
[----:B------:R-:W-:Y:S02]  /*532e0*/  ISETP.LT.AND P6, PT, R211, c[0x0][0x178], !P4 ;  /* 0x00005e00d3007a0c */ /* 0x000fe400067c1270 */
[----:B------:R-:W-:-:S02]  /*532f0*/  ISETP.LT.AND P3, PT, R191, c[0x0][0x178], !P4 ;  /* 0x00005e00bf007a0c */ /* 0x000fc40006761270 */
[----:B------:R-:W-:Y:S02]  /*53300*/  ISETP.LT.AND P5, PT, R247, c[0x0][0x178], !P4 ;  /* 0x00005e00f7007a0c */ /* 0x000fe400067a1270 */
[----:B------:R-:W-:Y:S02]  /*53310*/  IADD3 R42, R195, 0x2f, RZ ;  /* 0x0000002fc32a7810 */ /* 0x000fe40007ffe0ff */
[----:B------:R-:W-:Y:S01]  /*53320*/  ISETP.LT.AND P4, PT, R246, c[0x0][0x178], !P4 ;  /* 0x00005e00f6007a0c */ /* 0x000fe20006781270 */
[----:B---3--:R1:W-:Y:S01]  /*53330*/  @P1 STG.E [R2.64], R236 ;  /* 0x000000ec02001986 */ /* 0x0083e2000c101908 */
[----:B------:R-:W-:-:S03]  /*53340*/  ISETP.GE.AND P1, PT, R42, c[0x0][0x17c], PT ;  /* 0x00005f002a007a0c */ /* 0x000fc60003f26270 */
[----:B--2---:R2:W-:Y:S01]  /*53350*/  @P0 STG.E [R40.64], R43 ;  /* 0x0000002b28000986 */ /* 0x0045e2000c101908 */
[----:B-1----:R-:W-:-:S04]  /*53360*/  IMAD.WIDE R2, R237, 0x4, R30 ;  /* 0x00000004ed027825 */ /* 0x002fc800078e021e */
[C---:B--2---:R-:W-:Y:S01]  /*53370*/  IMAD.WIDE R42, R237.reuse, 0x4, R28 ;  /* 0x00000004ed2a7825 */ /* 0x044fe200078e021c */
[----:B----4-:R1:W-:Y:S03]  /*53380*/  @P6 STG.E [R2.64], R238 ;  /* 0x000000ee02006986 */ /* 0x0103e6000c101908 */
[C---:B------:R-:W-:Y:S01]  /*53390*/  IMAD.WIDE R40, R237.reuse, 0x4, R6 ;  /* 0x00000004ed287825 */ /* 0x040fe200078e0206 */
[----:B------:R-:W-:Y:S04]  /*533a0*/  @P3 STG.E [R42.64], R251 ;  /* 0x000000fb2a003986 */ /* 0x000fe8000c101908 */
[----:B------:R2:W-:Y:S01]  /*533b0*/  @P5 STG.E [R40.64], R242 ;  /* 0x000000f228005986 */ /* 0x0005e2000c101908 */
[----:B-1----:R-:W-:-:S03]  /*533c0*/  IMAD.WIDE R2, R237, 0x4, R4 ;  /* 0x00000004ed027825 */ /* 0x002fc600078e0204 */
[----:B--2---:R-:W2:Y:S04]  /*533d0*/  LDL.LU R242, [R1+0x35c] ;  /* 0x00035c0001f27983 */ /* 0x004ea80000300800 */
[----:B------:R1:W-:Y:S04]  /*533e0*/  @P4 STG.E [R2.64], R243 ;  /* 0x000000f302004986 */ /* 0x0003e8000c101908 */
[----:B-1----:R-:W3:Y:S01]  /*533f0*/  LDL.LU R243, [R1+0x33c] ;  /* 0x00033c0001f37983 */ /* 0x002ee20000300800 */
[----:B------:R-:W-:Y:S02]  /*53400*/  ISETP.LT.AND P0, PT, R211, c[0x0][0x178], !P2 ;  /* 0x00005e00d3007a0c */ /* 0x000fe40005701270 */
[----:B------:R-:W-:-:S02]  /*53410*/  ISETP.LT.AND P3, PT, R191, c[0x0][0x178], !P2 ;  /* 0x00005e00bf007a0c */ /* 0x000fc40005761270 */
[----:B------:R-:W-:Y:S02]  /*53420*/  IADD3 R42, R237, c[0x0][0x198], RZ ;  /* 0x00006600ed2a7a10 */ /* 0x000fe40007ffe0ff */
[----:B------:R-:W-:Y:S02]  /*53430*/  ISETP.LT.AND P6, PT, R247, c[0x0][0x178], !P2 ;  /* 0x00005e00f7007a0c */ /* 0x000fe400057c1270 */
[----:B------:R-:W-:Y:S01]  /*53440*/  ISETP.LT.AND P2, PT, R246, c[0x0][0x178], !P2 ;  /* 0x00005e00f6007a0c */ /* 0x000fe20005741270 */
[----:B------:R-:W-:-:S04]  /*53450*/  IMAD.WIDE R2, R42, 0x4, R30 ;  /* 0x000000042a027825 */ /* 0x000fc800078e021e */
[----:B------:R-:W-:Y:S01]  /*53460*/  IMAD.WIDE R40, R42, 0x4, R28 ;  /* 0x000000042a287825 */ /* 0x000fe200078e021c */
[----:B------:R-:W-:Y:S01]  /*53470*/  ISETP.LT.AND P4, PT, R211, c[0x0][0x178], !P1 ;  /* 0x00005e00d3007a0c */ /* 0x000fe20004f81270 */
[----:B------:R1:W-:Y:S01]  /*53480*/  @P0 STG.E [R2.64], R239 ;  /* 0x000000ef02000986 */ /* 0x0003e2000c101908 */
[----:B------:R-:W-:-:S03]  /*53490*/  ISETP.LT.AND P5, PT, R191, c[0x0][0x178], !P1 ;  /* 0x00005e00bf007a0c */ /* 0x000fc60004fa1270 */
[----:B------:R4:W-:Y:S01]  /*534a0*/  @P3 STG.E [R40.64], R250 ;  /* 0x000000fa28003986 */ /* 0x0009e2000c101908 */
[----:B------:R-:W-:Y:S02]  /*534b0*/  ISETP.LT.AND P3, PT, R247, c[0x0][0x178], !P1 ;  /* 0x00005e00f7007a0c */ /* 0x000fe40004f61270 */
[----:B------:R-:W-:Y:S01]  /*534c0*/  IADD3 R43, R195, 0x30, RZ ;  /* 0x00000030c32b7810 */ /* 0x000fe20007ffe0ff */
[C---:B-1----:R-:W-:Y:S01]  /*534d0*/  IMAD.WIDE R2, R42.reuse, 0x4, R6 ;  /* 0x000000042a027825 */ /* 0x042fe200078e0206 */
[----:B------:R-:W-:-:S03]  /*534e0*/  IADD3 R239, R42, c[0x0][0x198], RZ ;  /* 0x000066002aef7a10 */ /* 0x000fc60007ffe0ff */
[----:B----4-:R-:W-:Y:S01]  /*534f0*/  IMAD.WIDE R40, R42, 0x4, R4 ;  /* 0x000000042a287825 */ /* 0x010fe200078e0204 */
[----:B------:R1:W-:Y:S01]  /*53500*/  @P6 STG.E [R2.64], R244 ;  /* 0x000000f402006986 */ /* 0x0003e2000c101908 */
[----:B------:R-:W-:Y:S02]  /*53510*/  ISETP.GE.AND P0, PT, R43, c[0x0][0x17c], PT ;  /* 0x00005f002b007a0c */ /* 0x000fe40003f06270 */
[C---:B------:R-:W-:Y:S01]  /*53520*/  IMAD.WIDE R42, R239.reuse, 0x4, R30 ;  /* 0x00000004ef2a7825 */ /* 0x040fe200078e021e */
[----:B------:R4:W-:Y:S01]  /*53530*/  @P2 STG.E [R40.64], R249 ;  /* 0x000000f928002986 */ /* 0x0009e2000c101908 */
[----:B------:R-:W-:Y:S02]  /*53540*/  ISETP.LT.AND P2, PT, R246, c[0x0][0x178], !P1 ;  /* 0x00005e00f6007a0c */ /* 0x000fe40004f41270 */
[C---:B------:R-:W-:Y:S01]  /*53550*/  IMAD.WIDE R236, R239.reuse, 0x4, R28 ;  /* 0x00000004efec7825 */ /* 0x040fe200078e021c */
[----:B------:R4:W-:Y:S03]  /*53560*/  @P4 STG.E [R42.64], R248 ;  /* 0x000000f82a004986 */ /* 0x0009e6000c101908 */
[C---:B-1----:R-:W-:Y:S01]  /*53570*/  IMAD.WIDE R2, R239.reuse, 0x4, R6 ;  /* 0x00000004ef027825 */ /* 0x042fe200078e0206 */
[----:B------:R1:W-:Y:S01]  /*53580*/  @P5 STG.E [R236.64], R245 ;  /* 0x000000f5ec005986 */ /* 0x0003e2000c101908 */
[----:B------:R-:W-:-:S03]  /*53590*/  IADD3 R238, R239, c[0x0][0x198], RZ ;  /* 0x00006600efee7a10 */ /* 0x000fc60007ffe0ff */
[----:B----4-:R-:W4:Y:S04]  /*535a0*/  LDL.LU R249, [R1+0x240] ;  /* 0x0002400001f97983 */ /* 0x010f280000300800 */
[----:B------:R-:W4:Y:S04]  /*535b0*/  LDL.LU R248, [R1+0x3e4] ;  /* 0x0003e40001f87983 */ /* 0x000f280000300800 */
[----:B-1----:R-:W4:Y:S04]  /*535c0*/  LDL.LU R245, [R1+0x3a4] ;  /* 0x0003a40001f57983 */ /* 0x002f280000300800 */
[----:B--2---:R1:W-:Y:S02]  /*535d0*/  @P3 STG.E [R2.64], R242 ;  /* 0x000000f202003986 */ /* 0x0043e4000c101908 */
[----:B-1----:R-:W-:-:S02]  /*535e0*/  IMAD.WIDE R2, R239, 0x4, R4 ;  /* 0x00000004ef027825 */ /* 0x002fc400078e0204 */
[----:B------:R-:W2:Y:S04]  /*535f0*/  LDL.LU R239, [R1+0x380] ;  /* 0x0003800001ef7983 */ /* 0x000ea80000300800 */
[----:B---3--:R1:W-:Y:S04]  /*53600*/  @P2 STG.E [R2.64], R243 ;  /* 0x000000f302002986 */ /* 0x0083e8000c101908 */
[----:B-1----:R-:W3:Y:S04]  /*53610*/  LDL.LU R2, [R1+0x3e0] ;  /* 0x0003e00001027983 */ /* 0x002ee80000300800 */
[----:B------:R-:W2:Y:S04]  /*53620*/  LDL.LU R3, [R1+0x3a0] ;  /* 0x0003a00001037983 */ /* 0x000ea80000300800 */
[----:B------:R-:W4:Y:S04]  /*53630*/  LDL.LU R242, [R1+0x384] ;  /* 0x0003840001f27983 */ /* 0x000f280000300800 */
[----:B------:R-:W4:Y:S01]  /*53640*/  LDL.LU R243, [R1+0x244] ;  /* 0x0002440001f37983 */ /* 0x000f220000300800 */
[----:B------:R-:W-:-:S02]  /*53650*/  ISETP.LT.AND P4, PT, R211, c[0x0][0x178], !P0 ;  /* 0x00005e00d3007a0c */ /* 0x000fc40004781270 */
[----:B------:R-:W-:Y:S02]  /*53660*/  ISETP.LT.AND P5, PT, R191, c[0x0][0x178], !P0 ;  /* 0x00005e00bf007a0c */ /* 0x000fe400047a1270 */
[----:B------:R-:W-:Y:S02]  /*53670*/  IADD3 R40, R195, 0x31, RZ ;  /* 0x00000031c3287810 */ /* 0x000fe40007ffe0ff */
[----:B------:R-:W-:Y:S02]  /*53680*/  ISETP.LT.AND P6, PT, R247, c[0x0][0x178], !P0 ;  /* 0x00005e00f7007a0c */ /* 0x000fe400047c1270 */
[----:B------:R-:W-:Y:S01]  /*53690*/  IADD3 R42, R195, 0x32, RZ ;  /* 0x00000032c32a7810 */ /* 0x000fe20007ffe0ff */
[----:B------:R-:W-:Y:S01]  /*536a0*/  IMAD.WIDE R236, R238, 0x4, R6 ;  /* 0x00000004eeec7825 */ /* 0x000fe200078e0206 */
[----:B------:R-:W-:Y:S01]  /*536b0*/  ISETP.GE.AND P1, PT, R40, c[0x0][0x17c], PT ;  /* 0x00005f0028007a0c */ /* 0x000fe20003f26270 */
[----:B------:R-:W4:Y:S01]  /*536c0*/  LDL.LU R251, [R1+0x420] ;  /* 0x0004200001fb7983 */ /* 0x000f220000300800 */
[----:B------:R-:W-:Y:S01]  /*536d0*/  ISETP.GE.AND P3, PT, R42, c[0x0][0x17c], PT ;  /* 0x00005f002a007a0c */ /* 0x000fe20003f66270 */
[----:B------:R-:W-:Y:S01]  /*536e0*/  IMAD.WIDE R40, R238, 0x4, R30 ;  /* 0x00000004ee287825 */ /* 0x000fe200078e021e */
[----:B------:R-:W-:Y:S01]  /*536f0*/  ISETP.LT.AND P0, PT, R246, c[0x0][0x178], !P0 ;  /* 0x00005e00f6007a0c */ /* 0x000fe20004701270 */
[----:B------:R-:W4:Y:S02]  /*53700*/  LDL.LU R250, [R1+0x400] ;  /* 0x0004000001fa7983 */ /* 0x000f240000300800 */
[----:B------:R-:W-:-:S02]  /*53710*/  IMAD.WIDE R42, R238, 0x4, R28 ;  /* 0x00000004ee2a7825 */ /* 0x000fc400078e021c */
[----:B------:R-:W4:Y:S01]  /*53720*/  LDL.LU R244, [R1+0x3d0] ;  /* 0x0003d00001f47983 */ /* 0x000f220000300800 */
[----:B------:R-:W-:-:S03]  /*53730*/  ISETP.LT.AND P2, PT, R247, c[0x0][0x178], !P1 ;  /* 0x00005e00f7007a0c */ /* 0x000fc60004f41270 */
[----:B---3--:R-:W-:Y:S01]  /*53740*/  @P4 STG.E [R40.64], R2 ;  /* 0x0000000228004986 */ /* 0x008fe2000c101908 */
[----:B------:R-:W-:-:S03]  /*53750*/  ISETP.LT.AND P4, PT, R211, c[0x0][0x178], !P1 ;  /* 0x00005e00d3007a0c */ /* 0x000fc60004f81270 */
[----:B--2---:R1:W-:Y:S04]  /*53760*/  @P5 STG.E [R42.64], R3 ;  /* 0x000000032a005986 */ /* 0x0043e8000c101908 */
[----:B------:R2:W-:Y:S01]  /*53770*/  @P6 STG.E [R236.64], R239 ;  /* 0x000000efec006986 */ /* 0x0005e2000c101908 */
[----:B------:R-:W-:Y:S01]  /*53780*/  ISETP.LT.AND P6, PT, R191, c[0x0][0x178], !P1 ;  /* 0x00005e00bf007a0c */ /* 0x000fe20004fc1270 */
[C---:B-1----:R-:W-:Y:S01]  /*53790*/  IMAD.WIDE R42, R238.reuse, 0x4, R4 ;  /* 0x00000004ee2a7825 */ /* 0x042fe200078e0204 */
[----:B--2---:R-:W-:-:S04]  /*537a0*/  IADD3 R237, R238, c[0x0][0x198], RZ ;  /* 0x00006600eeed7a10 */ /* 0x004fc80007ffe0ff */
[----:B----4-:R1:W-:Y:S01]  /*537b0*/  @P0 STG.E [R42.64], R249 ;  /* 0x000000f92a000986 */ /* 0x0103e2000c101908 */
[----:B------:R-:W-:Y:S01]  /*537c0*/  IMAD.WIDE R2, R237, 0x4, R30 ;  /* 0x00000004ed027825 */ /* 0x000fe200078e021e */
[----:B------:R-:W-:-:S04]  /*537d0*/  ISETP.LT.AND P1, PT, R246, c[0x0][0x178], !P1 ;  /* 0x00005e00f6007a0c */ /* 0x000fc80004f21270 */
[----:B------:R2:W-:Y:S01]  /*537e0*/  @P4 STG.E [R2.64], R248 ;  /* 0x000000f802004986 */ /* 0x0005e2000c101908 */
[----:B------:R-:W-:-:S03]  /*537f0*/  IMAD.WIDE R40, R237, 0x4, R28 ;  /* 0x00000004ed287825 */ /* 0x000fc600078e021c */
[----:B-1----:R-:W3:Y:S04]  /*53800*/  LDL.LU R249, [R1+0x424] ;  /* 0x0004240001f97983 */ /* 0x002ee80000300800 */
[----:B--2---:R-:W2:Y:S01]  /*53810*/  LDL.LU R248, [R1+0x404] ;  /* 0x0004040001f87983 */ /* 0x004ea20000300800 */
[----:B------:R-:W-:-:S03]  /*53820*/  IMAD.WIDE R2, R237, 0x4, R6 ;  /* 0x00000004ed027825 */ /* 0x000fc600078e0206 */
[----:B------:R1:W-:Y:S04]  /*53830*/  @P6 STG.E [R40.64], R245 ;  /* 0x000000f528006986 */ /* 0x0003e8000c101908 */
[----:B------:R-:W-:Y:S04]  /*53840*/  @P2 STG.E [R2.64], R242 ;  /* 0x000000f202002986 */ /* 0x000fe8000c101908 */
[----:B-1----:R-:W4:Y:S01]  /*53850*/  LDL.LU R245, [R1+0x3d4] ;  /* 0x0003d40001f57983 */ /* 0x002f220000300800 */
[----:B------:R-:W-:-:S05]  /*53860*/  IMAD.WIDE R40, R237, 0x4, R4 ;  /* 0x00000004ed287825 */ /* 0x000fca00078e0204 */
[----:B------:R1:W-:Y:S04]  /*53870*/  @P1 STG.E [R40.64], R243 ;  /* 0x000000f328001986 */ /* 0x0003e8000c101908 */
[----:B-1----:R-:W4:Y:S01]  /*53880*/  LDL.LU R243, [R1+0x480] ;  /* 0x0004800001f37983 */ /* 0x002f220000300800 */
[----:B------:R-:W-:Y:S02]  /*53890*/  IADD3 R236, R195, 0x33, RZ ;  /* 0x00000033c3ec7810 */ /* 0x000fe40007ffe0ff */
[----:B------:R-:W-:Y:S01]  /*538a0*/  ISETP.LT.AND P5, PT, R211, c[0x0][0x178], !P3 ;  /* 0x00005e00d3007a0c */ /* 0x000fe20005fa1270 */
[----:B------:R-:W4:Y:S01]  /*538b0*/  LDL.LU R242, [R1+0x460] ;  /* 0x0004600001f27983 */ /* 0x000f220000300800 */
[----:B------:R-:W-:Y:S02]  /*538c0*/  ISETP.GE.AND P0, PT, R236, c[0x0][0x17c], PT ;  /* 0x00005f00ec007a0c */ /* 0x000fe40003f06270 */
[----:B------:R-:W-:-:S02]  /*538d0*/  IADD3 R236, R237, c[0x0][0x198], RZ ;  /* 0x00006600edec7a10 */ /* 0x000fc40007ffe0ff */
[----:B------:R-:W-:Y:S02]  /*538e0*/  ISETP.LT.AND P6, PT, R191, c[0x0][0x178], !P3 ;  /* 0x00005e00bf007a0c */ /* 0x000fe40005fc1270 */
[----:B------:R-:W-:Y:S01]  /*538f0*/  ISETP.LT.AND P4, PT, R247, c[0x0][0x178], !P3 ;  /* 0x00005e00f7007a0c */ /* 0x000fe20005f81270 */
[----:B------:R-:W-:Y:S01]  /*53900*/  IMAD.WIDE R42, R236, 0x4, R30 ;  /* 0x00000004ec2a7825 */ /* 0x000fe200078e021e */
[----:B------:R-:W-:Y:S02]  /*53910*/  ISETP.LT.AND P3, PT, R246, c[0x0][0x178], !P3 ;  /* 0x00005e00f6007a0c */ /* 0x000fe40005f61270 */
[----:B------:R-:W-:Y:S01]  /*53920*/  ISETP.LT.AND P2, PT, R211, c[0x0][0x178], !P0 ;  /* 0x00005e00d3007a0c */ /* 0x000fe20004741270 */
[C---:B------:R-:W-:Y:S01]  /*53930*/  IMAD.WIDE R40, R236.reuse, 0x4, R28 ;  /* 0x00000004ec287825 */ /* 0x040fe200078e021c */
[----:B------:R1:W-:Y:S01]  /*53940*/  @P5 STG.E [R42.64], R251 ;  /* 0x000000fb2a005986 */ /* 0x0003e2000c101908 */
[----:B------:R-:W-:Y:S02]  /*53950*/  ISETP.LT.AND P5, PT, R191, c[0x0][0x178], !P0 ;  /* 0x00005e00bf007a0c */ /* 0x000fe400047a1270 */
[C---:B------:R-:W-:Y:S01]  /*53960*/  IMAD.WIDE R2, R236.reuse, 0x4, R6 ;  /* 0x00000004ec027825 */ /* 0x040fe200078e0206 */
[----:B------:R-:W-:Y:S01]  /*53970*/  IADD3 R237, R236, c[0x0][0x198], RZ ;  /* 0x00006600eced7a10 */ /* 0x000fe20007ffe0ff */
[----:B------:R1:W-:Y:S01]  /*53980*/  @P6 STG.E [R40.64], R250 ;  /* 0x000000fa28006986 */ /* 0x0003e2000c101908 */
[----:B------:R-:W-:-:S03]  /*53990*/  ISETP.LT.AND P6, PT, R247, c[0x0][0x178], !P0 ;  /* 0x00005e00f7007a0c */ /* 0x000fc600047c1270 */
[----:B------:R1:W-:Y:S02]  /*539a0*/  @P4 STG.E [R2.64], R244 ;  /* 0x000000f402004986 */ /* 0x0003e4000c101908 */
[----:B-1----:R-:W-:-:S04]  /*539b0*/  IADD3 R42, R195, 0x34, RZ ;  /* 0x00000034c32a7810 */ /* 0x002fc80007ffe0ff */
[----:B------:R-:W-:Y:S01]  /*539c0*/  ISETP.GE.AND P1, PT, R42, c[0x0][0x17c], PT ;  /* 0x00005f002a007a0c */ /* 0x000fe20003f26270 */
[----:B------:R-:W-:-:S04]  /*539d0*/  IMAD.WIDE R40, R237, 0x4, R30 ;  /* 0x00000004ed287825 */ /* 0x000fc800078e021e */
[----:B------:R-:W-:-:S04]  /*539e0*/  IMAD.WIDE R2, R236, 0x4, R4 ;  /* 0x00000004ec027825 */ /* 0x000fc800078e0204 */
[----:B------:R-:W-:Y:S01]  /*539f0*/  IMAD.WIDE R42, R237, 0x4, R28 ;  /* 0x00000004ed2a7825 */ /* 0x000fe200078e021c */
[----:B------:R1:W-:Y:S01]  /*53a00*/  @P3 STG.E [R2.64], R240 ;  /* 0x000000f002003986 */ /* 0x0003e2000c101908 */
[----:B------:R-:W-:Y:S02]  /*53a10*/  IADD3 R238, R195, 0x35, RZ ;  /* 0x00000035c3ee7810 */ /* 0x000fe40007ffe0ff */
[----:B------:R-:W-:Y:S02]  /*53a20*/  ISETP.LT.AND P0, PT, R246, c[0x0][0x178], !P0 ;  /* 0x00005e00f6007a0c */ /* 0x000fe40004701270 */
[----:B------:R-:W-:Y:S02]  /*53a30*/  ISETP.GE.AND P4, PT, R238, c[0x0][0x17c], PT ;  /* 0x00005f00ee007a0c */ /* 0x000fe40003f86270 */
[C---:B------:R-:W-:Y:S01]  /*53a40*/  IADD3 R238, R237.reuse, c[0x0][0x198], RZ ;  /* 0x00006600edee7a10 */ /* 0x040fe20007ffe0ff */
[----:B-1----:R-:W-:Y:S01]  /*53a50*/  IMAD.WIDE R2, R237, 0x4, R6 ;  /* 0x00000004ed027825 */ /* 0x002fe200078e0206 */
[----:B------:R-:W4:Y:S04]  /*53a60*/  LDL.LU R240, [R1+0x464] ;  /* 0x0004640001f07983 */ /* 0x000f280000300800 */
[----:B------:R-:W4:Y:S04]  /*53a70*/  LDL.LU R239, [R1+0x414] ;  /* 0x0004140001ef7983 */ /* 0x000f280000300800 */
[----:B---3--:R1:W-:Y:S04]  /*53a80*/  @P2 STG.E [R40.64], R249 ;  /* 0x000000f928002986 */ /* 0x0083e8000c101908 */
[----:B--2---:R-:W-:Y:S01]  /*53a90*/  @P5 STG.E [R42.64], R248 ;  /* 0x000000f82a005986 */ /* 0x004fe2000c101908 */
[----:B------:R-:W-:-:S02]  /*53aa0*/  ISETP.LT.AND P5, PT, R211, c[0x0][0x178], !P1 ;  /* 0x00005e00d3007a0c */ /* 0x000fc40004fa1270 */
[----:B-1----:R-:W-:Y:S01]  /*53ab0*/  IADD3 R40, R195, 0x36, RZ ;  /* 0x00000036c3287810 */ /* 0x002fe20007ffe0ff */
[----:B----4-:R1:W-:Y:S03]  /*53ac0*/  @P6 STG.E [R2.64], R245 ;  /* 0x000000f502006986 */ /* 0x0103e6000c101908 */
[----:B------:R-:W-:Y:S01]  /*53ad0*/  ISETP.GE.AND P6, PT, R40, c[0x0][0x17c], PT ;  /* 0x00005f0028007a0c */ /* 0x000fe20003fc6270 */
[----:B------:R-:W-:Y:S01]  /*53ae0*/  IMAD.WIDE R40, R238, 0x4, R30 ;  /* 0x00000004ee287825 */ /* 0x000fe200078e021e */
[----:B-1----:R-:W2:Y:S03]  /*53af0*/  LDL.LU R245, [R1+0x3f4] ;  /* 0x0003f40001f57983 */ /* 0x002ea60000300800 */
[----:B------:R-:W-:Y:S01]  /*53b00*/  IMAD.WIDE R2, R237, 0x4, R4 ;  /* 0x00000004ed027825 */ /* 0x000fe200078e0204 */
[----:B------:R-:W3:Y:S04]  /*53b10*/  LDL.LU R251, [R1+0x4d0] ;  /* 0x0004d00001fb7983 */ /* 0x000ee80000300800 */
[----:B------:R-:W4:Y:S04]  /*53b20*/  LDL.LU R250, [R1+0x4b0] ;  /* 0x0004b00001fa7983 */ /* 0x000f280000300800 */
[----:B------:R-:W2:Y:S04]  /*53b30*/  LDL.LU R244, [R1+0x470] ;  /* 0x0004700001f47983 */ /* 0x000ea80000300800 */
[----:B------:R-:W2:Y:S04]  /*53b40*/  LDL.LU R249, [R1+0x4d4] ;  /* 0x0004d40001f97983 */ /* 0x000ea80000300800 */
[----:B------:R-:W2:Y:S04]  /*53b50*/  LDL.LU R248, [R1+0x4b4] ;  /* 0x0004b40001f87983 */ /* 0x000ea80000300800 */
[----:B------:R1:W-:Y:S04]  /*53b60*/  @P0 STG.E [R2.64], R241 ;  /* 0x000000f102000986 */ /* 0x0003e8000c101908 */
[----:B------:R1:W-:Y:S04]  /*53b70*/  @P5 STG.E [R40.64], R243 ;  /* 0x000000f328005986 */ /* 0x0003e8000c101908 */
[----:B-1----:R-:W2:Y:S04]  /*53b80*/  LDL.LU R241, [R1+0x484] ;  /* 0x0004840001f17983 */ /* 0x002ea80000300800 */
[----:B------:R-:W2:Y:S04]  /*53b90*/  LDL.LU R243, [R1+0x1390] ;  /* 0x0013900001f37983 */ /* 0x000ea80000300800 */
[----:B------:R-:W2:Y:S04]  /*53ba0*/  LDL.LU R40, [R1+0x410] ;  /* 0x0004100001287983 */ /* 0x000ea80000300800 */
[----:B------:R-:W3:Y:S01]  /*53bb0*/  LDL.LU R41, [R1+0x3f0] ;  /* 0x0003f00001297983 */ /* 0x000ee20000300800 */
[----:B------:R-:W-:-:S02]  /*53bc0*/  ISETP.LT.AND P3, PT, R191, c[0x0][0x178], !P1 ;  /* 0x00005e00bf007a0c */ /* 0x000fc40004f61270 */
[----:B------:R-:W-:Y:S02]  /*53bd0*/  ISETP.LT.AND P2, PT, R247, c[0x0][0x178], !P1 ;  /* 0x00005e00f7007a0c */ /* 0x000fe40004f41270 */
[----:B------:R-:W-:Y:S01]  /*53be0*/  ISETP.LT.AND P1, PT, R246, c[0x0][0x178], !P1 ;  /* 0x00005e00f6007a0c */ /* 0x000fe20004f21270 */
[----:B------:R-:W-:-:S04]  /*53bf0*/  IMAD.WIDE R42, R238, 0x4, R28 ;  /* 0x00000004ee2a7825 */ /* 0x000fc800078e021c */
[----:B------:R-:W-:-:S04]  /*53c00*/  IMAD.WIDE R236, R238, 0x4, R6 ;  /* 0x00000004eeec7825 */ /* 0x000fc800078e0206 */
[----:B------:R1:W-:Y:S01]  /*53c10*/  @P3 STG.E [R42.64], R242 ;  /* 0x000000f22a003986 */ /* 0x0003e2000c101908 */
[C---:B------:R-:W-:Y:S01]  /*53c20*/  IMAD.WIDE R2, R238.reuse, 0x4, R4 ;  /* 0x00000004ee027825 */ /* 0x040fe200078e0204 */
[----:B------:R-:W-:Y:S02]  /*53c30*/  IADD3 R238, R238, c[0x0][0x198], RZ ;  /* 0x00006600eeee7a10 */ /* 0x000fe40007ffe0ff */
[----:B------:R-:W-:Y:S01]  /*53c40*/  ISETP.LT.AND P3, PT, R191, c[0x0][0x178], !P4 ;  /* 0x00005e00bf007a0c */ /* 0x000fe20006761270 */
[----:B-1----:R-:W4:Y:S02]  /*53c50*/  LDL.LU R242, [R1+0x138c] ;  /* 0x00138c0001f27983 */ /* 0x002f240000300800 */
[----:B------:R-:W-:Y:S02]  /*53c60*/  IMAD.WIDE R42, R238, 0x4, R30 ;  /* 0x00000004ee2a7825 */ /* 0x000fe400078e021e */
[----:B--2---:R-:W-:Y:S01]  /*53c70*/  @P2 STG.E [R236.64], R40 ;  /* 0x00000028ec002986 */ /* 0x004fe2000c101908 */
[----:B------:R-:W-:-:S03]  /*53c80*/  ISETP.LT.AND P2, PT, R211, c[0x0][0x178], !P4 ;  /* 0x00005e00d3007a0c */ /* 0x000fc60006741270 */
[----:B---3--:R1:W-:Y:S01]  /*53c90*/  @P1 STG.E [R2.64], R41 ;  /* 0x0000002902001986 */ /* 0x0083e2000c101908 */
[----:B------:R-:W-:Y:S02]  /*53ca0*/  ISETP.LT.AND P1, PT, R247, c[0x0][0x178], !P4 ;  /* 0x00005e00f7007a0c */ /* 0x000fe40006721270 */
[----:B------:R-:W-:Y:S02]  /*53cb0*/  ISETP.LT.AND P4, PT, R246, c[0x0][0x178], !P4 ;  /* 0x00005e00f6007a0c */ /* 0x000fe40006781270 */
[----:B-1----:R-:W-:Y:S01]  /*53cc0*/  IADD3 R2, R195, 0x37, RZ ;  /* 0x00000037c3027810 */ /* 0x002fe20007ffe0ff */
[----:B------:R-:W-:-:S04]  /*53cd0*/  IMAD.WIDE R40, R238, 0x4, R6 ;  /* 0x00000004ee287825 */ /* 0x000fc800078e0206 */
[----:B------:R1:W-:Y:S01]  /*53ce0*/  @P2 STG.E [R42.64], R241 ;  /* 0x000000f12a002986 */ /* 0x0003e2000c101908 */
[----:B------:R-:W-:Y:S01]  /*53cf0*/  ISETP.GE.AND P0, PT, R2, c[0x0][0x17c], PT ;  /* 0x00005f0002007a0c */ /* 0x000fe20003f06270 */
[----:B------:R-:W-:-:S05]  /*53d00*/  IMAD.WIDE R2, R238, 0x4, R28 ;  /* 0x00000004ee027825 */ /* 0x000fca00078e021c */
[----:B------:R-:W-:Y:S01]  /*53d10*/  @P3 STG.E [R2.64], R240 ;  /* 0x000000f002003986 */ /* 0x000fe2000c101908 */
[----:B-1----:R-:W-:-:S03]  /*53d20*/  IMAD.WIDE R42, R238, 0x4, R4 ;  /* 0x00000004ee2a7825 */ /* 0x002fc600078e0204 */
[----:B------:R-:W-:Y:S04]  /*53d30*/  @P1 STG.E [R40.64], R239 ;  /* 0x000000ef28001986 */ /* 0x000fe8000c101908 */
[----:B------:R1:W-:Y:S04]  /*53d40*/  @P4 STG.E [R42.64], R245 ;  /* 0x000000f52a004986 */ /* 0x0003e8000c101908 */
[----:B-1----:R-:W2:Y:S01]  /*53d50*/  LDL.LU R245, [R1+0x474] ;  /* 0x0004740001f57983 */ /* 0x002ea20000300800 */
[----:B------:R-:W-:Y:S02]  /*53d60*/  ISETP.LT.AND P5, PT, R211, c[0x0][0x178], !P6 ;  /* 0x00005e00d3007a0c */ /* 0x000fe400077a1270 */
[----:B------:R-:W-:-:S02]  /*53d70*/  IADD3 R236, R238, c[0x0][0x198], RZ ;  /* 0x00006600eeec7a10 */ /* 0x000fc40007ffe0ff */
[----:B------:R-:W-:Y:S01]  /*53d80*/  ISETP.LT.AND P1, PT, R191, c[0x0][0x178], !P6 ;  /* 0x00005e00bf007a0c */ /* 0x000fe20007721270 */
[----:B------:R-:W3:Y:S02]  /*53d90*/  LDL.LU R238, [R1+0x3e8] ;  /* 0x0003e80001ee7983 */ /* 0x000ee40000300800 */
[----:B------:R-:W-:Y:S01]  /*53da0*/  IMAD.WIDE R2, R236, 0x4, R30 ;  /* 0x00000004ec027825 */ /* 0x000fe200078e021e */
[----:B------:R-:W-:Y:S01]  /*53db0*/  ISETP.LT.AND P3, PT, R247, c[0x0][0x178], !P6 ;  /* 0x00005e00f7007a0c */ /* 0x000fe20007761270 */
[----:B------:R-:W3:Y:S04]  /*53dc0*/  LDL.LU R241, [R1+0x3a8] ;  /* 0x0003a80001f17983 */ /* 0x000ee80000300800 */
[----:B------:R1:W-:Y:S01]  /*53dd0*/  @P5 STG.E [R2.64], R251 ;  /* 0x000000fb02005986 */ /* 0x0003e2000c101908 */
[----:B------:R-:W-:-:S02]  /*53de0*/  ISETP.LT.AND P5, PT, R246, c[0x0][0x178], !P6 ;  /* 0x00005e00f6007a0c */ /* 0x000fc400077a1270 */
[----:B------:R-:W-:Y:S01]  /*53df0*/  IADD3 R42, R195, 0x38, RZ ;  /* 0x00000038c32a7810 */ /* 0x000fe20007ffe0ff */
[----:B------:R-:W-:Y:S01]  /*53e00*/  IMAD.WIDE R40, R236, 0x4, R28 ;  /* 0x00000004ec287825 */ /* 0x000fe200078e021c */
[----:B------:R-:W-:Y:S01]  /*53e10*/  ISETP.LT.AND P6, PT, R211, c[0x0][0x178], !P0 ;  /* 0x00005e00d3007a0c */ /* 0x000fe200047c1270 */
[----:B------:R-:W3:Y:S01]  /*53e20*/  LDL.LU R240, [R1+0x388] ;  /* 0x0003880001f07983 */ /* 0x000ee20000300800 */
[----:B------:R-:W-:Y:S01]  /*53e30*/  ISETP.GE.AND P2, PT, R42, c[0x0][0x17c], PT ;  /* 0x00005f002a007a0c */ /* 0x000fe20003f46270 */
[----:B------:R-:W-:Y:S01]  /*53e40*/  IMAD.WIDE R42, R236, 0x4, R4 ;  /* 0x00000004ec2a7825 */ /* 0x000fe200078e0204 */
[----:B------:R-:W-:-:S03]  /*53e50*/  ISETP.LT.AND P4, PT, R191, c[0x0][0x178], !P0 ;  /* 0x00005e00bf007a0c */ /* 0x000fc60004781270 */
[C---:B-1----:R-:W-:Y:S01]  /*53e60*/  IMAD.WIDE R2, R236.reuse, 0x4, R6 ;  /* 0x00000004ec027825 */ /* 0x042fe200078e0206 */
[----:B------:R-:W-:Y:S01]  /*53e70*/  IADD3 R237, R236, c[0x0][0x198], RZ ;  /* 0x00006600eced7a10 */ /* 0x000fe20007ffe0ff */
[----:B----4-:R1:W-:Y:S04]  /*53e80*/  @P1 STG.E [R40.64], R250 ;  /* 0x000000fa28001986 */ /* 0x0103e8000c101908 */
[----:B------:R4:W-:Y:S04]  /*53e90*/  @P3 STG.E [R2.64], R244 ;  /* 0x000000f402003986 */ /* 0x0009e8000c101908 */
[----:B------:R4:W-:Y:S01]  /*53ea0*/  @P5 STG.E [R42.64], R242 ;  /* 0x000000f22a005986 */ /* 0x0009e2000c101908 */
[----:B------:R-:W-:-:S02]  /*53eb0*/  ISETP.LT.AND P5, PT, R247, c[0x0][0x178], !P0 ;  /* 0x00005e00f7007a0c */ /* 0x000fc400047a1270 */
[----:B------:R-:W-:Y:S01]  /*53ec0*/  ISETP.LT.AND P0, PT, R246, c[0x0][0x178], !P0 ;  /* 0x00005e00f6007a0c */ /* 0x000fe20004701270 */
[----:B-1----:R-:W-:-:S04]  /*53ed0*/  IMAD.WIDE R40, R237, 0x4, R30 ;  /* 0x00000004ed287825 */ /* 0x002fc800078e021e */
[C---:B----4-:R-:W-:Y:S01]  /*53ee0*/  IMAD.WIDE R2, R237.reuse, 0x4, R28 ;  /* 0x00000004ed027825 */ /* 0x050fe200078e021c */
[----:B------:R1:W-:Y:S04]  /*53ef0*/  @P6 STG.E [R40.64], R249 ;  /* 0x000000f928006986 */ /* 0x0003e8000c101908 */
[----:B------:R-:W4:Y:S04]  /*53f00*/  LDL.LU R242, [R1+0x1388] ;  /* 0x0013880001f27983 */ /* 0x000f280000300800 */
[----:B------:R1:W-:Y:S04]  /*53f10*/  @P4 STG.E [R2.64], R248 ;  /* 0x000000f802004986 */ /* 0x0003e8000c101908 */
[----:B------:R-:W4:Y:S01]  /*53f20*/  LDL.LU R244, [R1+0x248] ;  /* 0x0002480001f47983 */ /* 0x000f220000300800 */
[----:B-1----:R-:W-:-:S03]  /*53f30*/  IMAD.WIDE R40, R237, 0x4, R4 ;  /* 0x00000004ed287825 */ /* 0x002fc600078e0204 */
[----:B------:R-:W4:Y:S01]  /*53f40*/  LDL.LU R249, [R1+0x3ec] ;  /* 0x0003ec0001f97983 */ /* 0x000f220000300800 */
[----:B------:R-:W-:-:S05]  /*53f50*/  IMAD.WIDE R2, R237, 0x4, R6 ;  /* 0x00000004ed027825 */ /* 0x000fca00078e0206 */
[----:B--2---:R-:W-:Y:S04]  /*53f60*/  @P5 STG.E [R2.64], R245 ;  /* 0x000000f502005986 */ /* 0x004fe8000c101908 */
[----:B------:R1:W-:Y:S04]  /*53f70*/  @P0 STG.E [R40.64], R243 ;  /* 0x000000f328000986 */ /* 0x0003e8000c101908 */
[----:B-1----:R-:W2:Y:S04]  /*53f80*/  LDL.LU R243, [R1+0x1384] ;  /* 0x0013840001f37983 */ /* 0x002ea80000300800 */
[----:B------:R-:W2:Y:S04]  /*53f90*/  LDL.LU R239, [R1+0x3ac] ;  /* 0x0003ac0001ef7983 */ /* 0x000ea80000300800 */
[----:B------:R-:W2:Y:S04]  /*53fa0*/  LDL.LU R248, [R1+0x38c] ;  /* 0x00038c0001f87983 */ /* 0x000ea80000300800 */
[----:B------:R-:W2:Y:S01]  /*53fb0*/  LDL.LU R245, [R1+0x24c] ;  /* 0x00024c0001f57983 */ /* 0x000ea20000300800 */
[----:B------:R-:W-:-:S02]  /*53fc0*/  ISETP.LT.AND P1, PT, R211, c[0x0][0x178], !P2 ;  /* 0x00005e00d3007a0c */ /* 0x000fc40005721270 */
[----:B------:R-:W-:Y:S01]  /*53fd0*/  ISETP.LT.AND P3, PT, R191, c[0x0][0x178], !P2 ;  /* 0x00005e00bf007a0c */ /* 0x000fe20005761270 */
[----:B------:R-:W2:Y:S01]  /*53fe0*/  LDL.LU R251, [R1+0x428] ;  /* 0x0004280001fb7983 */ /* 0x000ea20000300800 */
[----:B------:R-:W-:Y:S02]  /*53ff0*/  IADD3 R42, R195, 0x39, RZ ;  /* 0x00000039c32a7810 */ /* 0x000fe40007ffe0ff */
[----:B------:R-:W-:Y:S01]  /*54000*/  ISETP.LT.AND P6, PT, R247, c[0x0][0x178], !P2 ;  /* 0x00005e00f7007a0c */ /* 0x000fe200057c1270 */
[----:B------:R-:W2:Y:S01]  /*54010*/  LDL.LU R250, [R1+0x408] ;  /* 0x0004080001fa7983 */ /* 0x000ea20000300800 */
[----:B------:R-:W-:Y:S02]  /*54020*/  IADD3 R237, R237, c[0x0][0x198], RZ ;  /* 0x00006600eded7a10 */ /* 0x000fe40007ffe0ff */
[----:B------:R-:W-:Y:S02]  /*54030*/  IADD3 R43, R195, 0x3a, RZ ;  /* 0x0000003ac32b7810 */ /* 0x000fe40007ffe0ff */
[----:B------:R-:W-:Y:S01]  /*54040*/  ISETP.GE.AND P4, PT, R42, c[0x0][0x17c], PT ;  /* 0x00005f002a007a0c */ /* 0x000fe20003f86270 */
[----:B------:R-:W-:Y:S01]  /*54050*/  IMAD.WIDE R2, R237, 0x4, R30 ;  /* 0x00000004ed027825 */ /* 0x000fe200078e021e */
[----:B------:R-:W-:-:S02]  /*54060*/  ISETP.LT.AND P2, PT, R246, c[0x0][0x178], !P2 ;  /* 0x00005e00f6007a0c */ /* 0x000fc40005741270 */
[----:B------:R-:W-:Y:S01]  /*54070*/  ISETP.GE.AND P5, PT, R43, c[0x0][0x17c], PT ;  /* 0x00005f002b007a0c */ /* 0x000fe20003fa6270 */
[----:B------:R-:W-:Y:S01]  /*54080*/  IMAD.WIDE R40, R237, 0x4, R28 ;  /* 0x00000004ed287825 */ /* 0x000fe200078e021c */
[----:B------:R-:W-:-:S03]  /*54090*/  ISETP.LT.AND P0, PT, R211, c[0x0][0x178], !P4 ;  /* 0x00005e00d3007a0c */ /* 0x000fc60006701270 */
[C---:B------:R-:W-:Y:S01]  /*540a0*/  IMAD.WIDE R42, R237.reuse, 0x4, R6 ;  /* 0x00000004ed2a7825 */ /* 0x040fe200078e0206 */
[----:B---3--:R1:W-:Y:S01]  /*540b0*/  @P1 STG.E [R2.64], R238 ;  /* 0x000000ee02001986 */ /* 0x0083e2000c101908 */
[----:B------:R-:W-:Y:S02]  /*540c0*/  IADD3 R236, R237, c[0x0][0x198], RZ ;  /* 0x00006600edec7a10 */ /* 0x000fe40007ffe0ff */
[----:B------:R-:W-:Y:S01]  /*540d0*/  ISETP.LT.AND P1, PT, R191, c[0x0][0x178], !P4 ;  /* 0x00005e00bf007a0c */ /* 0x000fe20006721270 */
[----:B------:R3:W-:Y:S04]  /*540e0*/  @P3 STG.E [R40.64], R241 ;  /* 0x000000f128003986 */ /* 0x0007e8000c101908 */
[----:B------:R4:W-:Y:S01]  /*540f0*/  @P6 STG.E [R42.64], R240 ;  /* 0x000000f02a006986 */ /* 0x0009e2000c101908 */
[----:B------:R-:W-:Y:S01]  /*54100*/  ISETP.LT.AND P6, PT, R247, c[0x0][0x178], !P4 ;  /* 0x00005e00f7007a0c */ /* 0x000fe200067c1270 */
[----:B-1----:R-:W-:-:S04]  /*54110*/  IMAD.WIDE R2, R237, 0x4, R4 ;  /* 0x00000004ed027825 */ /* 0x002fc800078e0204 */
[----:B---3--:R-:W-:Y:S01]  /*54120*/  IMAD.WIDE R40, R236, 0x4, R30 ;  /* 0x00000004ec287825 */ /* 0x008fe200078e021e */
[----:B----4-:R1:W-:Y:S01]  /*54130*/  @P2 STG.E [R2.64], R244 ;  /* 0x000000f402002986 */ /* 0x0103e2000c101908 */
[----:B------:R-:W-:Y:S02]  /*54140*/  ISETP.LT.AND P4, PT, R246, c[0x0][0x178], !P4 ;  /* 0x00005e00f6007a0c */ /* 0x000fe40006781270 */
[C---:B------:R-:W-:Y:S01]  /*54150*/  IADD3 R42, R195.reuse, 0x3b, RZ ;  /* 0x0000003bc32a7810 */ /* 0x040fe20007ffe0ff */
[----:B------:R3:W-:Y:S03]  /*54160*/  @P0 STG.E [R40.64], R249 ;  /* 0x000000f928000986 */ /* 0x0007e6000c101908 */
[----:B------:R-:W-:Y:S01]  /*54170*/  ISETP.GE.AND P3, PT, R42, c[0x0][0x17c], PT ;  /* 0x00005f002a007a0c */ /* 0x000fe20003f66270 */
[----:B-1----:R-:W4:Y:S01]  /*54180*/  LDL.LU R244, [R1+0x3d8] ;  /* 0x0003d80001f47983 */ /* 0x002f220000300800 */
[----:B------:R-:W-:Y:S01]  /*54190*/  IMAD.WIDE R2, R236, 0x4, R28 ;  /* 0x00000004ec027825 */ /* 0x000fe200078e021c */
[----:B------:R-:W-:-:S02]  /*541a0*/  IADD3 R42, R195, 0x3c, RZ ;  /* 0x0000003cc32a7810 */ /* 0x000fc40007ffe0ff */
[----:B---3--:R-:W4:Y:S01]  /*541b0*/  LDL.LU R249, [R1+0x42c] ;  /* 0x00042c0001f97983 */ /* 0x008f220000300800 */
[----:B------:R-:W-:Y:S01]  /*541c0*/  IMAD.WIDE R40, R236, 0x4, R6 ;  /* 0x00000004ec287825 */ /* 0x000fe200078e0206 */
[----:B------:R-:W-:-:S03]  /*541d0*/  ISETP.GE.AND P2, PT, R42, c[0x0][0x17c], PT ;  /* 0x00005f002a007a0c */ /* 0x000fc60003f46270 */
[----:B------:R-:W-:Y:S01]  /*541e0*/  IMAD.WIDE R42, R236, 0x4, R4 ;  /* 0x00000004ec2a7825 */ /* 0x000fe200078e0204 */
[----:B--2---:R-:W-:Y:S04]  /*541f0*/  @P1 STG.E [R2.64], R239 ;  /* 0x000000ef02001986 */ /* 0x004fe8000c101908 */
[----:B------:R1:W-:Y:S04]  /*54200*/  @P6 STG.E [R40.64], R248 ;  /* 0x000000f828006986 */ /* 0x0003e8000c101908 */
[----:B------:R2:W-:Y:S04]  /*54210*/  @P4 STG.E [R42.64], R245 ;  /* 0x000000f52a004986 */ /* 0x0005e8000c101908 */
[----:B-1----:R-:W3:Y:S04]  /*54220*/  LDL.LU R248, [R1+0x40c] ;  /* 0x00040c0001f87983 */ /* 0x002ee80000300800 */
[----:B--2---:R-:W2:Y:S01]  /*54230*/  LDL.LU R245, [R1+0x3dc] ;  /* 0x0003dc0001f57983 */ /* 0x004ea20000300800 */
        /* <DEDUP_REMOVED lines=9> */
[----:B------:R-:W-:Y:S01]  /*542d0*/  IMAD.WIDE R42, R237, 0x4, R28 ;  /* 0x00000004ed2a7825 */ /* 0x000fe200078e021c */
[----:B------:R-:W-:Y:S01]  /*542e0*/  ISETP.LT.AND P4, PT, R211, c[0x0][0x178], !P3 ;  /* 0x00005e00d3007a0c */ /* 0x000fe20005f81270 */
[----:B------:R1:W-:Y:S01]  /*542f0*/  @P0 STG.E [R2.64], R251 ;  /* 0x000000fb02000986 */ /* 0x0003e2000c101908 */
[----:B------:R-:W-:Y:S01]  /*54300*/  ISETP.GE.AND P0, PT, R40, c[0x0][0x17c], PT ;  /* 0x00005f0028007a0c */ /* 0x000fe20003f06270 */
[----:B------:R-:W-:-:S02]  /*54310*/  IMAD.WIDE R40, R237, 0x4, R6 ;  /* 0x00000004ed287825 */ /* 0x000fc400078e0206 */
[----:B------:R1:W-:Y:S01]  /*54320*/  @P1 STG.E [R42.64], R250 ;  /* 0x000000fa2a001986 */ /* 0x0003e2000c101908 */
[----:B------:R-:W-:Y:S02]  /*54330*/  ISETP.LT.AND P1, PT, R191, c[0x0][0x178], !P3 ;  /* 0x00005e00bf007a0c */ /* 0x000fe40005f21270 */
[C---:B-1----:R-:W-:Y:S01]  /*54340*/  IADD3 R2, R237.reuse, c[0x0][0x198], RZ ;  /* 0x00006600ed027a10 */ /* 0x042fe20007ffe0ff */
[----:B------:R-:W-:Y:S01]  /*54350*/  IMAD.WIDE R236, R237, 0x4, R4 ;  /* 0x00000004edec7825 */ /* 0x000fe200078e0204 */
[----:B------:R-:W2:Y:S03]  /*54360*/  LDL.LU R251, [R1+0x418] ;  /* 0x0004180001fb7983 */ /* 0x000ea60000300800 */
[----:B------:R-:W-:Y:S01]  /*54370*/  IMAD.WIDE R42, R2, 0x4, R30 ;  /* 0x00000004022a7825 */ /* 0x000fe200078e021e */
[----:B------:R-:W2:Y:S04]  /*54380*/  LDL.LU R250, [R1+0x3f8] ;  /* 0x0003f80001fa7983 */ /* 0x000ea80000300800 */
[----:B----4-:R1:W-:Y:S04]  /*54390*/  @P6 STG.E [R40.64], R244 ;  /* 0x000000f428006986 */ /* 0x0103e8000c101908 */
[----:B------:R-:W-:Y:S01]  /*543a0*/  @P5 STG.E [R236.64], R242 ;  /* 0x000000f2ec005986 */ /* 0x000fe2000c101908 */
[----:B------:R-:W-:-:S03]  /*543b0*/  ISETP.LT.AND P5, PT, R247, c[0x0][0x178], !P3 ;  /* 0x00005e00f7007a0c */ /* 0x000fc60005fa1270 */
[----:B------:R4:W-:Y:S04]  /*543c0*/  @P4 STG.E [R42.64], R249 ;  /* 0x000000f92a004986 */ /* 0x0009e8000c101908 */
[----:B-1----:R-:W2:Y:S01]  /*543d0*/  LDL.LU R244, [R1+0x48c] ;  /* 0x00048c0001f47983 */ /* 0x002ea20000300800 */
[----:B------:R-:W-:-:S04]  /*543e0*/  IMAD.WIDE R40, R2, 0x4, R6 ;  /* 0x0000000402287825 */ /* 0x000fc800078e0206 */
[----:B----4-:R-:W-:Y:S01]  /*543f0*/  IMAD.WIDE R42, R2, 0x4, R28 ;  /* 0x00000004022a7825 */ /* 0x010fe200078e021c */
[----:B------:R-:W4:Y:S04]  /*54400*/  LDL.LU R249, [R1+0x46c] ;  /* 0x00046c0001f97983 */ /* 0x000f280000300800 */
[----:B---3--:R1:W-:Y:S04]  /*54410*/  @P1 STG.E [R42.64], R248 ;  /* 0x000000f82a001986 */ /* 0x0083e8000c101908 */
[----:B--2---:R2:W-:Y:S04]  /*54420*/  @P5 STG.E [R40.64], R245 ;  /* 0x000000f528005986 */ /* 0x0045e8000c101908 */
[----:B-1----:R-:W3:Y:S04]  /*54430*/  LDL.LU R248, [R1+0x41c] ;  /* 0x00041c0001f87983 */ /* 0x002ee80000300800 */
[----:B--2---:R-:W2:Y:S01]  /*54440*/  LDL.LU R245, [R1+0x3fc] ;  /* 0x0003fc0001f57983 */ /* 0x004ea20000300800 */
[----:B------:R-:W-:-:S02]  /*54450*/  ISETP.LT.AND P3, PT, R246, c[0x0][0x178], !P3 ;  /* 0x00005e00f6007a0c */ /* 0x000fc40005f61270 */
[----:B------:R-:W-:Y:S02]  /*54460*/  ISETP.LT.AND P6, PT, R211, c[0x0][0x178], !P2 ;  /* 0x00005e00d3007a0c */ /* 0x000fe400057c1270 */
[----:B------:R-:W-:Y:S02]  /*54470*/  ISETP.LT.AND P4, PT, R191, c[0x0][0x178], !P2 ;  /* 0x00005e00bf007a0c */ /* 0x000fe40005781270 */
[C---:B------:R-:W-:Y:S01]  /*54480*/  IADD3 R236, R2.reuse, c[0x0][0x198], RZ ;  /* 0x0000660002ec7a10 */ /* 0x040fe20007ffe0ff */
[----:B------:R-:W-:-:S04]  /*54490*/  IMAD.WIDE R2, R2, 0x4, R4 ;  /* 0x0000000402027825 */ /* 0x000fc800078e0204 */
[----:B------:R-:W-:Y:S02]  /*544a0*/  IMAD.WIDE R42, R236, 0x4, R30 ;  /* 0x00000004ec2a7825 */ /* 0x000fe400078e021e */
[----:B------:R1:W-:Y:S01]  /*544b0*/  @P3 STG.E [R2.64], R243 ;  /* 0x000000f302003986 */ /* 0x0003e2000c101908 */
[----:B------:R-:W-:Y:S02]  /*544c0*/  ISETP.LT.AND P3, PT, R247, c[0x0][0x178], !P2 ;  /* 0x00005e00f7007a0c */ /* 0x000fe40005761270 */
[----:B------:R-:W-:Y:S01]  /*544d0*/  ISETP.LT.AND P2, PT, R246, c[0x0][0x178], !P2 ;  /* 0x00005e00f6007a0c */ /* 0x000fe20005741270 */
[----:B------:R1:W-:Y:S01]  /*544e0*/  @P6 STG.E [R42.64], R240 ;  /* 0x000000f02a006986 */ /* 0x0003e2000c101908 */
[----:B------:R-:W-:Y:S02]  /*544f0*/  ISETP.LT.AND P6, PT, R211, c[0x0][0x178], !P0 ;  /* 0x00005e00d3007a0c */ /* 0x000fe400047c1270 */
[----:B------:R-:W-:Y:S01]  /*54500*/  ISETP.LT.AND P5, PT, R191, c[0x0][0x178], !P0 ;  /* 0x00005e00bf007a0c */ /* 0x000fe200047a1270 */
[C---:B-1----:R-:W-:Y:S01]  /*54510*/  IMAD.WIDE R2, R236.reuse, 0x4, R28 ;  /* 0x00000004ec027825 */ /* 0x042fe200078e021c */
[----:B------:R-:W-:Y:S01]  /*54520*/  IADD3 R238, R236, c[0x0][0x198], RZ ;  /* 0x00006600ecee7a10 */ /* 0x000fe20007ffe0ff */
[----:B------:R-:W2:Y:S01]  /*54530*/  LDL.LU R243, [R1+0x438] ;  /* 0x0004380001f37983 */ /* 0x000ea20000300800 */
[----:B------:R-:W-:-:S03]  /*54540*/  IADD3 R237, R195, 0x3e, RZ ;  /* 0x0000003ec3ed7810 */ /* 0x000fc60007ffe0ff */
[----:B------:R1:W-:Y:S01]  /*54550*/  @P4 STG.E [R2.64], R239 ;  /* 0x000000ef02004986 */ /* 0x0003e2000c101908 */
[----:B------:R-:W-:Y:S01]  /*54560*/  ISETP.LT.AND P4, PT, R247, c[0x0][0x178], !P0 ;  /* 0x00005e00f7007a0c */ /* 0x000fe20004781270 */
[----:B------:R-:W-:Y:S01]  /*54570*/  IMAD.WIDE R40, R236, 0x4, R4 ;  /* 0x00000004ec287825 */ /* 0x000fe200078e0204 */
[----:B------:R-:W-:Y:S01]  /*54580*/  ISETP.GE.AND P1, PT, R237, c[0x0][0x17c], PT ;  /* 0x00005f00ed007a0c */ /* 0x000fe20003f26270 */
[----:B------:R-:W2:Y:S01]  /*54590*/  LDL.LU R242, [R1+0x4dc] ;  /* 0x0004dc0001f27983 */ /* 0x000ea20000300800 */
[----:B------:R-:W-:Y:S01]  /*545a0*/  ISETP.LT.AND P0, PT, R246, c[0x0][0x178], !P0 ;  /* 0x00005e00f6007a0c */ /* 0x000fe20004701270 */
[----:B------:R-:W-:Y:S01]  /*545b0*/  IMAD.WIDE R42, R238, 0x4, R30 ;  /* 0x00000004ee2a7825 */ /* 0x000fe200078e021e */
[----:B------:R-:W-:Y:S01]  /*545c0*/  IADD3 R240, R195, 0x40, RZ ;  /* 0x00000040c3f07810 */ /* 0x000fe20007ffe0ff */
[----:B------:R-:W2:Y:S02]  /*545d0*/  LDL.LU R241, [R1+0x4bc] ;  /* 0x0004bc0001f17983 */ /* 0x000ea40000300800 */
[----:B-1----:R-:W-:-:S04]  /*545e0*/  IMAD.WIDE R2, R236, 0x4, R6 ;  /* 0x00000004ec027825 */ /* 0x002fc800078e0206 */
[----:B------:R-:W-:Y:S01]  /*545f0*/  IMAD.WIDE R236, R238, 0x4, R28 ;  /* 0x00000004eeec7825 */ /* 0x000fe200078e021c */
[----:B------:R1:W-:Y:S01]  /*54600*/  @P3 STG.E [R2.64], R251 ;  /* 0x000000fb02003986 */ /* 0x0003e2000c101908 */
[----:B------:R-:W-:-:S03]  /*54610*/  IADD3 R239, R195, 0x3f, RZ ;  /* 0x0000003fc3ef7810 */ /* 0x000fc60007ffe0ff */
[----:B------:R-:W-:Y:S04]  /*54620*/  @P2 STG.E [R40.64], R250 ;  /* 0x000000fa28002986 */ /* 0x000fe8000c101908 */
[----:B------:R4:W-:Y:S01]  /*54630*/  @P6 STG.E [R42.64], R244 ;  /* 0x000000f42a006986 */ /* 0x0009e2000c101908 */
[----:B-1----:R-:W-:-:S03]  /*54640*/  IMAD.WIDE R2, R238, 0x4, R6 ;  /* 0x00000004ee027825 */ /* 0x002fc600078e0206 */
[----:B----4-:R-:W-:Y:S01]  /*54650*/  @P5 STG.E [R236.64], R249 ;  /* 0x000000f9ec005986 */ /* 0x010fe2000c101908 */
[----:B------:R-:W-:-:S03]  /*54660*/  ISETP.GE.AND P3, PT, R239, c[0x0][0x17c], PT ;  /* 0x00005f00ef007a0c */ /* 0x000fc60003f66270 */
[----:B------:R-:W4:Y:S01]  /*54670*/  LDL.LU R251, [R1+0x47c] ;  /* 0x00047c0001fb7983 */ /* 0x000f220000300800 */
[----:B------:R-:W-:Y:S02]  /*54680*/  ISETP.LT.AND P6, PT, R211, c[0x0][0x178], !P1 ;  /* 0x00005e00d3007a0c */ /* 0x000fe40004fc1270 */
[----:B------:R-:W-:Y:S01]  /*54690*/  ISETP.LT.AND P5, PT, R191, c[0x0][0x178], !P1 ;  /* 0x00005e00bf007a0c */ /* 0x000fe20004fa1270 */
[----:B------:R-:W4:Y:S01]  /*546a0*/  LDL.LU R244, [R1+0x43c] ;  /* 0x00043c0001f47983 */ /* 0x000f220000300800 */
[----:B------:R-:W-:Y:S02]  /*546b0*/  ISETP.LT.AND P2, PT, R247, c[0x0][0x178], !P1 ;  /* 0x00005e00f7007a0c */ /* 0x000fe40004f41270 */
[----:B------:R-:W-:Y:S01]  /*546c0*/  IADD3 R239, R238, c[0x0][0x198], RZ ;  /* 0x00006600eeef7a10 */ /* 0x000fe20007ffe0ff */
[----:B------:R-:W4:Y:S04]  /*546d0*/  LDL.LU R250, [R1+0x4a0] ;  /* 0x0004a00001fa7983 */ /* 0x000f280000300800 */
[----:B---3--:R1:W-:Y:S01]  /*546e0*/  @P4 STG.E [R2.64], R248 ;  /* 0x000000f802004986 */ /* 0x0083e2000c101908 */
[----:B------:R-:W-:-:S02]  /*546f0*/  ISETP.LT.AND P4, PT, R246, c[0x0][0x178], !P1 ;  /* 0x00005e00f6007a0c */ /* 0x000fc40004f81270 */
[----:B------:R-:W-:Y:S01]  /*54700*/  ISETP.GE.AND P1, PT, R240, c[0x0][0x17c], PT ;  /* 0x00005f00f0007a0c */ /* 0x000fe20003f26270 */
[----:B-1----:R-:W-:Y:S02]  /*54710*/  IMAD.WIDE R2, R238, 0x4, R4 ;  /* 0x00000004ee027825 */ /* 0x002fe400078e0204 */
[----:B------:R-:W3:Y:S04]  /*54720*/  LDL.LU R238, [R1+0x478] ;  /* 0x0004780001ee7983 */ /* 0x000ee80000300800 */
[----:B------:R-:W3:Y:S04]  /*54730*/  LDL.LU R240, [R1+0x4b8] ;  /* 0x0004b80001f07983 */ /* 0x000ee80000300800 */
[----:B--2---:R1:W-:Y:S04]  /*54740*/  @P0 STG.E [R2.64], R245 ;  /* 0x000000f502000986 */ /* 0x0043e8000c101908 */
[----:B-1----:R-:W2:Y:S04]  /*54750*/  LDL.LU R3, [R1+0x4d8] ;  /* 0x0004d80001037983 */ /* 0x002ea80000300800 */
[----:B------:R-:W3:Y:S04]  /*54760*/  LDL.LU R249, [R1+0x20] ;  /* 0x0000200001f97983 */ /* 0x000ee80000300800 */
[----:B------:R-:W4:Y:S04]  /*54770*/  LDL.LU R248, [R1+0x4a4] ;  /* 0x0004a40001f87983 */ /* 0x000f280000300800 */
[----:B------:R-:W4:Y:S01]  /*54780*/  LDL.LU R245, [R1+0x24] ;  /* 0x0000240001f57983 */ /* 0x000f220000300800 */
[----:B------:R-:W-:-:S04]  /*54790*/  IMAD.WIDE R40, R239, 0x4, R30 ;  /* 0x00000004ef287825 */ /* 0x000fc800078e021e */
[----:B------:R-:W-:-:S04]  /*547a0*/  IMAD.WIDE R42, R239, 0x4, R28 ;  /* 0x00000004ef2a7825 */ /* 0x000fc800078e021c */
[----:B------:R-:W-:Y:S01]  /*547b0*/  IMAD.WIDE R236, R239, 0x4, R6 ;  /* 0x00000004efec7825 */ /* 0x000fe200078e0206 */
[----:B------:R-:W-:Y:S01]  /*547c0*/  ISETP.LT.AND P0, PT, R191, c[0x0][0x178], !P3 ;  /* 0x00005e00bf007a0c */ /* 0x000fe20005f01270 */
[----:B--2---:R1:W-:Y:S04]  /*547d0*/  @P6 STG.E [R40.64], R3 ;  /* 0x0000000328006986 */ /* 0x0043e8000c101908 */
[----:B---3--:R-:W-:Y:S01]  /*547e0*/  @P5 STG.E [R42.64], R240 ;  /* 0x000000f02a005986 */ /* 0x008fe2000c101908 */
[----:B------:R-:W-:Y:S02]  /*547f0*/  ISETP.LT.AND P5, PT, R211, c[0x0][0x178], !P3 ;  /* 0x00005e00d3007a0c */ /* 0x000fe40005fa1270 */
[----:B------:R-:W-:Y:S01]  /*54800*/  ISETP.LT.AND P6, PT, R247, c[0x0][0x178], !P3 ;  /* 0x00005e00f7007a0c */ /* 0x000fe20005fc1270 */
[----:B------:R2:W-:Y:S01]  /*54810*/  @P2 STG.E [R236.64], R238 ;  /* 0x000000eeec002986 */ /* 0x0005e2000c101908 */
[C---:B-1----:R-:W-:Y:S01]  /*54820*/  IMAD.WIDE R2, R239.reuse, 0x4, R4 ;  /* 0x00000004ef027825 */ /* 0x042fe200078e0204 */
[----:B------:R-:W-:-:S02]  /*54830*/  IADD3 R40, R239, c[0x0][0x198], RZ ;  /* 0x00006600ef287a10 */ /* 0x000fc40007ffe0ff */
[----:B------:R-:W-:Y:S02]  /*54840*/  ISETP.LT.AND P3, PT, R246, c[0x0][0x178], !P3 ;  /* 0x00005e00f6007a0c */ /* 0x000fe40005f61270 */
[----:B------:R1:W-:Y:S01]  /*54850*/  @P4 STG.E [R2.64], R243 ;  /* 0x000000f302004986 */ /* 0x0003e2000c101908 */
[----:B------:R-:W-:Y:S02]  /*54860*/  ISETP.LT.AND P4, PT, R211, c[0x0][0x178], !P1 ;  /* 0x00005e00d3007a0c */ /* 0x000fe40004f81270 */
[----:B------:R-:W-:Y:S01]  /*54870*/  IADD3 R41, R195, 0x41, RZ ;  /* 0x00000041c3297810 */ /* 0x000fe20007ffe0ff */
[----:B--2---:R-:W-:-:S03]  /*54880*/  IMAD.WIDE R238, R40, 0x4, R30 ;  /* 0x0000000428ee7825 */ /* 0x004fc600078e021e */
[----:B------:R-:W-:Y:S01]  /*54890*/  ISETP.GE.AND P2, PT, R41, c[0x0][0x17c], PT ;  /* 0x00005f0029007a0c */ /* 0x000fe20003f46270 */
[C---:B------:R-:W-:Y:S01]  /*548a0*/  IMAD.WIDE R236, R40.reuse, 0x4, R28 ;  /* 0x0000000428ec7825 */ /* 0x040fe200078e021c */
[----:B-1----:R-:W-:-:S03]  /*548b0*/  IADD3 R2, R40, c[0x0][0x198], RZ ;  /* 0x0000660028027a10 */ /* 0x002fc60007ffe0ff */
[C---:B------:R-:W-:Y:S01]  /*548c0*/  IMAD.WIDE R42, R40.reuse, 0x4, R6 ;  /* 0x00000004282a7825 */ /* 0x040fe200078e0206 */
[----:B------:R1:W-:Y:S03]  /*548d0*/  @P5 STG.E [R238.64], R242 ;  /* 0x000000f2ee005986 */ /* 0x0003e6000c101908 */
[----:B------:R-:W-:Y:S01]  /*548e0*/  IMAD.WIDE R40, R40, 0x4, R4 ;  /* 0x0000000428287825 */ /* 0x000fe200078e0204 */
[----:B------:R-:W-:Y:S04]  /*548f0*/  @P0 STG.E [R236.64], R241 ;  /* 0x000000f1ec000986 */ /* 0x000fe8000c101908 */
[----:B----4-:R-:W-:Y:S01]  /*54900*/  @P6 STG.E [R42.64], R251 ;  /* 0x000000fb2a006986 */ /* 0x010fe2000c101908 */
[----:B-1----:R-:W-:-:S03]  /*54910*/  IMAD.WIDE R238, R2, 0x4, R30 ;  /* 0x0000000402ee7825 */ /* 0x002fc600078e021e */
[----:B------:R1:W-:Y:S01]  /*54920*/  @P3 STG.E [R40.64], R244 ;  /* 0x000000f428003986 */ /* 0x0003e2000c101908 */
[----:B------:R-:W-:-:S03]  /*54930*/  ISETP.LT.AND P3, PT, R191, c[0x0][0x178], !P1 ;  /* 0x00005e00bf007a0c */ /* 0x000fc60004f61270 */
[----:B------:R2:W-:Y:S01]  /*54940*/  @P4 STG.E [R238.64], R250 ;  /* 0x000000faee004986 */ /* 0x0005e2000c101908 */
[----:B------:R-:W-:Y:S02]  /*54950*/  ISETP.LT.AND P4, PT, R247, c[0x0][0x178], !P1 ;  /* 0x00005e00f7007a0c */ /* 0x000fe40004f81270 */
[----:B------:R-:W-:Y:S02]  /*54960*/  ISETP.LT.AND P0, PT, R246, c[0x0][0x178], !P1 ;  /* 0x00005e00f6007a0c */ /* 0x000fe40004f01270 */
[----:B------:R-:W-:Y:S02]  /*54970*/  ISETP.LT.AND P6, PT, R211, c[0x0][0x178], !P2 ;  /* 0x00005e00d3007a0c */ /* 0x000fe400057c1270 */
[----:B------:R-:W-:Y:S01]  /*54980*/  IADD3 R3, R195, 0x42, RZ ;  /* 0x00000042c3037810 */ /* 0x000fe20007ffe0ff */
[----:B-1----:R-:W3:Y:S01]  /*54990*/  LDL.LU R244, [R1+0x490] ;  /* 0x0004900001f47983 */ /* 0x002ee20000300800 */
[C---:B------:R-:W-:Y:S01]  /*549a0*/  IMAD.WIDE R42, R2.reuse, 0x4, R28 ;  /* 0x00000004022a7825 */ /* 0x040fe200078e021c */
[----:B--2---:R-:W-:-:S03]  /*549b0*/  IADD3 R238, R2, c[0x0][0x198], RZ ;  /* 0x0000660002ee7a10 */ /* 0x004fc60007ffe0ff */
[----:B------:R-:W-:Y:S01]  /*549c0*/  IMAD.WIDE R40, R2, 0x4, R6 ;  /* 0x0000000402287825 */ /* 0x000fe200078e0206 */
[----:B------:R-:W-:-:S03]  /*549d0*/  ISETP.GE.AND P1, PT, R3, c[0x0][0x17c], PT ;  /* 0x00005f0003007a0c */ /* 0x000fc60003f26270 */
[----:B------:R-:W-:Y:S01]  /*549e0*/  IMAD.WIDE R2, R2, 0x4, R4 ;  /* 0x0000000402027825 */ /* 0x000fe200078e0204 */
[----:B------:R-:W-:Y:S03]  /*549f0*/  @P3 STG.E [R42.64], R249 ;  /* 0x000000f92a003986 */ /* 0x000fe6000c101908 */
[----:B------:R-:W-:Y:S01]  /*54a00*/  IMAD.WIDE R236, R238, 0x4, R30 ;  /* 0x00000004eeec7825 */ /* 0x000fe200078e021e */
[----:B------:R-:W-:Y:S04]  /*54a10*/  @P4 STG.E [R40.64], R36 ;  /* 0x0000002428004986 */ /* 0x000fe8000c101908 */
[----:B------:R-:W-:Y:S04]  /*54a20*/  @P0 STG.E [R2.64], R56 ;  /* 0x0000003802000986 */ /* 0x000fe8000c101908 */
[----:B------:R1:W-:Y:S01]  /*54a30*/  @P6 STG.E [R236.64], R248 ;  /* 0x000000f8ec006986 */ /* 0x0003e2000c101908 */
[----:B------:R-:W-:-:S03]  /*54a40*/  ISETP.LT.AND P5, PT, R191, c[0x0][0x178], !P2 ;  /* 0x00005e00bf007a0c */ /* 0x000fc600057a1270 */
[----:B-1----:R-:W2:Y:S01]  /*54a50*/  LDL.LU R248, [R1+0x494] ;  /* 0x0004940001f87983 */ /* 0x002ea20000300800 */
[----:B------:R-:W-:-:S03]  /*54a60*/  IMAD.WIDE R42, R238, 0x4, R28 ;  /* 0x00000004ee2a7825 */ /* 0x000fc600078e021c */
[----:B------:R-:W4:Y:S06]  /*54a70*/  LDL.LU R249, [R1+0x450] ;  /* 0x0004500001f97983 */ /* 0x000f2c0000300800 */
[----:B------:R1:W-:Y:S04]  /*54a80*/  @P5 STG.E [R42.64], R245 ;  /* 0x000000f52a005986 */ /* 0x0003e8000c101908 */
[----:B-1----:R-:W4:Y:S01]  /*54a90*/  LDL.LU R245, [R1+0x454] ;  /* 0x0004540001f57983 */ /* 0x002f220000300800 */
[----:B------:R-:W-:-:S02]  /*54aa0*/  ISETP.LT.AND P3, PT, R247, c[0x0][0x178], !P2 ;  /* 0x00005e00f7007a0c */ /* 0x000fc40005761270 */
[----:B------:R-:W-:Y:S02]  /*54ab0*/  ISETP.LT.AND P2, PT, R246, c[0x0][0x178], !P2 ;  /* 0x00005e00f6007a0c */ /* 0x000fe40005741270 */
[----:B------:R-:W-:Y:S02]  /*54ac0*/  ISETP.LT.AND P5, PT, R211, c[0x0][0x178], !P1 ;  /* 0x00005e00d3007a0c */ /* 0x000fe40004fa1270 */
[----:B------:R-:W-:Y:S01]  /*54ad0*/  ISETP.LT.AND P0, PT, R191, c[0x0][0x178], !P1 ;  /* 0x00005e00bf007a0c */ /* 0x000fe20004f01270 */
[C---:B------:R-:W-:Y:S01]  /*54ae0*/  IMAD.WIDE R2, R238.reuse, 0x4, R6 ;  /* 0x00000004ee027825 */ /* 0x040fe200078e0206 */
[C---:B------:R-:W-:Y:S02]  /*54af0*/  IADD3 R36, R238.reuse, c[0x0][0x198], RZ ;  /* 0x00006600ee247a10 */ /* 0x040fe40007ffe0ff */
[----:B------:R-:W-:Y:S01]  /*54b00*/  IADD3 R56, R195, 0x43, RZ ;  /* 0x00000043c3387810 */ /* 0x000fe20007ffe0ff */
[----:B------:R-:W-:Y:S01]  /*54b10*/  IMAD.WIDE R40, R238, 0x4, R4 ;  /* 0x00000004ee287825 */ /* 0x000fe200078e0204 */
[----:B------:R-:W-:Y:S01]  /*54b20*/  ISETP.LT.AND P4, PT, R247, c[0x0][0x178], !P1 ;  /* 0x00005e00f7007a0c */ /* 0x000fe20004f81270 */
[----:B------:R1:W-:Y:S01]  /*54b30*/  @P3 STG.E [R2.64], R37 ;  /* 0x0000002502003986 */ /* 0x0003e2000c101908 */
[----:B------:R-:W-:Y:S01]  /*54b40*/  ISETP.GE.AND P6, PT, R56, c[0x0][0x17c], PT ;  /* 0x00005f0038007a0c */ /* 0x000fe20003fc6270 */
[----:B------:R-:W-:Y:S01]  /*54b50*/  IMAD.WIDE R42, R36, 0x4, R30 ;  /* 0x00000004242a7825 */ /* 0x000fe200078e021e */
[----:B------:R-:W-:Y:S01]  /*54b60*/  ISETP.LT.AND P1, PT, R246, c[0x0][0x178], !P1 ;  /* 0x00005e00f6007a0c */ /* 0x000fe20004f21270 */
[----:B------:R1:W-:Y:S01]  /*54b70*/  @P2 STG.E [R40.64], R57 ;  /* 0x0000003928002986 */ /* 0x0003e2000c101908 */
[----:B------:R-:W-:Y:S01]  /*54b80*/  ISETP.LT.AND P2, PT, R211, c[0x0][0x178], !P6 ;  /* 0x00005e00d3007a0c */ /* 0x000fe20007741270 */
[----:B-1----:R-:W-:-:S04]  /*54b90*/  IMAD.WIDE R2, R36, 0x4, R28 ;  /* 0x0000000424027825 */ /* 0x002fc800078e021c */
[----:B------:R-:W-:Y:S01]  /*54ba0*/  IMAD.WIDE R40, R36, 0x4, R6 ;  /* 0x0000000424287825 */ /* 0x000fe200078e0206 */
[----:B------:R-:W-:-:S04]  /*54bb0*/  IADD3 R236, R195, 0x44, RZ ;  /* 0x00000044c3ec7810 */ /* 0x000fc80007ffe0ff */
[----:B------:R-:W-:Y:S01]  /*54bc0*/  ISETP.GE.AND P3, PT, R236, c[0x0][0x17c], PT ;  /* 0x00005f00ec007a0c */ /* 0x000fe20003f66270 */
[----:B---3--:R-:W-:Y:S01]  /*54bd0*/  @P5 STG.E [R42.64], R244 ;  /* 0x000000f42a005986 */ /* 0x008fe2000c101908 */
[----:B------:R-:W-:-:S03]  /*54be0*/  ISETP.LT.AND P5, PT, R191, c[0x0][0x178], !P6 ;  /* 0x00005e00bf007a0c */ /* 0x000fc600077a1270 */
[----:B------:R1:W-:Y:S04]  /*54bf0*/  @P0 STG.E [R2.64], R24 ;  /* 0x0000001802000986 */ /* 0x0003e8000c101908 */
[----:B------:R3:W-:Y:S01]  /*54c00*/  @P4 STG.E [R40.64], R32 ;  /* 0x0000002028004986 */ /* 0x0007e2000c101908 */
[----:B------:R-:W-:Y:S02]  /*54c10*/  ISETP.LT.AND P4, PT, R247, c[0x0][0x178], !P6 ;  /* 0x00005e00f7007a0c */ /* 0x000fe40007781270 */
[----:B------:R-:W-:Y:S02]  /*54c20*/  ISETP.LT.AND P6, PT, R246, c[0x0][0x178], !P6 ;  /* 0x00005e00f6007a0c */ /* 0x000fe400077c1270 */
[C---:B-1----:R-:W-:Y:S01]  /*54c30*/  IADD3 R24, R36.reuse, c[0x0][0x198], RZ ;  /* 0x0000660024187a10 */ /* 0x042fe20007ffe0ff */
[----:B------:R-:W-:-:S04]  /*54c40*/  IMAD.WIDE R2, R36, 0x4, R4 ;  /* 0x0000000424027825 */ /* 0x000fc800078e0204 */
[C---:B------:R-:W-:Y:S01]  /*54c50*/  IMAD.WIDE R36, R24.reuse, 0x4, R30 ;  /* 0x0000000418247825 */ /* 0x040fe200078e021e */
[----:B------:R1:W-:Y:S03]  /*54c60*/  @P1 STG.E [R2.64], R52 ;  /* 0x0000003402001986 */ /* 0x0003e6000c101908 */
[C---:B---3--:R-:W-:Y:S01]  /*54c70*/  IMAD.WIDE R40, R24.reuse, 0x4, R28 ;  /* 0x0000000418287825 */ /* 0x048fe200078e021c */
[----:B------:R-:W-:Y:S02]  /*54c80*/  IADD3 R32, R195, 0x45, RZ ;  /* 0x00000045c3207810 */ /* 0x000fe40007ffe0ff */
[----:B------:R-:W-:Y:S01]  /*54c90*/  ISETP.LT.AND P1, PT, R191, c[0x0][0x178], !P3 ;  /* 0x00005e00bf007a0c */ /* 0x000fe20005f21270 */
[----:B--2---:R2:W-:Y:S01]  /*54ca0*/  @P2 STG.E [R36.64], R248 ;  /* 0x000000f824002986 */ /* 0x0045e2000c101908 */
[----:B-1----:R-:W-:-:S03]  /*54cb0*/  IMAD.WIDE R2, R24, 0x4, R6 ;  /* 0x0000000418027825 */ /* 0x002fc600078e0206 */
[----:B------:R1:W-:Y:S01]  /*54cc0*/  @P5 STG.E [R40.64], R25 ;  /* 0x0000001928005986 */ /* 0x0003e2000c101908 */
[----:B------:R-:W-:Y:S02]  /*54cd0*/  ISETP.LT.AND P5, PT, R211, c[0x0][0x178], !P3 ;  /* 0x00005e00d3007a0c */ /* 0x000fe40005fa1270 */
[----:B------:R-:W-:Y:S01]  /*54ce0*/  ISETP.GE.AND P0, PT, R32, c[0x0][0x17c], PT ;  /* 0x00005f0020007a0c */ /* 0x000fe20003f06270 */
[----:B------:R3:W-:Y:S01]  /*54cf0*/  @P4 STG.E [R2.64], R33 ;  /* 0x0000002102004986 */ /* 0x0007e2000c101908 */
[C---:B--2---:R-:W-:Y:S01]  /*54d00*/  IMAD.WIDE R36, R24.reuse, 0x4, R4 ;  /* 0x0000000418247825 */ /* 0x044fe200078e0204 */
[----:B------:R-:W-:Y:S02]  /*54d10*/  ISETP.LT.AND P2, PT, R247, c[0x0][0x178], !P3 ;  /* 0x00005e00f7007a0c */ /* 0x000fe40005f41270 */
[----:B------:R-:W2:Y:S01]  /*54d20*/  LDL.LU R248, [R1+0x440] ;  /* 0x0004400001f87983 */ /* 0x000ea20000300800 */
[----:B-1----:R-:W-:-:S03]  /*54d30*/  IADD3 R40, R24, c[0x0][0x198], RZ ;  /* 0x0000660018287a10 */ /* 0x002fc60007ffe0ff */
[----:B------:R-:W-:Y:S01]  /*54d40*/  @P6 STG.E [R36.64], R53 ;  /* 0x0000003524006986 */ /* 0x000fe2000c101908 */
[----:B------:R-:W-:Y:S02]  /*54d50*/  ISETP.LT.AND P3, PT, R246, c[0x0][0x178], !P3 ;  /* 0x00005e00f6007a0c */ /* 0x000fe40005f61270 */
[----:B------:R-:W-:Y:S01]  /*54d60*/  ISETP.LT.AND P6, PT, R211, c[0x0][0x178], !P0 ;  /* 0x00005e00d3007a0c */ /* 0x000fe200047c1270 */
[C---:B---3--:R-:W-:Y:S01]  /*54d70*/  IMAD.WIDE R2, R40.reuse, 0x4, R30 ;  /* 0x0000000428027825 */ /* 0x048fe200078e021e */
[----:B------:R-:W-:Y:S02]  /*54d80*/  IADD3 R32, R195, 0x46, RZ ;  /* 0x00000046c3207810 */ /* 0x000fe40007ffe0ff */
[C---:B------:R-:W-:Y:S01]  /*54d90*/  IADD3 R41, R40.reuse, c[0x0][0x198], RZ ;  /* 0x0000660028297a10 */ /* 0x040fe20007ffe0ff */
[----:B------:R-:W-:Y:S01]  /*54da0*/  IMAD.WIDE R24, R40, 0x4, R28 ;  /* 0x0000000428187825 */ /* 0x000fe200078e021c */
[----:B------:R-:W-:Y:S01]  /*54db0*/  ISETP.GE.AND P4, PT, R32, c[0x0][0x17c], PT ;  /* 0x00005f0020007a0c */ /* 0x000fe20003f86270 */
[----:B----4-:R1:W-:Y:S02]  /*54dc0*/  @P5 STG.E [R2.64], R249 ;  /* 0x000000f902005986 */ /* 0x0103e4000c101908 */
[----:B------:R-:W-:-:S02]  /*54dd0*/  IMAD.WIDE R32, R40, 0x4, R6 ;  /* 0x0000000428207825 */ /* 0x000fc400078e0206 */
[----:B------:R3:W-:Y:S04]  /*54de0*/  @P1 STG.E [R24.64], R20 ;  /* 0x0000001418001986 */ /* 0x0007e8000c101908 */
[----:B------:R-:W-:Y:S01]  /*54df0*/  @P2 STG.E [R32.64], R12 ;  /* 0x0000000c20002986 */ /* 0x000fe2000c101908 */
[----:B-1----:R-:W-:-:S04]  /*54e00*/  IMAD.WIDE R2, R40, 0x4, R4 ;  /* 0x0000000428027825 */ /* 0x002fc800078e0204 */
[----:B---3--:R-:W-:Y:S01]  /*54e10*/  IMAD.WIDE R24, R41, 0x4, R30 ;  /* 0x0000000429187825 */ /* 0x008fe200078e021e */
[----:B------:R-:W-:Y:S04]  /*54e20*/  @P3 STG.E [R2.64], R48 ;  /* 0x0000003002003986 */ /* 0x000fe8000c101908 */
[----:B------:R1:W-:Y:S04]  /*54e30*/  @P6 STG.E [R24.64], R245 ;  /* 0x000000f518006986 */ /* 0x0003e8000c101908 */
[----:B-1----:R-:W3:Y:S04]  /*54e40*/  LDL.LU R245, [R1+0x444] ;  /* 0x0004440001f57983 */ /* 0x002ee80000300800 */
[----:B------:R-:W4:Y:S04]  /*54e50*/  LDL.LU R251, [R1+0x4a8] ;  /* 0x0004a80001fb7983 */ /* 0x000f280000300800 */
[----:B------:R-:W4:Y:S04]  /*54e60*/  LDL.LU R250, [R1+0x28] ;  /* 0x0000280001fa7983 */ /* 0x000f280000300800 */
[----:B------:R-:W4:Y:S01]  /*54e70*/  LDL.LU R244, [R1+0x4ac] ;  /* 0x0004ac0001f47983 */ /* 0x000f220000300800 */
[----:B------:R-:W-:-:S02]  /*54e80*/  ISETP.LT.AND P5, PT, R191, c[0x0][0x178], !P0 ;  /* 0x00005e00bf007a0c */ /* 0x000fc400047a1270 */
[----:B------:R-:W-:Y:S02]  /*54e90*/  ISETP.LT.AND P1, PT, R247, c[0x0][0x178], !P0 ;  /* 0x00005e00f7007a0c */ /* 0x000fe40004721270 */
[----:B------:R-:W-:Y:S01]  /*54ea0*/  IADD3 R36, R195, 0x47, RZ ;  /* 0x00000047c3247810 */ /* 0x000fe20007ffe0ff */
[C---:B------:R-:W-:Y:S01]  /*54eb0*/  IMAD.WIDE R32, R41.reuse, 0x4, R28 ;  /* 0x0000000429207825 */ /* 0x040fe200078e021c */
[----:B------:R-:W-:Y:S01]  /*54ec0*/  ISETP.LT.AND P0, PT, R246, c[0x0][0x178], !P0 ;  /* 0x00005e00f6007a0c */ /* 0x000fe20004701270 */
[----:B------:R-:W4:Y:S01]  /*54ed0*/  LDL.LU R249, [R1+0x2c] ;  /* 0x00002c0001f97983 */ /* 0x000f220000300800 */
[----:B------:R-:W-:Y:S01]  /*54ee0*/  ISETP.GE.AND P2, PT, R36, c[0x0][0x17c], PT ;  /* 0x00005f0024007a0c */ /* 0x000fe20003f46270 */
[C---:B------:R-:W-:Y:S01]  /*54ef0*/  IMAD.WIDE R36, R41.reuse, 0x4, R6 ;  /* 0x0000000429247825 */ /* 0x040fe200078e0206 */
[----:B------:R-:W-:-:S03]  /*54f00*/  IADD3 R43, R41, c[0x0][0x198], RZ ;  /* 0x00006600292b7a10 */ /* 0x000fc60007ffe0ff */
[----:B------:R-:W-:Y:S01]  /*54f10*/  IMAD.WIDE R40, R41, 0x4, R4 ;  /* 0x0000000429287825 */ /* 0x000fe200078e0204 */
[----:B------:R-:W-:Y:S01]  /*54f20*/  ISETP.LT.AND P6, PT, R211, c[0x0][0x178], !P4 ;  /* 0x00005e00d3007a0c */ /* 0x000fe200067c1270 */
[----:B------:R1:W-:Y:S01]  /*54f30*/  @P5 STG.E [R32.64], R21 ;  /* 0x0000001520005986 */ /* 0x0003e2000c101908 */
[----:B------:R-:W-:Y:S02]  /*54f40*/  ISETP.LT.AND P3, PT, R191, c[0x0][0x178], !P4 ;  /* 0x00005e00bf007a0c */ /* 0x000fe40006761270 */
[----:B------:R-:W-:Y:S01]  /*54f50*/  ISETP.LT.AND P5, PT, R247, c[0x0][0x178], !P4 ;  /* 0x00005e00f7007a0c */ /* 0x000fe200067a1270 */
[----:B------:R1:W-:Y:S01]  /*54f60*/  @P1 STG.E [R36.64], R13 ;  /* 0x0000000d24001986 */ /* 0x0003e2000c101908 */
[----:B------:R-:W-:-:S03]  /*54f70*/  ISETP.LT.AND P4, PT, R246, c[0x0][0x178], !P4 ;  /* 0x00005e00f6007a0c */ /* 0x000fc60006781270 */
[----:B------:R-:W-:Y:S01]  /*54f80*/  @P0 STG.E [R40.64], R49 ;  /* 0x0000003128000986 */ /* 0x000fe2000c101908 */
[----:B------:R-:W-:Y:S01]  /*54f90*/  ISETP.LT.AND P0, PT, R211, c[0x0][0x178], !P2 ;  /* 0x00005e00d3007a0c */ /* 0x000fe20005701270 */
[----:B------:R-:W-:-:S04]  /*54fa0*/  IMAD.WIDE R2, R43, 0x4, R30 ;  /* 0x000000042b027825 */ /* 0x000fc800078e021e */
[----:B-1----:R-:W-:-:S04]  /*54fb0*/  IMAD.WIDE R20, R43, 0x4, R28 ;  /* 0x000000042b147825 */ /* 0x002fc800078e021c */
[----:B------:R-:W-:-:S04]  /*54fc0*/  IMAD.WIDE R24, R43, 0x4, R6 ;  /* 0x000000042b187825 */ /* 0x000fc800078e0206 */
[C---:B------:R-:W-:Y:S01]  /*54fd0*/  IMAD.WIDE R32, R43.reuse, 0x4, R4 ;  /* 0x000000042b207825 */ /* 0x040fe200078e0204 */
[----:B------:R-:W-:-:S05]  /*54fe0*/  IADD3 R43, R43, c[0x0][0x198], RZ ;  /* 0x000066002b2b7a10 */ /* 0x000fca0007ffe0ff */
[----:B------:R-:W-:Y:S01]  /*54ff0*/  IMAD.WIDE R36, R43, 0x4, R30 ;  /* 0x000000042b247825 */ /* 0x000fe200078e021e */
[----:B--2---:R1:W-:Y:S04]  /*55000*/  @P6 STG.E [R2.64], R248 ;  /* 0x000000f802006986 */ /* 0x0043e8000c101908 */
[----:B------:R-:W-:Y:S04]  /*55010*/  @P3 STG.E [R20.64], R16 ;  /* 0x0000001014003986 */ /* 0x000fe8000c101908 */
[----:B------:R-:W-:Y:S04]  /*55020*/  @P5 STG.E [R24.64], R8 ;  /* 0x0000000818005986 */ /* 0x000fe8000c101908 */
[----:B-1----:R-:W2:Y:S04]  /*55030*/  LDL.LU R248, [R1+0x498] ;  /* 0x0004980001f87983 */ /* 0x002ea80000300800 */
[----:B------:R-:W-:Y:S04]  /*55040*/  @P4 STG.E [R32.64], R44 ;  /* 0x0000002c20004986 */ /* 0x000fe8000c101908 */
[----:B---3--:R1:W-:Y:S04]  /*55050*/  @P0 STG.E [R36.64], R245 ;  /* 0x000000f524000986 */ /* 0x0083e8000c101908 */
[----:B-1----:R-:W3:Y:S01]  /*55060*/  LDL.LU R245, [R1+0x49c] ;  /* 0x00049c0001f57983 */ /* 0x002ee20000300800 */
[----:B------:R-:W-:-:S02]  /*55070*/  IADD3 R12, R195, 0x48, RZ ;  /* 0x00000048c30c7810 */ /* 0x000fc40007ffe0ff */
[----:B------:R-:W-:Y:S02]  /*55080*/  ISETP.LT.AND P3, PT, R191, c[0x0][0x178], !P2 ;  /* 0x00005e00bf007a0c */ /* 0x000fe40005761270 */
[----:B------:R-:W-:Y:S02]  /*55090*/  ISETP.GE.AND P1, PT, R12, c[0x0][0x17c], PT ;  /* 0x00005f000c007a0c */ /* 0x000fe40003f26270 */
[----:B------:R-:W-:Y:S02]  /*550a0*/  ISETP.LT.AND P6, PT, R247, c[0x0][0x178], !P2 ;  /* 0x00005e00f7007a0c */ /* 0x000fe400057c1270 */
[----:B------:R-:W-:Y:S02]  /*550b0*/  ISETP.LT.AND P2, PT, R246, c[0x0][0x178], !P2 ;  /* 0x00005e00f6007a0c */ /* 0x000fe40005741270 */
[----:B------:R-:W-:Y:S02]  /*550c0*/  ISETP.LT.AND P4, PT, R211, c[0x0][0x178], !P1 ;  /* 0x00005e00d3007a0c */ /* 0x000fe40004f81270 */
[----:B------:R-:W-:-:S02]  /*550d0*/  IADD3 R12, R195, 0x49, RZ ;  /* 0x00000049c30c7810 */ /* 0x000fc40007ffe0ff */
[C---:B------:R-:W-:Y:S01]  /*550e0*/  IADD3 R41, R43.reuse, c[0x0][0x198], RZ ;  /* 0x000066002b297a10 */ /* 0x040fe20007ffe0ff */
[----:B------:R-:W-:Y:S01]  /*550f0*/  IMAD.WIDE R2, R43, 0x4, R28 ;  /* 0x000000042b027825 */ /* 0x000fe200078e021c */
[----:B------:R-:W-:-:S03]  /*55100*/  ISETP.GE.AND P0, PT, R12, c[0x0][0x17c], PT ;  /* 0x00005f000c007a0c */ /* 0x000fc60003f06270 */
[C---:B------:R-:W-:Y:S01]  /*55110*/  IMAD.WIDE R12, R43.reuse, 0x4, R6 ;  /* 0x000000042b0c7825 */ /* 0x040fe200078e0206 */
[----:B------:R1:W-:Y:S03]  /*55120*/  @P3 STG.E [R2.64], R17 ;  /* 0x0000001102003986 */ /* 0x0003e6000c101908 */
[----:B------:R-:W-:Y:S01]  /*55130*/  IMAD.WIDE R20, R43, 0x4, R4 ;  /* 0x000000042b147825 */ /* 0x000fe200078e0204 */
[----:B------:R-:W-:-:S03]  /*55140*/  ISETP.LT.AND P5, PT, R191, c[0x0][0x178], !P1 ;  /* 0x00005e00bf007a0c */ /* 0x000fc60004fa1270 */
[----:B------:R-:W-:Y:S01]  /*55150*/  IMAD.WIDE R24, R41, 0x4, R30 ;  /* 0x0000000429187825 */ /* 0x000fe200078e021e */
[----:B------:R1:W-:Y:S01]  /*55160*/  @P6 STG.E [R12.64], R9 ;  /* 0x000000090c006986 */ /* 0x0003e2000c101908 */
[----:B------:R-:W-:-:S03]  /*55170*/  ISETP.LT.AND P3, PT, R247, c[0x0][0x178], !P1 ;  /* 0x00005e00f7007a0c */ /* 0x000fc60004f61270 */
[----:B------:R-:W-:Y:S01]  /*55180*/  @P2 STG.E [R20.64], R45 ;  /* 0x0000002d14002986 */ /* 0x000fe2000c101908 */
[----:B------:R-:W-:-:S03]  /*55190*/  ISETP.LT.AND P2, PT, R246, c[0x0][0x178], !P1 ;  /* 0x00005e00f6007a0c */ /* 0x000fc60004f41270 */
[----:B----4-:R-:W-:Y:S01]  /*551a0*/  @P4 STG.E [R24.64], R251 ;  /* 0x000000fb18004986 */ /* 0x010fe2000c101908 */
[----:B------:R-:W-:Y:S02]  /*551b0*/  ISETP.LT.AND P4, PT, R211, c[0x0][0x178], !P0 ;  /* 0x00005e00d3007a0c */ /* 0x000fe40004781270 */
[----:B------:R-:W-:Y:S02]  /*551c0*/  IADD3 R8, R195, 0x4a, RZ ;  /* 0x0000004ac3087810 */ /* 0x000fe40007ffe0ff */
[C---:B------:R-:W-:Y:S01]  /*551d0*/  IADD3 R37, R41.reuse, c[0x0][0x198], RZ ;  /* 0x0000660029257a10 */ /* 0x040fe20007ffe0ff */
[----:B------:R-:W-:Y:S01]  /*551e0*/  IMAD.WIDE R32, R41, 0x4, R28 ;  /* 0x0000000429207825 */ /* 0x000fe200078e021c */
[----:B------:R-:W-:-:S03]  /*551f0*/  ISETP.GE.AND P1, PT, R8, c[0x0][0x17c], PT ;  /* 0x00005f0008007a0c */ /* 0x000fc60003f26270 */
[C---:B-1----:R-:W-:Y:S01]  /*55200*/  IMAD.WIDE R2, R41.reuse, 0x4, R6 ;  /* 0x0000000429027825 */ /* 0x042fe200078e0206 */
[----:B------:R-:W-:Y:S03]  /*55210*/  @P5 STG.E [R32.64], R250 ;  /* 0x000000fa20005986 */ /* 0x000fe6000c101908 */
[----:B------:R-:W-:Y:S01]  /*55220*/  IMAD.WIDE R8, R41, 0x4, R4 ;  /* 0x0000000429087825 */ /* 0x000fe200078e0204 */
[----:B------:R-:W-:Y:S03]  /*55230*/  @P3 STG.E [R2.64], R38 ;  /* 0x0000002602003986 */ /* 0x000fe6000c101908 */
[----:B------:R-:W-:Y:S01]  /*55240*/  IMAD.WIDE R12, R37, 0x4, R30 ;  /* 0x00000004250c7825 */ /* 0x000fe200078e021e */
[----:B------:R-:W-:Y:S01]  /*55250*/  @P2 STG.E [R8.64], R58 ;  /* 0x0000003a08002986 */ /* 0x000fe2000c101908 */
[----:B------:R-:W-:-:S03]  /*55260*/  ISETP.LT.AND P5, PT, R191, c[0x0][0x178], !P0 ;  /* 0x00005e00bf007a0c */ /* 0x000fc600047a1270 */
[----:B------:R1:W-:Y:S01]  /*55270*/  @P4 STG.E [R12.64], R244 ;  /* 0x000000f40c004986 */ /* 0x0003e2000c101908 */
[----:B------:R-:W-:Y:S02]  /*55280*/  ISETP.LT.AND P6, PT, R247, c[0x0][0x178], !P0 ;  /* 0x00005e00f7007a0c */ /* 0x000fe400047c1270 */
[----:B------:R-:W-:Y:S01]  /*55290*/  IADD3 R16, R195, 0x4b, RZ ;  /* 0x0000004bc3107810 */ /* 0x000fe20007ffe0ff */
[----:B-1----:R-:W4:Y:S03]  /*552a0*/  LDL.LU R244, [R1+0x458] ;  /* 0x0004580001f47983 */ /* 0x002f260000300800 */
[----:B------:R-:W-:Y:S01]  /*552b0*/  ISETP.GE.AND P3, PT, R16, c[0x0][0x17c], PT ;  /* 0x00005f0010007a0c */ /* 0x000fe20003f66270 */
[----:B------:R-:W-:Y:S01]  /*552c0*/  IMAD.WIDE R16, R37, 0x4, R28 ;  /* 0x0000000425107825 */ /* 0x000fe200078e021c */
[----:B------:R-:W-:-:S03]  /*552d0*/  ISETP.LT.AND P0, PT, R246, c[0x0][0x178], !P0 ;  /* 0x00005e00f6007a0c */ /* 0x000fc60004701270 */
[----:B------:R-:W-:Y:S01]  /*552e0*/  IMAD.WIDE R20, R37, 0x4, R6 ;  /* 0x0000000425147825 */ /* 0x000fe200078e0206 */
[----:B------:R1:W-:Y:S01]  /*552f0*/  @P5 STG.E [R16.64], R249 ;  /* 0x000000f910005986 */ /* 0x0003e2000c101908 */
[----:B------:R-:W-:-:S03]  /*55300*/  ISETP.LT.AND P4, PT, R211, c[0x0][0x178], !P1 ;  /* 0x00005e00d3007a0c */ /* 0x000fc60004f81270 */
[----:B------:R1:W-:Y:S01]  /*55310*/  @P6 STG.E [R20.64], R39 ;  /* 0x0000002714006986 */ /* 0x0003e2000c101908 */
[----:B------:R-:W-:Y:S02]  /*55320*/  ISETP.LT.AND P6, PT, R191, c[0x0][0x178], !P1 ;  /* 0x00005e00bf007a0c */ /* 0x000fe40004fc1270 */
[----:B------:R-:W-:Y:S01]  /*55330*/  ISETP.LT.AND P2, PT, R247, c[0x0][0x178], !P1 ;  /* 0x00005e00f7007a0c */ /* 0x000fe20004f41270 */
[----:B-1----:R-:W4:Y:S01]  /*55340*/  LDL.LU R249, [R1+0x45c] ;  /* 0x00045c0001f97983 */ /* 0x002f220000300800 */
[C---:B------:R-:W-:Y:S02]  /*55350*/  IADD3 R25, R37.reuse, c[0x0][0x198], RZ ;  /* 0x0000660025197a10 */ /* 0x040fe40007ffe0ff */
[----:B------:R-:W-:Y:S01]  /*55360*/  ISETP.LT.AND P1, PT, R246, c[0x0][0x178], !P1 ;  /* 0x00005e00f6007a0c */ /* 0x000fe20004f21270 */
[----:B------:R-:W-:Y:S01]  /*55370*/  IMAD.WIDE R2, R37, 0x4, R4 ;  /* 0x0000000425027825 */ /* 0x000fe200078e0204 */
[----:B------:R-:W-:Y:S02]  /*55380*/  ISETP.LT.AND P5, PT, R211, c[0x0][0x178], !P3 ;  /* 0x00005e00d3007a0c */ /* 0x000fe40005fa1270 */
[----:B------:R-:W-:Y:S01]  /*55390*/  IADD3 R24, R195, 0x4c, RZ ;  /* 0x0000004cc3187810 */ /* 0x000fe20007ffe0ff */
[C---:B------:R-:W-:Y:S01]  /*553a0*/  IMAD.WIDE R8, R25.reuse, 0x4, R30 ;  /* 0x0000000419087825 */ /* 0x040fe200078e021e */
[C---:B------:R-:W-:Y:S01]  /*553b0*/  IADD3 R33, R25.reuse, c[0x0][0x198], RZ ;  /* 0x0000660019217a10 */ /* 0x040fe20007ffe0ff */
[----:B------:R-:W-:Y:S02]  /*553c0*/  @P0 STG.E [R2.64], R59 ;  /* 0x0000003b02000986 */ /* 0x000fe4000c101908 */
[----:B------:R-:W-:Y:S01]  /*553d0*/  IMAD.WIDE R12, R25, 0x4, R28 ;  /* 0x00000004190c7825 */ /* 0x000fe200078e021c */
[----:B------:R-:W-:-:S03]  /*553e0*/  ISETP.GE.AND P0, PT, R24, c[0x0][0x17c], PT ;  /* 0x00005f0018007a0c */ /* 0x000fc60003f06270 */
[----:B------:R-:W-:-:S04]  /*553f0*/  IMAD.WIDE R16, R25, 0x4, R6 ;  /* 0x0000000419107825 */ /* 0x000fc800078e0206 */
[----:B------:R-:W-:-:S04]  /*55400*/  IMAD.WIDE R20, R25, 0x4, R4 ;  /* 0x0000000419147825 */ /* 0x000fc800078e0204 */
        /* <DEDUP_REMOVED lines=8> */
[----:B------:R-:W-:-:S02]  /*55490*/  ISETP.LT.AND P6, PT, R191, c[0x0][0x178], !P3 ;  /* 0x00005e00bf007a0c */ /* 0x000fc40005fc1270 */
[----:B------:R-:W-:Y:S02]  /*554a0*/  ISETP.LT.AND P4, PT, R247, c[0x0][0x178], !P3 ;  /* 0x00005e00f7007a0c */ /* 0x000fe40005f81270 */
[----:B------:R-:W-:Y:S02]  /*554b0*/  ISETP.LT.AND P3, PT, R246, c[0x0][0x178], !P3 ;  /* 0x00005e00f6007a0c */ /* 0x000fe40005f61270 */
[----:B------:R-:W-:Y:S02]  /*554c0*/  ISETP.LT.AND P2, PT, R211, c[0x0][0x178], !P0 ;  /* 0x00005e00d3007a0c */ /* 0x000fe40004741270 */
[----:B------:R-:W-:Y:S02]  /*554d0*/  ISETP.LT.AND P5, PT, R191, c[0x0][0x178], !P0 ;  /* 0x00005e00bf007a0c */ /* 0x000fe400047a1270 */
[C---:B------:R-:W-:Y:S01]  /*554e0*/  IADD3 R37, R33.reuse, c[0x0][0x198], RZ ;  /* 0x0000660021257a10 */ /* 0x040fe20007ffe0ff */
[----:B------:R-:W-:Y:S01]  /*554f0*/  IMAD.WIDE R2, R33, 0x4, R28 ;  /* 0x0000000421027825 */ /* 0x000fe200078e021c */
[----:B------:R-:W-:-:S03]  /*55500*/  IADD3 R32, R195, 0x4d, RZ ;  /* 0x0000004dc3207810 */ /* 0x000fc60007ffe0ff */
[C---:B------:R-:W-:Y:S01]  /*55510*/  IMAD.WIDE R8, R33.reuse, 0x4, R6 ;  /* 0x0000000421087825 */ /* 0x040fe200078e0206 */
[----:B------:R1:W-:Y:S03]  /*55520*/  @P6 STG.E [R2.64], R27 ;  /* 0x0000001b02006986 */ /* 0x0003e6000c101908 */
[----:B------:R-:W-:Y:S01]  /*55530*/  IMAD.WIDE R12, R33, 0x4, R4 ;  /* 0x00000004210c7825 */ /* 0x000fe200078e0204 */
[----:B------:R-:W-:-:S03]  /*55540*/  ISETP.GE.AND P1, PT, R32, c[0x0][0x17c], PT ;  /* 0x00005f0020007a0c */ /* 0x000fc60003f26270 */
[C---:B------:R-:W-:Y:S01]  /*55550*/  IMAD.WIDE R16, R37.reuse, 0x4, R30 ;  /* 0x0000000425107825 */ /* 0x040fe200078e021e */
[----:B------:R1:W-:Y:S03]  /*55560*/  @P4 STG.E [R8.64], R35 ;  /* 0x0000002308004986 */ /* 0x0003e6000c101908 */
[----:B------:R-:W-:Y:S01]  /*55570*/  IMAD.WIDE R20, R37, 0x4, R28 ;  /* 0x0000000425147825 */ /* 0x000fe200078e021c */
[----:B------:R-:W-:Y:S01]  /*55580*/  ISETP.LT.AND P6, PT, R247, c[0x0][0x178], !P0 ;  /* 0x00005e00f7007a0c */ /* 0x000fe200047c1270 */
[----:B------:R1:W-:Y:S01]  /*55590*/  @P3 STG.E [R12.64], R55 ;  /* 0x000000370c003986 */ /* 0x0003e2000c101908 */
[----:B------:R-:W-:Y:S02]  /*555a0*/  ISETP.LT.AND P0, PT, R246, c[0x0][0x178], !P0 ;  /* 0x00005e00f6007a0c */ /* 0x000fe40004701270 */
[----:B------:R-:W-:Y:S02]  /*555b0*/  ISETP.LT.AND P3, PT, R191, c[0x0][0x178], !P1 ;  /* 0x00005e00bf007a0c */ /* 0x000fe40004f61270 */
[----:B------:R-:W-:-:S02]  /*555c0*/  IADD3 R24, R195, 0x4e, RZ ;  /* 0x0000004ec3187810 */ /* 0x000fc40007ffe0ff */
[C---:B-1----:R-:W-:Y:S01]  /*555d0*/  IADD3 R27, R37.reuse, c[0x0][0x198], RZ ;  /* 0x00006600251b7a10 */ /* 0x042fe20007ffe0ff */
[----:B------:R-:W-:Y:S01]  /*555e0*/  IMAD.WIDE R2, R37, 0x4, R6 ;  /* 0x0000000425027825 */ /* 0x000fe200078e0206 */
[----:B------:R-:W-:Y:S02]  /*555f0*/  ISETP.GE.AND P4, PT, R24, c[0x0][0x17c], PT ;  /* 0x00005f0018007a0c */ /* 0x000fe40003f86270 */
[----:B------:R-:W-:Y:S01]  /*55600*/  IADD3 R24, R195, 0x4f, RZ ;  /* 0x0000004fc3187810 */ /* 0x000fe20007ffe0ff */
[----:B------:R-:W-:-:S04]  /*55610*/  IMAD.WIDE R8, R37, 0x4, R4 ;  /* 0x0000000425087825 */ /* 0x000fc800078e0204 */
[----:B------:R-:W-:Y:S01]  /*55620*/  IMAD.WIDE R12, R27, 0x4, R30 ;  /* 0x000000041b0c7825 */ /* 0x000fe200078e021e */
[----:B----4-:R1:W-:Y:S01]  /*55630*/  @P2 STG.E [R16.64], R244 ;  /* 0x000000f410002986 */ /* 0x0103e2000c101908 */
[----:B------:R-:W-:-:S03]  /*55640*/  ISETP.LT.AND P2, PT, R247, c[0x0][0x178], !P1 ;  /* 0x00005e00f7007a0c */ /* 0x000fc60004f41270 */
[----:B------:R4:W-:Y:S01]  /*55650*/  @P5 STG.E [R20.64], R22 ;  /* 0x0000001614005986 */ /* 0x0009e2000c101908 */
[----:B------:R-:W-:Y:S02]  /*55660*/  ISETP.LT.AND P5, PT, R211, c[0x0][0x178], !P1 ;  /* 0x00005e00d3007a0c */ /* 0x000fe40004fa1270 */
[----:B------:R-:W-:Y:S01]  /*55670*/  ISETP.LT.AND P1, PT, R246, c[0x0][0x178], !P1 ;  /* 0x00005e00f6007a0c */ /* 0x000fe20004f21270 */
[----:B------:R4:W-:Y:S01]  /*55680*/  @P6 STG.E [R2.64], R14 ;  /* 0x0000000e02006986 */ /* 0x0009e2000c101908 */
[----:B------:R-:W-:Y:S01]  /*55690*/  ISETP.GE.AND P6, PT, R24, c[0x0][0x17c], PT ;  /* 0x00005f0018007a0c */ /* 0x000fe20003fc6270 */
[C---:B-1----:R-:W-:Y:S02]  /*556a0*/  IMAD.WIDE R16, R27.reuse, 0x4, R28 ;  /* 0x000000041b107825 */ /* 0x042fe400078e021c */
[----:B------:R-:W-:Y:S02]  /*556b0*/  @P0 STG.E [R8.64], R50 ;  /* 0x0000003208000986 */ /* 0x000fe4000c101908 */
[----:B----4-:R-:W-:-:S04]  /*556c0*/  IMAD.WIDE R20, R27, 0x4, R6 ;  /* 0x000000041b147825 */ /* 0x010fc800078e0206 */
[----:B------:R-:W-:Y:S01]  /*556d0*/  @P5 STG.E [R12.64], R249 ;  /* 0x000000f90c005986 */ /* 0x000fe2000c101908 */
[----:B------:R-:W-:-:S03]  /*556e0*/  IMAD.WIDE R24, R27, 0x4, R4 ;  /* 0x000000041b187825 */ /* 0x000fc600078e0204 */
[----:B------:R-:W-:Y:S01]  /*556f0*/  @P3 STG.E [R16.64], R23 ;  /* 0x0000001710003986 */ /* 0x000fe2000c101908 */
[----:B------:R-:W-:-:S03]  /*55700*/  ISETP.LT.AND P3, PT, R191, c[0x0][0x178], !P4 ;  /* 0x00005e00bf007a0c */ /* 0x000fc60006761270 */
[----:B------:R1:W-:Y:S01]  /*55710*/  @P2 STG.E [R20.64], R15 ;  /* 0x0000000f14002986 */ /* 0x0003e2000c101908 */
[----:B------:R-:W-:-:S03]  /*55720*/  ISETP.LT.AND P2, PT, R211, c[0x0][0x178], !P4 ;  /* 0x00005e00d3007a0c */ /* 0x000fc60006741270 */
[----:B------:R-:W-:Y:S01]  /*55730*/  @P1 STG.E [R24.64], R51 ;  /* 0x0000003318001986 */ /* 0x000fe2000c101908 */
[----:B------:R-:W-:Y:S02]  /*55740*/  ISETP.LT.AND P1, PT, R247, c[0x0][0x178], !P4 ;  /* 0x00005e00f7007a0c */ /* 0x000fe40006721270 */
[----:B------:R-:W-:Y:S02]  /*55750*/  IADD3 R27, R27, c[0x0][0x198], RZ ;  /* 0x000066001b1b7a10 */ /* 0x000fe40007ffe0ff */
[----:B------:R-:W-:Y:S02]  /*55760*/  ISETP.LT.AND P4, PT, R246, c[0x0][0x178], !P4 ;  /* 0x00005e00f6007a0c */ /* 0x000fe40006781270 */
[----:B------:R-:W-:Y:S02]  /*55770*/  ISETP.LT.AND P5, PT, R211, c[0x0][0x178], !P6 ;  /* 0x00005e00d3007a0c */ /* 0x000fe400077a1270 */
[----:B------:R-:W-:Y:S01]  /*55780*/  IADD3 R14, R195, 0x50, RZ ;  /* 0x00000050c30e7810 */ /* 0x000fe20007ffe0ff */
[C---:B------:R-:W-:Y:S01]  /*55790*/  IMAD.WIDE R2, R27.reuse, 0x4, R30 ;  /* 0x000000041b027825 */ /* 0x040fe200078e021e */
[----:B-1----:R-:W-:-:S02]  /*557a0*/  IADD3 R21, R27, c[0x0][0x198], RZ ;  /* 0x000066001b157a10 */ /* 0x002fc40007ffe0ff */
[----:B------:R-:W-:Y:S01]  /*557b0*/  ISETP.GE.AND P0, PT, R14, c[0x0][0x17c], PT ;  /* 0x00005f000e007a0c */ /* 0x000fe20003f06270 */
[----:B------:R-:W-:-:S04]  /*557c0*/  IMAD.WIDE R8, R27, 0x4, R28 ;  /* 0x000000041b087825 */ /* 0x000fc800078e021c */
[----:B------:R-:W-:-:S04]  /*557d0*/  IMAD.WIDE R12, R27, 0x4, R6 ;  /* 0x000000041b0c7825 */ /* 0x000fc800078e0206 */
[----:B------:R-:W-:-:S04]  /*557e0*/  IMAD.WIDE R14, R27, 0x4, R4 ;  /* 0x000000041b0e7825 */ /* 0x000fc800078e0204 */
[C---:B------:R-:W-:Y:S01]  /*557f0*/  IMAD.WIDE R16, R21.reuse, 0x4, R30 ;  /* 0x0000000415107825 */ /* 0x040fe200078e021e */
[----:B------:R-:W-:Y:S02]  /*55800*/  IADD3 R23, R21, c[0x0][0x198], RZ ;  /* 0x0000660015177a10 */ /* 0x000fe40007ffe0ff */
[----:B------:R-:W-:Y:S01]  /*55810*/  IADD3 R20, R195, 0x51, RZ ;  /* 0x00000051c3147810 */ /* 0x000fe20007ffe0ff */
[----:B--2---:R1:W-:Y:S04]  /*55820*/  @P2 STG.E [R2.64], R248 ;  /* 0x000000f802002986 */ /* 0x0043e8000c101908 */
[----:B------:R2:W-:Y:S01]  /*55830*/  @P3 STG.E [R8.64], R18 ;  /* 0x0000001208003986 */ /* 0x0005e2000c101908 */
[----:B------:R-:W-:-:S03]  /*55840*/  ISETP.LT.AND P3, PT, R247, c[0x0][0x178], !P6 ;  /* 0x00005e00f7007a0c */ /* 0x000fc60007761270 */
[----:B------:R4:W-:Y:S01]  /*55850*/  @P1 STG.E [R12.64], R10 ;  /* 0x0000000a0c001986 */ /* 0x0009e2000c101908 */
[----:B------:R-:W-:-:S03]  /*55860*/  ISETP.LT.AND P1, PT, R191, c[0x0][0x178], !P6 ;  /* 0x00005e00bf007a0c */ /* 0x000fc60007721270 */
[----:B------:R4:W-:Y:S01]  /*55870*/  @P4 STG.E [R14.64], R46 ;  /* 0x0000002e0e004986 */ /* 0x0009e2000c101908 */
[----:B-1----:R-:W-:-:S04]  /*55880*/  IMAD.WIDE R2, R21, 0x4, R28 ;  /* 0x0000000415027825 */ /* 0x002fc800078e021c */
[----:B--2---:R-:W-:-:S04]  /*55890*/  IMAD.WIDE R8, R21, 0x4, R6 ;  /* 0x0000000415087825 */ /* 0x004fc800078e0206 */
[----:B----4-:R-:W-:Y:S01]  /*558a0*/  IMAD.WIDE R12, R21, 0x4, R4 ;  /* 0x00000004150c7825 */ /* 0x010fe200078e0204 */
[----:B------:R-:W-:Y:S02]  /*558b0*/  ISETP.LT.AND P4, PT, R191, c[0x0][0x178], !P0 ;  /* 0x00005e00bf007a0c */ /* 0x000fe40004781270 */
[----:B------:R-:W-:Y:S01]  /*558c0*/  ISETP.GE.AND P2, PT, R20, c[0x0][0x17c], PT ;  /* 0x00005f0014007a0c */ /* 0x000fe20003f46270 */
[----:B------:R-:W-:Y:S01]  /*558d0*/  IMAD.WIDE R14, R23, 0x4, R30 ;  /* 0x00000004170e7825 */ /* 0x000fe200078e021e */
[----:B---3--:R1:W-:Y:S01]  /*558e0*/  @P5 STG.E [R16.64], R245 ;  /* 0x000000f510005986 */ /* 0x0083e2000c101908 */
[C---:B------:R-:W-:Y:S02]  /*558f0*/  ISETP.LT.AND P5, PT, R246.reuse, c[0x0][0x178], !P6 ;  /* 0x00005e00f6007a0c */ /* 0x040fe400077a1270 */
[----:B------:R-:W-:Y:S01]  /*55900*/  ISETP.LT.AND P6, PT, R211, c[0x0][0x178], !P0 ;  /* 0x00005e00d3007a0c */ /* 0x000fe200047c1270 */
[----:B------:R2:W-:Y:S04]  /*55910*/  @P1 STG.E [R2.64], R19 ;  /* 0x0000001302001986 */ /* 0x0005e8000c101908 */
[----:B------:R3:W-:Y:S06]  /*55920*/  @P3 STG.E [R8.64], R11 ;  /* 0x0000000b08003986 */ /* 0x0007ec000c101908 */
[----:B------:R4:W-:Y:S01]  /*55930*/  @P5 STG.E [R12.64], R47 ;  /* 0x0000002f0c005986 */ /* 0x0009e2000c101908 */
[----:B------:R-:W-:Y:S01]  /*55940*/  ISETP.LT.AND P5, PT, R247, c[0x0][0x178], !P0 ;  /* 0x00005e00f7007a0c */ /* 0x000fe200047a1270 */
[----:B-1----:R-:W-:Y:S01]  /*55950*/  IMAD.WIDE R16, R23, 0x4, R28 ;  /* 0x0000000417107825 */ /* 0x002fe200078e021c */
[----:B------:R-:W-:Y:S01]  /*55960*/  ISETP.LT.AND P0, PT, R246, c[0x0][0x178], !P0 ;  /* 0x00005e00f6007a0c */ /* 0x000fe20004701270 */
[----:B------:R1:W-:Y:S01]  /*55970*/  @P6 STG.E [R14.64], R76 ;  /* 0x0000004c0e006986 */ /* 0x0003e2000c101908 */
[----:B------:R-:W-:Y:S01]  /*55980*/  ISETP.LT.AND P1, PT, R211, c[0x0][0x178], !P2 ;  /* 0x00005e00d3007a0c */ /* 0x000fe20005721270 */
[----:B--2---:R-:W-:Y:S01]  /*55990*/  IMAD.WIDE R2, R23, 0x4, R6 ;  /* 0x0000000417027825 */ /* 0x004fe200078e0206 */
[----:B------:R-:W-:-:S02]  /*559a0*/  ISETP.LT.AND P3, PT, R191, c[0x0][0x178], !P2 ;  /* 0x00005e00bf007a0c */ /* 0x000fc40005761270 */
[----:B------:R-:W-:Y:S01]  /*559b0*/  ISETP.LT.AND P6, PT, R247, c[0x0][0x178], !P2 ;  /* 0x00005e00f7007a0c */ /* 0x000fe200057c1270 */
[----:B---3--:R-:W-:Y:S01]  /*559c0*/  IMAD.WIDE R8, R23, 0x4, R4 ;  /* 0x0000000417087825 */ /* 0x008fe200078e0204 */
[----:B------:R-:W-:Y:S02]  /*559d0*/  IADD3 R10, R195, 0x53, RZ ;  /* 0x00000053c30a7810 */ /* 0x000fe40007ffe0ff */
[----:B------:R-:W-:Y:S01]  /*559e0*/  IADD3 R23, R23, c[0x0][0x198], RZ ;  /* 0x0000660017177a10 */ /* 0x000fe20007ffe0ff */
[----:B------:R2:W-:Y:S01]  /*559f0*/  @P4 STG.E [R16.64], R92 ;  /* 0x0000005c10004986 */ /* 0x0005e2000c101908 */
[----:B------:R-:W-:-:S03]  /*55a00*/  IADD3 R18, R195, 0x52, RZ ;  /* 0x00000052c3127810 */ /* 0x000fc60007ffe0ff */
[----:B------:R3:W-:Y:S01]  /*55a10*/  @P5 STG.E [R2.64], R104 ;  /* 0x0000006802005986 */ /* 0x0007e2000c101908 */
[----:B------:R-:W-:Y:S01]  /*55a20*/  ISETP.GE.AND P5, PT, R10, c[0x0][0x17c], PT ;  /* 0x00005f000a007a0c */ /* 0x000fe20003fa6270 */
[----:B------:R-:W-:Y:S01]  /*55a30*/  IMAD.WIDE R10, R23, 0x4, R30 ;  /* 0x00000004170a7825 */ /* 0x000fe200078e021e */
[----:B------:R-:W-:-:S03]  /*55a40*/  ISETP.GE.AND P4, PT, R18, c[0x0][0x17c], PT ;  /* 0x00005f0012007a0c */ /* 0x000fc60003f86270 */
[C---:B----4-:R-:W-:Y:S01]  /*55a50*/  IMAD.WIDE R12, R23.reuse, 0x4, R28 ;  /* 0x00000004170c7825 */ /* 0x050fe200078e021c */
[----:B------:R4:W-:Y:S03]  /*55a60*/  @P0 STG.E [R8.64], R120 ;  /* 0x0000007808000986 */ /* 0x0009e6000c101908 */
[----:B-1----:R-:W-:Y:S01]  /*55a70*/  IMAD.WIDE R14, R23, 0x4, R6 ;  /* 0x00000004170e7825 */ /* 0x002fe200078e0206 */
[----:B------:R-:W-:Y:S01]  /*55a80*/  ISETP.LT.AND P2, PT, R246, c[0x0][0x178], !P2 ;  /* 0x00005e00f6007a0c */ /* 0x000fe20005741270 */
[----:B------:R1:W-:Y:S01]  /*55a90*/  @P1 STG.E [R10.64], R77 ;  /* 0x0000004d0a001986 */ /* 0x0003e2000c101908 */
[----:B------:R-:W-:Y:S02]  /*55aa0*/  ISETP.LT.AND P0, PT, R211, c[0x0][0x178], !P4 ;  /* 0x00005e00d3007a0c */ /* 0x000fe40006701270 */
[----:B------:R-:W-:Y:S01]  /*55ab0*/  ISETP.LT.AND P1, PT, R191, c[0x0][0x178], !P4 ;  /* 0x00005e00bf007a0c */ /* 0x000fe20006721270 */
[----:B------:R1:W-:Y:S01]  /*55ac0*/  @P3 STG.E [R12.64], R93 ;  /* 0x0000005d0c003986 */ /* 0x0003e2000c101908 */
[----:B--2---:R-:W-:-:S03]  /*55ad0*/  IADD3 R17, R23, c[0x0][0x198], RZ ;  /* 0x0000660017117a10 */ /* 0x004fc60007ffe0ff */
[----:B------:R2:W-:Y:S01]  /*55ae0*/  @P6 STG.E [R14.64], R105 ;  /* 0x000000690e006986 */ /* 0x0005e2000c101908 */
[----:B------:R-:W-:Y:S01]  /*55af0*/  ISETP.LT.AND P6, PT, R247, c[0x0][0x178], !P4 ;  /* 0x00005e00f7007a0c */ /* 0x000fe200067c1270 */
[----:B---3--:R-:W-:Y:S01]  /*55b00*/  IMAD.WIDE R2, R23, 0x4, R4 ;  /* 0x0000000417027825 */ /* 0x008fe200078e0204 */
[----:B------:R-:W-:-:S03]  /*55b10*/  ISETP.LT.AND P4, PT, R246, c[0x0][0x178], !P4 ;  /* 0x00005e00f6007a0c */ /* 0x000fc60006781270 */
[C---:B----4-:R-:W-:Y:S01]  /*55b20*/  IMAD.WIDE R8, R17.reuse, 0x4, R30 ;  /* 0x0000000411087825 */ /* 0x050fe200078e021e */
[----:B------:R3:W-:Y:S03]  /*55b30*/  @P2 STG.E [R2.64], R121 ;  /* 0x0000007902002986 */ /* 0x0007e6000c101908 */
[C---:B-1----:R-:W-:Y:S01]  /*55b40*/  IMAD.WIDE R10, R17.reuse, 0x4, R28 ;  /* 0x00000004110a7825 */ /* 0x042fe200078e021c */
[----:B------:R1:W-:Y:S03]  /*55b50*/  @P0 STG.E [R8.64], R72 ;  /* 0x0000004808000986 */ /* 0x0003e6000c101908 */
[----:B------:R-:W-:Y:S01]  /*55b60*/  IMAD.WIDE R12, R17, 0x4, R6 ;  /* 0x00000004110c7825 */ /* 0x000fe200078e0206 */
[----:B------:R-:W-:Y:S01]  /*55b70*/  ISETP.LT.AND P0, PT, R211, c[0x0][0x178], !P5 ;  /* 0x00005e00d3007a0c */ /* 0x000fe20006f01270 */
[----:B------:R4:W-:Y:S01]  /*55b80*/  @P1 STG.E [R10.64], R88 ;  /* 0x000000580a001986 */ /* 0x0009e2000c101908 */
[----:B------:R-:W-:-:S03]  /*55b90*/  ISETP.LT.AND P1, PT, R191, c[0x0][0x178], !P5 ;  /* 0x00005e00bf007a0c */ /* 0x000fc60006f21270 */
[----:B------:R1:W-:Y:S01]  /*55ba0*/  @P6 STG.E [R12.64], R100 ;  /* 0x000000640c006986 */ /* 0x0003e2000c101908 */
[----:B------:R-:W-:Y:S02]  /*55bb0*/  ISETP.LT.AND P6, PT, R247, c[0x0][0x178], !P5 ;  /* 0x00005e00f7007a0c */ /* 0x000fe40006fc1270 */
[----:B------:R-:W-:Y:S02]  /*55bc0*/  IADD3 R16, R195, 0x54, RZ ;  /* 0x00000054c3107810 */ /* 0x000fe40007ffe0ff */
[C---:B------:R-:W-:Y:S02]  /*55bd0*/  IADD3 R19, R17.reuse, c[0x0][0x198], RZ ;  /* 0x0000660011137a10 */ /* 0x040fe40007ffe0ff */
[----:B------:R-:W-:Y:S01]  /*55be0*/  ISETP.LT.AND P5, PT, R246, c[0x0][0x178], !P5 ;  /* 0x00005e00f6007a0c */ /* 0x000fe20006fa1270 */
[----:B--2---:R-:W-:Y:S01]  /*55bf0*/  IMAD.WIDE R14, R17, 0x4, R4 ;  /* 0x00000004110e7825 */ /* 0x004fe200078e0204 */
[----:B------:R-:W-:-:S03]  /*55c00*/  ISETP.GE.AND P3, PT, R16, c[0x0][0x17c], PT ;  /* 0x00005f0010007a0c */ /* 0x000fc60003f66270 */
[----:B---3--:R-:W-:Y:S01]  /*55c10*/  IMAD.WIDE R2, R19, 0x4, R30 ;  /* 0x0000000413027825 */ /* 0x008fe200078e021e */
[----:B------:R2:W-:Y:S01]  /*55c20*/  @P4 STG.E [R14.64], R116 ;  /* 0x000000740e004986 */ /* 0x0005e2000c101908 */
[----:B------:R-:W-:Y:S02]  /*55c30*/  ISETP.LT.AND P4, PT, R211, c[0x0][0x178], !P3 ;  /* 0x00005e00d3007a0c */ /* 0x000fe40005f81270 */
[----:B-1----:R-:W-:Y:S01]  /*55c40*/  IMAD.WIDE R8, R19, 0x4, R28 ;  /* 0x0000000413087825 */ /* 0x002fe200078e021c */
[----:B------:R-:W-:-:S03]  /*55c50*/  IADD3 R16, R195, 0x55, RZ ;  /* 0x00000055c3107810 */ /* 0x000fc60007ffe0ff */
[C---:B----4-:R-:W-:Y:S01]  /*55c60*/  IMAD.WIDE R10, R19.reuse, 0x4, R6 ;  /* 0x00000004130a7825 */ /* 0x050fe200078e0206 */
[----:B------:R1:W-:Y:S03]  /*55c70*/  @P0 STG.E [R2.64], R73 ;  /* 0x0000004902000986 */ /* 0x0003e6000c101908 */
[C---:B------:R-:W-:Y:S01]  /*55c80*/  IMAD.WIDE R12, R19.reuse, 0x4, R4 ;  /* 0x00000004130c7825 */ /* 0x040fe200078e0204 */
[----:B------:R-:W-:Y:S01]  /*55c90*/  IADD3 R17, R19, c[0x0][0x198], RZ ;  /* 0x0000660013117a10 */ /* 0x000fe20007ffe0ff */
[----:B------:R3:W-:Y:S01]  /*55ca0*/  @P1 STG.E [R8.64], R89 ;  /* 0x0000005908001986 */ /* 0x0007e2000c101908 */
[----:B------:R-:W-:Y:S02]  /*55cb0*/  ISETP.GE.AND P2, PT, R16, c[0x0][0x17c], PT ;  /* 0x00005f0010007a0c */ /* 0x000fe40003f46270 */
[----:B------:R-:W-:Y:S01]  /*55cc0*/  ISETP.LT.AND P1, PT, R191, c[0x0][0x178], !P3 ;  /* 0x00005e00bf007a0c */ /* 0x000fe20005f21270 */
[----:B------:R4:W-:Y:S01]  /*55cd0*/  @P6 STG.E [R10.64], R101 ;  /* 0x000000650a006986 */ /* 0x0009e2000c101908 */
[----:B--2---:R-:W-:-:S03]  /*55ce0*/  IMAD.WIDE R14, R17, 0x4, R30 ;  /* 0x00000004110e7825 */ /* 0x004fc600078e021e */
[----:B------:R2:W-:Y:S01]  /*55cf0*/  @P5 STG.E [R12.64], R117 ;  /* 0x000000750c005986 */ /* 0x0005e2000c101908 */
[----:B------:R-:W-:Y:S02]  /*55d00*/  ISETP.LT.AND P5, PT, R247, c[0x0][0x178], !P3 ;  /* 0x00005e00f7007a0c */ /* 0x000fe40005fa1270 */
[----:B------:R-:W-:Y:S02]  /*55d10*/  ISETP.LT.AND P3, PT, R246, c[0x0][0x178], !P3 ;  /* 0x00005e00f6007a0c */ /* 0x000fe40005f61270 */
[----:B------:R-:W-:Y:S01]  /*55d20*/  ISETP.LT.AND P6, PT, R211, c[0x0][0x178], !P2 ;  /* 0x00005e00d3007a0c */ /* 0x000fe200057c1270 */
[----:B------:R2:W-:Y:S01]  /*55d30*/  @P4 STG.E [R14.64], R68 ;  /* 0x000000440e004986 */ /* 0x0005e2000c101908 */
[C---:B------:R-:W-:Y:S01]  /*55d40*/  IADD3 R19, R17.reuse, c[0x0][0x198], RZ ;  /* 0x0000660011137a10 */ /* 0x040fe20007ffe0ff */
[----:B-1----:R-:W-:Y:S01]  /*55d50*/  IMAD.WIDE R2, R17, 0x4, R28 ;  /* 0x0000000411027825 */ /* 0x002fe200078e021c */
[----:B------:R-:W-:Y:S02]  /*55d60*/  ISETP.LT.AND P4, PT, R191, c[0x0][0x178], !P2 ;  /* 0x00005e00bf007a0c */ /* 0x000fe40005781270 */
[----:B------:R-:W-:Y:S01]  /*55d70*/  IADD3 R16, R195, 0x56, RZ ;  /* 0x00000056c3107810 */ /* 0x000fe20007ffe0ff */
[C---:B---3--:R-:W-:Y:S01]  /*55d80*/  IMAD.WIDE R8, R17.reuse, 0x4, R6 ;  /* 0x0000000411087825 */ /* 0x048fe200078e0206 */
[----:B------:R1:W-:Y:S03]  /*55d90*/  @P1 STG.E [R2.64], R84 ;  /* 0x0000005402001986 */ /* 0x0003e6000c101908 */
[----:B----4-:R-:W-:Y:S01]  /*55da0*/  IMAD.WIDE R10, R17, 0x4, R4 ;  /* 0x00000004110a7825 */ /* 0x010fe200078e0204 */
[----:B------:R-:W-:Y:S01]  /*55db0*/  ISETP.GE.AND P0, PT, R16, c[0x0][0x17c], PT ;  /* 0x00005f0010007a0c */ /* 0x000fe20003f06270 */
[----:B------:R3:W-:Y:S02]  /*55dc0*/  @P5 STG.E [R8.64], R96 ;  /* 0x0000006008005986 */ /* 0x0007e4000c101908 */
[----:B--2---:R-:W-:-:S02]  /*55dd0*/  IMAD.WIDE R12, R19, 0x4, R30 ;  /* 0x00000004130c7825 */ /* 0x004fc400078e021e */
[----:B------:R2:W-:Y:S01]  /*55de0*/  @P3 STG.E [R10.64], R112 ;  /* 0x000000700a003986 */ /* 0x0005e2000c101908 */
[----:B------:R-:W-:Y:S01]  /*55df0*/  ISETP.LT.AND P3, PT, R247, c[0x0][0x178], !P2 ;  /* 0x00005e00f7007a0c */ /* 0x000fe20005761270 */
[----:B------:R-:W-:Y:S01]  /*55e00*/  IMAD.WIDE R14, R19, 0x4, R28 ;  /* 0x00000004130e7825 */ /* 0x000fe200078e021c */
[----:B------:R-:W-:Y:S01]  /*55e10*/  ISETP.LT.AND P2, PT, R246, c[0x0][0x178], !P2 ;  /* 0x00005e00f6007a0c */ /* 0x000fe20005741270 */
[----:B------:R4:W-:Y:S01]  /*55e20*/  @P6 STG.E [R12.64], R69 ;  /* 0x000000450c006986 */ /* 0x0009e2000c101908 */
[----:B------:R-:W-:Y:S02]  /*55e30*/  ISETP.LT.AND P6, PT, R211, c[0x0][0x178], !P0 ;  /* 0x00005e00d3007a0c */ /* 0x000fe400047c1270 */
[----:B------:R-:W-:Y:S01]  /*55e40*/  ISETP.LT.AND P5, PT, R191, c[0x0][0x178], !P0 ;  /* 0x00005e00bf007a0c */ /* 0x000fe200047a1270 */
[----:B------:R4:W-:Y:S01]  /*55e50*/  @P4 STG.E [R14.64], R85 ;  /* 0x000000550e004986 */ /* 0x0009e2000c101908 */
[C---:B------:R-:W-:Y:S01]  /*55e60*/  IADD3 R17, R19.reuse, c[0x0][0x198], RZ ;  /* 0x0000660013117a10 */ /* 0x040fe20007ffe0ff */
[----:B-1----:R-:W-:Y:S01]  /*55e70*/  IMAD.WIDE R2, R19, 0x4, R6 ;  /* 0x0000000413027825 */ /* 0x002fe200078e0206 */
[----:B------:R-:W-:-:S02]  /*55e80*/  ISETP.LT.AND P4, PT, R247, c[0x0][0x178], !P0 ;  /* 0x00005e00f7007a0c */ /* 0x000fc40004781270 */
[----:B------:R-:W-:Y:S01]  /*55e90*/  IADD3 R16, R195, 0x57, RZ ;  /* 0x00000057c3107810 */ /* 0x000fe20007ffe0ff */
[----:B---3--:R-:W-:Y:S01]  /*55ea0*/  IMAD.WIDE R8, R19, 0x4, R4 ;  /* 0x0000000413087825 */ /* 0x008fe200078e0204 */
[----:B------:R1:W-:Y:S03]  /*55eb0*/  @P3 STG.E [R2.64], R97 ;  /* 0x0000006102003986 */ /* 0x0003e6000c101908 */
[----:B--2---:R-:W-:Y:S01]  /*55ec0*/  IMAD.WIDE R10, R17, 0x4, R30 ;  /* 0x00000004110a7825 */ /* 0x004fe200078e021e */
[----:B------:R-:W-:-:S03]  /*55ed0*/  ISETP.GE.AND P1, PT, R16, c[0x0][0x17c], PT ;  /* 0x00005f0010007a0c */ /* 0x000fc60003f26270 */
[C---:B----4-:R-:W-:Y:S01]  /*55ee0*/  IMAD.WIDE R12, R17.reuse, 0x4, R28 ;  /* 0x00000004110c7825 */ /* 0x050fe200078e021c */
[----:B------:R2:W-:Y:S01]  /*55ef0*/  @P2 STG.E [R8.64], R113 ;  /* 0x0000007108002986 */ /* 0x0005e2000c101908 */
[----:B------:R-:W-:Y:S02]  /*55f00*/  ISETP.LT.AND P0, PT, R246, c[0x0][0x178], !P0 ;  /* 0x00005e00f6007a0c */ /* 0x000fe40004701270 */
[----:B------:R-:W-:Y:S01]  /*55f10*/  IMAD.WIDE R14, R17, 0x4, R6 ;  /* 0x00000004110e7825 */ /* 0x000fe200078e0206 */
[----:B------:R3:W-:Y:S01]  /*55f20*/  @P6 STG.E [R10.64], R60 ;  /* 0x0000003c0a006986 */ /* 0x0007e2000c101908 */
[----:B------:R-:W-:-:S03]  /*55f30*/  ISETP.LT.AND P6, PT, R211, c[0x0][0x178], !P1 ;  /* 0x00005e00d3007a0c */ /* 0x000fc60004fc1270 */
[----:B------:R4:W-:Y:S01]  /*55f40*/  @P5 STG.E [R12.64], R80 ;  /* 0x000000500c005986 */ /* 0x0009e2000c101908 */
[----:B------:R-:W-:Y:S02]  /*55f50*/  ISETP.LT.AND P5, PT, R191, c[0x0][0x178], !P1 ;  /* 0x00005e00bf007a0c */ /* 0x000fe40004fa1270 */
[----:B------:R-:W-:Y:S01]  /*55f60*/  IADD3 R19, R17, c[0x0][0x198], RZ ;  /* 0x0000660011137a10 */ /* 0x000fe20007ffe0ff */
[----:B------:R3:W-:Y:S01]  /*55f70*/  @P4 STG.E [R14.64], R64 ;  /* 0x000000400e004986 */ /* 0x0007e2000c101908 */
[----:B------:R-:W-:Y:S02]  /*55f80*/  ISETP.LT.AND P2, PT, R247, c[0x0][0x178], !P1 ;  /* 0x00005e00f7007a0c */ /* 0x000fe40004f41270 */
[----:B------:R-:W-:Y:S01]  /*55f90*/  ISETP.LT.AND P4, PT, R246, c[0x0][0x178], !P1 ;  /* 0x00005e00f6007a0c */ /* 0x000fe20004f81270 */
[----:B-1----:R-:W-:Y:S01]  /*55fa0*/  IMAD.WIDE R2, R17, 0x4, R4 ;  /* 0x0000000411027825 */ /* 0x002fe200078e0204 */
[----:B------:R-:W-:-:S03]  /*55fb0*/  IADD3 R16, R195, 0x58, RZ ;  /* 0x00000058c3107810 */ /* 0x000fc60007ffe0ff */
[----:B--2---:R-:W-:Y:S01]  /*55fc0*/  IMAD.WIDE R8, R19, 0x4, R30 ;  /* 0x0000000413087825 */ /* 0x004fe200078e021e */
[----:B------:R-:W-:-:S03]  /*55fd0*/  ISETP.GE.AND P3, PT, R16, c[0x0][0x17c], PT ;  /* 0x00005f0010007a0c */ /* 0x000fc60003f66270 */
[----:B---3--:R-:W-:Y:S01]  /*55fe0*/  IMAD.WIDE R10, R19, 0x4, R28 ;  /* 0x00000004130a7825 */ /* 0x008fe200078e021c */
[----:B------:R-:W-:Y:S01]  /*55ff0*/  IADD3 R16, R195, 0x59, RZ ;  /* 0x00000059c3107810 */ /* 0x000fe20007ffe0ff */
[----:B------:R1:W-:Y:S02]  /*56000*/  @P0 STG.E [R2.64], R108 ;  /* 0x0000006c02000986 */ /* 0x0003e4000c101908 */
[C---:B----4-:R-:W-:Y:S02]  /*56010*/  IMAD.WIDE R12, R19.reuse, 0x4, R6 ;  /* 0x00000004130c7825 */ /* 0x050fe400078e0206 */
[----:B------:R2:W-:Y:S02]  /*56020*/  @P6 STG.E [R8.64], R61 ;  /* 0x0000003d08006986 */ /* 0x0005e4000c101908 */
[----:B------:R-:W-:Y:S01]  /*56030*/  IMAD.WIDE R14, R19, 0x4, R4 ;  /* 0x00000004130e7825 */ /* 0x000fe200078e0204 */
[----:B------:R-:W-:Y:S01]  /*56040*/  ISETP.GE.AND P1, PT, R16, c[0x0][0x17c], PT ;  /* 0x00005f0010007a0c */ /* 0x000fe20003f26270 */
[----:B------:R3:W-:Y:S01]  /*56050*/  @P5 STG.E [R10.64], R81 ;  /* 0x000000510a005986 */ /* 0x0007e2000c101908 */
[----:B------:R-:W-:-:S02]  /*56060*/  ISETP.LT.AND P5, PT, R211, c[0x0][0x178], !P3 ;  /* 0x00005e00d3007a0c */ /* 0x000fc40005fa1270 */
[----:B------:R-:W-:Y:S01]  /*56070*/  ISETP.LT.AND P0, PT, R191, c[0x0][0x178], !P3 ;  /* 0x00005e00bf007a0c */ /* 0x000fe20005f01270 */
[----:B------:R4:W-:Y:S01]  /*56080*/  @P2 STG.E [R12.64], R65 ;  /* 0x000000410c002986 */ /* 0x0009e2000c101908 */
[----:B------:R-:W-:Y:S02]  /*56090*/  ISETP.LT.AND P6, PT, R247, c[0x0][0x178], !P3 ;  /* 0x00005e00f7007a0c */ /* 0x000fe40005fc1270 */
[----:B------:R-:W-:Y:S01]  /*560a0*/  IADD3 R19, R19, c[0x0][0x198], RZ ;  /* 0x0000660013137a10 */ /* 0x000fe20007ffe0ff */
[----:B------:R-:W-:Y:S01]  /*560b0*/  @P4 STG.E [R14.64], R109 ;  /* 0x0000006d0e004986 */ /* 0x000fe2000c101908 */
[----:B------:R-:W-:Y:S02]  /*560c0*/  ISETP.LT.AND P3, PT, R246, c[0x0][0x178], !P3 ;  /* 0x00005e00f6007a0c */ /* 0x000fe40005f61270 */
[----:B------:R-:W-:Y:S01]  /*560d0*/  ISETP.LT.AND P4, PT, R211, c[0x0][0x178], !P1 ;  /* 0x00005e00d3007a0c */ /* 0x000fe20004f81270 */
[----:B-1----:R-:W-:Y:S01]  /*560e0*/  IMAD.WIDE R2, R19, 0x4, R30 ;  /* 0x0000000413027825 */ /* 0x002fe200078e021e */
[----:B------:R-:W-:-:S02]  /*560f0*/  IADD3 R16, R195, 0x5a, RZ ;  /* 0x0000005ac3107810 */ /* 0x000fc40007ffe0ff */
[C---:B------:R-:W-:Y:S01]  /*56100*/  IADD3 R21, R19.reuse, c[0x0][0x198], RZ ;  /* 0x0000660013157a10 */ /* 0x040fe20007ffe0ff */
[----:B--2---:R-:W-:Y:S01]  /*56110*/  IMAD.WIDE R8, R19, 0x4, R28 ;  /* 0x0000000413087825 */ /* 0x004fe200078e021c */
[----:B------:R-:W-:-:S03]  /*56120*/  ISETP.GE.AND P2, PT, R16, c[0x0][0x17c], PT ;  /* 0x00005f0010007a0c */ /* 0x000fc60003f46270 */
[C---:B---3--:R-:W-:Y:S01]  /*56130*/  IMAD.WIDE R10, R19.reuse, 0x4, R6 ;  /* 0x00000004130a7825 */ /* 0x048fe200078e0206 */
[----:B------:R1:W-:Y:S03]  /*56140*/  @P5 STG.E [R2.64], R78 ;  /* 0x0000004e02005986 */ /* 0x0003e6000c101908 */
[----:B----4-:R-:W-:Y:S01]  /*56150*/  IMAD.WIDE R12, R19, 0x4, R4 ;  /* 0x00000004130c7825 */ /* 0x010fe200078e0204 */
[----:B------:R2:W-:Y:S03]  /*56160*/  @P0 STG.E [R8.64], R94 ;  /* 0x0000005e08000986 */ /* 0x0005e6000c101908 */
[----:B------:R-:W-:Y:S01]  /*56170*/  IMAD.WIDE R16, R21, 0x4, R30 ;  /* 0x0000000415107825 */ /* 0x000fe200078e021e */
[----:B------:R3:W-:Y:S01]  /*56180*/  @P6 STG.E [R10.64], R106 ;  /* 0x0000006a0a006986 */ /* 0x0007e2000c101908 */
[----:B------:R-:W-:-:S03]  /*56190*/  ISETP.LT.AND P0, PT, R246, c[0x0][0x178], !P1 ;  /* 0x00005e00f6007a0c */ /* 0x000fc60004f01270 */
[----:B------:R4:W-:Y:S01]  /*561a0*/  @P3 STG.E [R12.64], R122 ;  /* 0x0000007a0c003986 */ /* 0x0009e2000c101908 */
[----:B------:R-:W-:-:S03]  /*561b0*/  ISETP.LT.AND P3, PT, R191, c[0x0][0x178], !P1 ;  /* 0x00005e00bf007a0c */ /* 0x000fc60004f61270 */
[----:B------:R-:W-:Y:S01]  /*561c0*/  @P4 STG.E [R16.64], R79 ;  /* 0x0000004f10004986 */ /* 0x000fe2000c101908 */
[----:B------:R-:W-:Y:S02]  /*561d0*/  ISETP.LT.AND P4, PT, R247, c[0x0][0x178], !P1 ;  /* 0x00005e00f7007a0c */ /* 0x000fe40004f81270 */
[----:B------:R-:W-:Y:S02]  /*561e0*/  ISETP.LT.AND P6, PT, R211, c[0x0][0x178], !P2 ;  /* 0x00005e00d3007a0c */ /* 0x000fe400057c1270 */
[----:B------:R-:W-:Y:S02]  /*561f0*/  ISETP.LT.AND P5, PT, R191, c[0x0][0x178], !P2 ;  /* 0x00005e00bf007a0c */ /* 0x000fe400057a1270 */
[C---:B------:R-:W-:Y:S01]  /*56200*/  IADD3 R19, R21.reuse, c[0x0][0x198], RZ ;  /* 0x0000660015137a10 */ /* 0x040fe20007ffe0ff */
[----:B-1----:R-:W-:Y:S01]  /*56210*/  IMAD.WIDE R2, R21, 0x4, R28 ;  /* 0x0000000415027825 */ /* 0x002fe200078e021c */
[----:B------:R-:W-:-:S03]  /*56220*/  IADD3 R14, R195, 0x5b, RZ ;  /* 0x0000005bc30e7810 */ /* 0x000fc60007ffe0ff */
[----:B--2---:R-:W-:Y:S01]  /*56230*/  IMAD.WIDE R8, R21, 0x4, R6 ;  /* 0x0000000415087825 */ /* 0x004fe200078e0206 */
[----:B------:R-:W-:-:S03]  /*56240*/  ISETP.GE.AND P1, PT, R14, c[0x0][0x17c], PT ;  /* 0x00005f000e007a0c */ /* 0x000fc60003f26270 */
[----:B---3--:R-:W-:Y:S01]  /*56250*/  IMAD.WIDE R10, R21, 0x4, R4 ;  /* 0x00000004150a7825 */ /* 0x008fe200078e0204 */
[----:B------:R1:W-:Y:S03]  /*56260*/  @P3 STG.E [R2.64], R95 ;  /* 0x0000005f02003986 */ /* 0x0003e6000c101908 */
[C---:B----4-:R-:W-:Y:S01]  /*56270*/  IMAD.WIDE R12, R19.reuse, 0x4, R30 ;  /* 0x00000004130c7825 */ /* 0x050fe200078e021e */
[----:B------:R2:W-:Y:S03]  /*56280*/  @P4 STG.E [R8.64], R107 ;  /* 0x0000006b08004986 */ /* 0x0005e6000c101908 */
[----:B------:R-:W-:Y:S01]  /*56290*/  IMAD.WIDE R14, R19, 0x4, R28 ;  /* 0x00000004130e7825 */ /* 0x000fe200078e021c */
[----:B------:R3:W-:Y:S01]  /*562a0*/  @P0 STG.E [R10.64], R123 ;  /* 0x0000007b0a000986 */ /* 0x0007e2000c101908 */
[----:B------:R-:W-:-:S02]  /*562b0*/  ISETP.LT.AND P3, PT, R247, c[0x0][0x178], !P2 ;  /* 0x00005e00f7007a0c */ /* 0x000fc40005761270 */
[----:B------:R-:W-:Y:S01]  /*562c0*/  ISETP.LT.AND P2, PT, R246, c[0x0][0x178], !P2 ;  /* 0x00005e00f6007a0c */ /* 0x000fe20005741270 */
[----:B------:R4:W-:Y:S04]  /*562d0*/  @P6 STG.E [R12.64], R74 ;  /* 0x0000004a0c006986 */ /* 0x0009e8000c101908 */
[----:B------:R3:W-:Y:S01]  /*562e0*/  @P5 STG.E [R14.64], R90 ;  /* 0x0000005a0e005986 */ /* 0x0007e2000c101908 */
[----:B------:R-:W-:Y:S02]  /*562f0*/  ISETP.LT.AND P5, PT, R211, c[0x0][0x178], !P1 ;  /* 0x00005e00d3007a0c */ /* 0x000fe40004fa1270 */
[C---:B------:R-:W-:Y:S01]  /*56300*/  IADD3 R21, R19.reuse, c[0x0][0x198], RZ ;  /* 0x0000660013157a10 */ /* 0x040fe20007ffe0ff */
[----:B-1----:R-:W-:Y:S01]  /*56310*/  IMAD.WIDE R2, R19, 0x4, R6 ;  /* 0x0000000413027825 */ /* 0x002fe200078e0206 */
[----:B------:R-:W-:-:S02]  /*56320*/  IADD3 R17, R195, 0x5c, RZ ;  /* 0x0000005cc3117810 */ /* 0x000fc40007ffe0ff */
[----:B------:R-:W-:Y:S01]  /*56330*/  ISETP.LT.AND P0, PT, R191, c[0x0][0x178], !P1 ;  /* 0x00005e00bf007a0c */ /* 0x000fe20004f01270 */
[----:B--2---:R-:W-:Y:S01]  /*56340*/  IMAD.WIDE R8, R19, 0x4, R4 ;  /* 0x0000000413087825 */ /* 0x004fe200078e0204 */
[----:B------:R-:W-:Y:S02]  /*56350*/  ISETP.LT.AND P4, PT, R247, c[0x0][0x178], !P1 ;  /* 0x00005e00f7007a0c */ /* 0x000fe40004f81270 */
[----:B------:R-:W-:Y:S01]  /*56360*/  ISETP.GE.AND P6, PT, R17, c[0x0][0x17c], PT ;  /* 0x00005f0011007a0c */ /* 0x000fe20003fc6270 */
[----:B---3--:R-:W-:Y:S01]  /*56370*/  IMAD.WIDE R10, R21, 0x4, R30 ;  /* 0x00000004150a7825 */ /* 0x008fe200078e021e */
[----:B------:R1:W-:Y:S01]  /*56380*/  @P3 STG.E [R2.64], R102 ;  /* 0x0000006602003986 */ /* 0x0003e2000c101908 */
[----:B------:R-:W-:-:S03]  /*56390*/  ISETP.LT.AND P1, PT, R246, c[0x0][0x178], !P1 ;  /* 0x00005e00f6007a0c */ /* 0x000fc60004f21270 */
[----:B------:R2:W-:Y:S01]  /*563a0*/  @P2 STG.E [R8.64], R118 ;  /* 0x0000007608002986 */ /* 0x0005e2000c101908 */
[----:B------:R-:W-:Y:S01]  /*563b0*/  ISETP.LT.AND P2, PT, R211, c[0x0][0x178], !P6 ;  /* 0x00005e00d3007a0c */ /* 0x000fe20007741270 */
[----:B----4-:R-:W-:Y:S02]  /*563c0*/  IMAD.WIDE R12, R21, 0x4, R28 ;  /* 0x00000004150c7825 */ /* 0x010fe400078e021c */
[----:B------:R3:W-:Y:S01]  /*563d0*/  @P5 STG.E [R10.64], R75 ;  /* 0x0000004b0a005986 */ /* 0x0007e2000c101908 */
[----:B------:R-:W-:Y:S01]  /*563e0*/  ISETP.LT.AND P5, PT, R191, c[0x0][0x178], !P6 ;  /* 0x00005e00bf007a0c */ /* 0x000fe200077a1270 */
[C---:B------:R-:W-:Y:S01]  /*563f0*/  IMAD.WIDE R14, R21.reuse, 0x4, R6 ;  /* 0x00000004150e7825 */ /* 0x040fe200078e0206 */
[----:B------:R-:W-:Y:S01]  /*56400*/  IADD3 R17, R21, c[0x0][0x198], RZ ;  /* 0x0000660015117a10 */ /* 0x000fe20007ffe0ff */
[----:B------:R4:W-:Y:S01]  /*56410*/  @P0 STG.E [R12.64], R91 ;  /* 0x0000005b0c000986 */ /* 0x0009e2000c101908 */
[----:B------:R-:W-:Y:S01]  /*56420*/  IADD3 R16, R195, 0x5d, RZ ;  /* 0x0000005dc3107810 */ /* 0x000fe20007ffe0ff */
[----:B-1----:R-:W-:-:S02]  /*56430*/  IMAD.WIDE R2, R21, 0x4, R4 ;  /* 0x0000000415027825 */ /* 0x002fc400078e0204 */
[----:B------:R1:W-:Y:S01]  /*56440*/  @P4 STG.E [R14.64], R103 ;  /* 0x000000670e004986 */ /* 0x0003e2000c101908 */
[----:B------:R-:W-:Y:S01]  /*56450*/  ISETP.LT.AND P4, PT, R247, c[0x0][0x178], !P6 ;  /* 0x00005e00f7007a0c */ /* 0x000fe20007781270 */
[----:B--2---:R-:W-:Y:S01]  /*56460*/  IMAD.WIDE R8, R17, 0x4, R30 ;  /* 0x0000000411087825 */ /* 0x004fe200078e021e */
[----:B------:R-:W-:-:S03]  /*56470*/  ISETP.LT.AND P6, PT, R246, c[0x0][0x178], !P6 ;  /* 0x00005e00f6007a0c */ /* 0x000fc600077c1270 */
[----:B---3--:R-:W-:Y:S01]  /*56480*/  IMAD.WIDE R10, R17, 0x4, R28 ;  /* 0x00000004110a7825 */ /* 0x008fe200078e021c */
[----:B------:R-:W-:Y:S01]  /*56490*/  ISETP.GE.AND P3, PT, R16, c[0x0][0x17c], PT ;  /* 0x00005f0010007a0c */ /* 0x000fe20003f66270 */
[----:B------:R2:W-:Y:S01]  /*564a0*/  @P1 STG.E [R2.64], R119 ;  /* 0x0000007702001986 */ /* 0x0005e2000c101908 */
[----:B------:R-:W-:-:S03]  /*564b0*/  IADD3 R16, R195, 0x5e, RZ ;  /* 0x0000005ec3107810 */ /* 0x000fc60007ffe0ff */
[----:B------:R3:W-:Y:S01]  /*564c0*/  @P2 STG.E [R8.64], R70 ;  /* 0x0000004608002986 */ /* 0x0007e2000c101908 */
[----:B----4-:R-:W-:-:S03]  /*564d0*/  IMAD.WIDE R12, R17, 0x4, R6 ;  /* 0x00000004110c7825 */ /* 0x010fc600078e0206 */
[----:B------:R4:W-:Y:S01]  /*564e0*/  @P5 STG.E [R10.64], R86 ;  /* 0x000000560a005986 */ /* 0x0009e2000c101908 */
[----:B------:R-:W-:Y:S01]  /*564f0*/  ISETP.LT.AND P5, PT, R211, c[0x0][0x178], !P3 ;  /* 0x00005e00d3007a0c */ /* 0x000fe20005fa1270 */
[C---:B-1----:R-:W-:Y:S01]  /*56500*/  IMAD.WIDE R14, R17.reuse, 0x4, R4 ;  /* 0x00000004110e7825 */ /* 0x042fe200078e0204 */
[----:B------:R-:W-:Y:S02]  /*56510*/  IADD3 R17, R17, c[0x0][0x198], RZ ;  /* 0x0000660011117a10 */ /* 0x000fe40007ffe0ff */
[----:B------:R-:W-:Y:S01]  /*56520*/  ISETP.GE.AND P0, PT, R16, c[0x0][0x17c], PT ;  /* 0x00005f0010007a0c */ /* 0x000fe20003f06270 */
[----:B------:R1:W-:Y:S01]  /*56530*/  @P4 STG.E [R12.64], R98 ;  /* 0x000000620c004986 */ /* 0x0003e2000c101908 */
[----:B------:R-:W-:Y:S02]  /*56540*/  ISETP.LT.AND P1, PT, R191, c[0x0][0x178], !P3 ;  /* 0x00005e00bf007a0c */ /* 0x000fe40005f21270 */
[----:B------:R-:W-:Y:S01]  /*56550*/  ISETP.LT.AND P2, PT, R247, c[0x0][0x178], !P3 ;  /* 0x00005e00f7007a0c */ /* 0x000fe20005f41270 */
[----:B------:R1:W-:Y:S01]  /*56560*/  @P6 STG.E [R14.64], R114 ;  /* 0x000000720e006986 */ /* 0x0003e2000c101908 */
[----:B------:R-:W-:Y:S01]  /*56570*/  ISETP.LT.AND P3, PT, R246, c[0x0][0x178], !P3 ;  /* 0x00005e00f6007a0c */ /* 0x000fe20005f61270 */
[----:B--2---:R-:W-:Y:S01]  /*56580*/  IMAD.WIDE R2, R17, 0x4, R30 ;  /* 0x0000000411027825 */ /* 0x004fe200078e021e */
[----:B------:R-:W-:-:S02]  /*56590*/  ISETP.LT.AND P6, PT, R211, c[0x0][0x178], !P0 ;  /* 0x00005e00d3007a0c */ /* 0x000fc400047c1270 */
[C---:B------:R-:W-:Y:S01]  /*565a0*/  IADD3 R19, R17.reuse, c[0x0][0x198], RZ ;  /* 0x0000660011137a10 */ /* 0x040fe20007ffe0ff */
[----:B---3--:R-:W-:Y:S01]  /*565b0*/  IMAD.WIDE R8, R17, 0x4, R28 ;  /* 0x0000000411087825 */ /* 0x008fe200078e021c */
[----:B------:R2:W-:Y:S01]  /*565c0*/  @P5 STG.E [R2.64], R71 ;  /* 0x0000004702005986 */ /* 0x0005e2000c101908 */
[----:B------:R-:W-:Y:S02]  /*565d0*/  IADD3 R16, R195, 0x5f, RZ ;  /* 0x0000005fc3107810 */ /* 0x000fe40007ffe0ff */
[----:B----4-:R-:W-:Y:S01]  /*565e0*/  IMAD.WIDE R10, R17, 0x4, R6 ;  /* 0x00000004110a7825 */ /* 0x010fe200078e0206 */
[----:B------:R-:W-:-:S03]  /*565f0*/  ISETP.LT.AND P5, PT, R191, c[0x0][0x178], !P0 ;  /* 0x00005e00bf007a0c */ /* 0x000fc600047a1270 */
[----:B-1----:R-:W-:Y:S01]  /*56600*/  IMAD.WIDE R12, R17, 0x4, R4 ;  /* 0x00000004110c7825 */ /* 0x002fe200078e0204 */
[----:B------:R-:W-:Y:S01]  /*56610*/  ISETP.GE.AND P4, PT, R16, c[0x0][0x17c], PT ;  /* 0x00005f0010007a0c */ /* 0x000fe20003f86270 */
[----:B------:R1:W-:Y:S02]  /*56620*/  @P1 STG.E [R8.64], R87 ;  /* 0x0000005708001986 */ /* 0x0003e4000c101908 */
[----:B------:R-:W-:Y:S01]  /*56630*/  IMAD.WIDE R14, R19, 0x4, R30 ;  /* 0x00000004130e7825 */ /* 0x000fe200078e021e */
[----:B------:R-:W-:Y:S01]  /*56640*/  ISETP.LT.AND P1, PT, R247, c[0x0][0x178], !P0 ;  /* 0x00005e00f7007a0c */ /* 0x000fe20004721270 */
[----:B------:R3:W-:Y:S01]  /*56650*/  @P2 STG.E [R10.64], R99 ;  /* 0x000000630a002986 */ /* 0x0007e2000c101908 */
[----:B------:R-:W-:Y:S01]  /*56660*/  ISETP.LT.AND P0, PT, R246, c[0x0][0x178], !P0 ;  /* 0x00005e00f6007a0c */ /* 0x000fe20004701270 */
[----:B------:R-:W-:Y:S02]  /*56670*/  IMAD.WIDE R16, R19, 0x4, R28 ;  /* 0x0000000413107825 */ /* 0x000fe400078e021c */
[----:B------:R4:W-:Y:S01]  /*56680*/  @P3 STG.E [R12.64], R115 ;  /* 0x000000730c003986 */ /* 0x0009e2000c101908 */
[----:B------:R-:W-:-:S03]  /*56690*/  ISETP.LT.AND P3, PT, R191, c[0x0][0x178], !P4 ;  /* 0x00005e00bf007a0c */ /* 0x000fc60006761270 */
[----:B------:R3:W-:Y:S01]  /*566a0*/  @P6 STG.E [R14.64], R62 ;  /* 0x0000003e0e006986 */ /* 0x0007e2000c101908 */
[----:B------:R-:W-:Y:S02]  /*566b0*/  ISETP.LT.AND P6, PT, R211, c[0x0][0x178], !P4 ;  /* 0x00005e00d3007a0c */ /* 0x000fe400067c1270 */
[----:B------:R-:W-:Y:S01]  /*566c0*/  IADD3 R21, R19, c[0x0][0x198], RZ ;  /* 0x0000660013157a10 */ /* 0x000fe20007ffe0ff */
[----:B------:R4:W-:Y:S01]  /*566d0*/  @P5 STG.E [R16.64], R82 ;  /* 0x0000005210005986 */ /* 0x0009e2000c101908 */
[----:B------:R-:W-:Y:S01]  /*566e0*/  IADD3 R18, R195, 0x60, RZ ;  /* 0x00000060c3127810 */ /* 0x000fe20007ffe0ff */
[----:B--2---:R-:W-:Y:S01]  /*566f0*/  IMAD.WIDE R2, R19, 0x4, R6 ;  /* 0x0000000413027825 */ /* 0x004fe200078e0206 */
[----:B------:R-:W-:Y:S02]  /*56700*/  ISETP.LT.AND P5, PT, R247, c[0x0][0x178], !P4 ;  /* 0x00005e00f7007a0c */ /* 0x000fe400067a1270 */
[----:B------:R-:W-:Y:S01]  /*56710*/  ISETP.LT.AND P4, PT, R246, c[0x0][0x178], !P4 ;  /* 0x00005e00f6007a0c */ /* 0x000fe20006781270 */
[----:B-1----:R-:W-:Y:S01]  /*56720*/  IMAD.WIDE R8, R19, 0x4, R4 ;  /* 0x0000000413087825 */ /* 0x002fe200078e0204 */
[----:B------:R-:W-:-:S03]  /*56730*/  ISETP.GE.AND P2, PT, R18, c[0x0][0x17c], PT ;  /* 0x00005f0012007a0c */ /* 0x000fc60003f46270 */
[C---:B---3--:R-:W-:Y:S01]  /*56740*/  IMAD.WIDE R10, R21.reuse, 0x4, R30 ;  /* 0x00000004150a7825 */ /* 0x048fe200078e021e */
[----:B------:R1:W-:Y:S03]  /*56750*/  @P1 STG.E [R2.64], R66 ;  /* 0x0000004202001986 */ /* 0x0003e6000c101908 */
[----:B----4-:R-:W-:Y:S01]  /*56760*/  IMAD.WIDE R12, R21, 0x4, R28 ;  /* 0x00000004150c7825 */ /* 0x010fe200078e021c */
[----:B------:R2:W-:Y:S01]  /*56770*/  @P0 STG.E [R8.64], R110 ;  /* 0x0000006e08000986 */ /* 0x0005e2000c101908 */
[----:B------:R-:W-:Y:S02]  /*56780*/  IADD3 R18, R195, 0x61, RZ ;  /* 0x00000061c3127810 */ /* 0x000fe40007ffe0ff */
[----:B------:R-:W-:Y:S01]  /*56790*/  IMAD.WIDE R14, R21, 0x4, R6 ;  /* 0x00000004150e7825 */ /* 0x000fe200078e0206 */
[----:B------:R3:W-:Y:S01]  /*567a0*/  @P6 STG.E [R10.64], R63 ;  /* 0x0000003f0a006986 */ /* 0x0007e2000c101908 */
[----:B------:R-:W-:-:S02]  /*567b0*/  ISETP.LT.AND P0, PT, R211, c[0x0][0x178], !P2 ;  /* 0x00005e00d3007a0c */ /* 0x000fc40005701270 */
[----:B------:R-:W-:Y:S01]  /*567c0*/  IMAD.WIDE R16, R21, 0x4, R4 ;  /* 0x0000000415107825 */ /* 0x000fe200078e0204 */
[----:B------:R4:W-:Y:S01]  /*567d0*/  @P3 STG.E [R12.64], R83 ;  /* 0x000000530c003986 */ /* 0x0009e2000c101908 */
[----:B------:R-:W-:Y:S02]  /*567e0*/  ISETP.LT.AND P3, PT, R191, c[0x0][0x178], !P2 ;  /* 0x00005e00bf007a0c */ /* 0x000fe40005761270 */
[----:B------:R-:W-:Y:S02]  /*567f0*/  ISETP.GE.AND P1, PT, R18, c[0x0][0x17c], PT ;  /* 0x00005f0012007a0c */ /* 0x000fe40003f26270 */
[----:B------:R-:W-:Y:S01]  /*56800*/  IADD3 R21, R21, c[0x0][0x198], RZ ;  /* 0x0000660015157a10 */ /* 0x000fe20007ffe0ff */
[----:B------:R3:W-:Y:S01]  /*56810*/  @P5 STG.E [R14.64], R67 ;  /* 0x000000430e005986 */ /* 0x0007e2000c101908 */
[----:B------:R-:W-:Y:S02]  /*56820*/  ISETP.LT.AND P6, PT, R247, c[0x0][0x178], !P2 ;  /* 0x00005e00f7007a0c */ /* 0x000fe400057c1270 */
[----:B------:R-:W-:Y:S01]  /*56830*/  ISETP.LT.AND P2, PT, R246, c[0x0][0x178], !P2 ;  /* 0x00005e00f6007a0c */ /* 0x000fe20005741270 */
[----:B------:R4:W-:Y:S01]  /*56840*/  @P4 STG.E [R16.64], R111 ;  /* 0x0000006f10004986 */ /* 0x0009e2000c101908 */
[----:B------:R-:W-:Y:S01]  /*56850*/  ISETP.LT.AND P4, PT, R211, c[0x0][0x178], !P1 ;  /* 0x00005e00d3007a0c */ /* 0x000fe20004f81270 */
[----:B-1----:R-:W-:Y:S01]  /*56860*/  IMAD.WIDE R2, R21, 0x4, R30 ;  /* 0x0000000415027825 */ /* 0x002fe200078e021e */
[----:B------:R-:W-:-:S02]  /*56870*/  ISETP.LT.AND P5, PT, R191, c[0x0][0x178], !P1 ;  /* 0x00005e00bf007a0c */ /* 0x000fc40004fa1270 */
[C---:B------:R-:W-:Y:S01]  /*56880*/  IADD3 R19, R21.reuse, c[0x0][0x198], RZ ;  /* 0x0000660015137a10 */ /* 0x040fe20007ffe0ff */
[----:B--2---:R-:W-:Y:S01]  /*56890*/  IMAD.WIDE R8, R21, 0x4, R28 ;  /* 0x0000000415087825 */ /* 0x004fe200078e021c */
[----:B------:R-:W-:Y:S01]  /*568a0*/  IADD3 R18, R195, 0x62, RZ ;  /* 0x00000062c3127810 */ /* 0x000fe20007ffe0ff */
[----:B------:R1:W-:Y:S02]  /*568b0*/  @P0 STG.E [R2.64], R136 ;  /* 0x0000008802000986 */ /* 0x0003e4000c101908 */
[----:B---3--:R-:W-:Y:S02]  /*568c0*/  IMAD.WIDE R10, R21, 0x4, R6 ;  /* 0x00000004150a7825 */ /* 0x008fe400078e0206 */
[----:B------:R-:W-:Y:S01]  /*568d0*/  @P3 STG.E [R8.64], R148 ;  /* 0x0000009408003986 */ /* 0x000fe2000c101908 */
[----:B------:R-:W-:Y:S01]  /*568e0*/  ISETP.LT.AND P3, PT, R247, c[0x0][0x178], !P1 ;  /* 0x00005e00f7007a0c */ /* 0x000fe20004f61270 */
[----:B----4-:R-:W-:Y:S01]  /*568f0*/  IMAD.WIDE R12, R21, 0x4, R4 ;  /* 0x00000004150c7825 */ /* 0x010fe200078e0204 */
[----:B------:R-:W-:-:S03]  /*56900*/  ISETP.GE.AND P0, PT, R18, c[0x0][0x17c], PT ;  /* 0x00005f0012007a0c */ /* 0x000fc60003f06270 */
[C---:B------:R-:W-:Y:S01]  /*56910*/  IMAD.WIDE R14, R19.reuse, 0x4, R30 ;  /* 0x00000004130e7825 */ /* 0x040fe200078e021e */
[----:B------:R-:W-:Y:S03]  /*56920*/  @P6 STG.E [R10.64], R168 ;  /* 0x000000a80a006986 */ /* 0x000fe6000c101908 */
[----:B------:R-:W-:Y:S01]  /*56930*/  IMAD.WIDE R16, R19, 0x4, R28 ;  /* 0x0000000413107825 */ /* 0x000fe200078e021c */
[----:B------:R2:W-:Y:S01]  /*56940*/  @P2 STG.E [R12.64], R184 ;  /* 0x000000b80c002986 */ /* 0x0005e2000c101908 */
[----:B------:R-:W-:-:S03]  /*56950*/  ISETP.LT.AND P2, PT, R246, c[0x0][0x178], !P1 ;  /* 0x00005e00f6007a0c */ /* 0x000fc60004f41270 */
[----:B------:R3:W-:Y:S01]  /*56960*/  @P4 STG.E [R14.64], R137 ;  /* 0x000000890e004986 */ /* 0x0007e2000c101908 */
[----:B------:R-:W-:Y:S01]  /*56970*/  ISETP.LT.AND P4, PT, R211, c[0x0][0x178], !P0 ;  /* 0x00005e00d3007a0c */ /* 0x000fe20004781270 */
[----:B-1----:R-:W-:Y:S02]  /*56980*/  IMAD.WIDE R2, R19, 0x4, R6 ;  /* 0x0000000413027825 */ /* 0x002fe400078e0206 */
[----:B------:R1:W-:Y:S01]  /*56990*/  @P5 STG.E [R16.64], R149 ;  /* 0x0000009510005986 */ /* 0x0003e2000c101908 */
[----:B------:R-:W-:Y:S02]  /*569a0*/  ISETP.LT.AND P5, PT, R191, c[0x0][0x178], !P0 ;  /* 0x00005e00bf007a0c */ /* 0x000fe400047a1270 */
[----:B------:R-:W-:Y:S02]  /*569b0*/  ISETP.LT.AND P6, PT, R247, c[0x0][0x178], !P0 ;  /* 0x00005e00f7007a0c */ /* 0x000fe400047c1270 */
[----:B------:R-:W-:Y:S02]  /*569c0*/  IADD3 R21, R19, c[0x0][0x198], RZ ;  /* 0x0000660013157a10 */ /* 0x000fe40007ffe0ff */
[C---:B--2---:R-:W-:Y:S01]  /*569d0*/  IADD3 R12, R195.reuse, 0x64, RZ ;  /* 0x00000064c30c7810 */ /* 0x044fe20007ffe0ff */
[----:B------:R2:W-:Y:S01]  /*569e0*/  @P3 STG.E [R2.64], R169 ;  /* 0x000000a902003986 */ /* 0x0005e2000c101908 */
[----:B------:R-:W-:Y:S01]  /*569f0*/  IADD3 R18, R195, 0x63, RZ ;  /* 0x00000063c3127810 */ /* 0x000fe20007ffe0ff */
[----:B------:R-:W-:Y:S01]  /*56a00*/  IMAD.WIDE R8, R19, 0x4, R4 ;  /* 0x0000000413087825 */ /* 0x000fe200078e0204 */
[----:B------:R-:W-:-:S03]  /*56a10*/  ISETP.GE.AND P3, PT, R12, c[0x0][0x17c], PT ;  /* 0x00005f000c007a0c */ /* 0x000fc60003f66270 */
[----:B------:R-:W-:Y:S01]  /*56a20*/  IMAD.WIDE R10, R21, 0x4, R30 ;  /* 0x00000004150a7825 */ /* 0x000fe200078e021e */
[----:B------:R-:W-:-:S03]  /*56a30*/  ISETP.GE.AND P1, PT, R18, c[0x0][0x17c], PT ;  /* 0x00005f0012007a0c */ /* 0x000fc60003f26270 */
[C---:B------:R-:W-:Y:S01]  /*56a40*/  IMAD.WIDE R12, R21.reuse, 0x4, R28 ;  /* 0x00000004150c7825 */ /* 0x040fe200078e021c */
[----:B------:R4:W-:Y:S03]  /*56a50*/  @P2 STG.E [R8.64], R185 ;  /* 0x000000b908002986 */ /* 0x0009e6000c101908 */
[----:B---3--:R-:W-:Y:S01]  /*56a60*/  IMAD.WIDE R14, R21, 0x4, R6 ;  /* 0x00000004150e7825 */ /* 0x008fe200078e0206 */
[----:B------:R3:W-:Y:S01]  /*56a70*/  @P4 STG.E [R10.64], R132 ;  /* 0x000000840a004986 */ /* 0x0007e2000c101908 */
[----:B------:R-:W-:Y:S02]  /*56a80*/  ISETP.LT.AND P0, PT, R246, c[0x0][0x178], !P0 ;  /* 0x00005e00f6007a0c */ /* 0x000fe40004701270 */
[----:B------:R-:W-:Y:S01]  /*56a90*/  ISETP.LT.AND P4, PT, R211, c[0x0][0x178], !P1 ;  /* 0x00005e00d3007a0c */ /* 0x000fe20004f81270 */
[----:B------:R3:W-:Y:S01]  /*56aa0*/  @P5 STG.E [R12.64], R152 ;  /* 0x000000980c005986 */ /* 0x0007e2000c101908 */
[----:B-1----:R-:W-:-:S03]  /*56ab0*/  IADD3 R17, R21, c[0x0][0x198], RZ ;  /* 0x0000660015117a10 */ /* 0x002fc60007ffe0ff */
[----:B------:R1:W-:Y:S01]  /*56ac0*/  @P6 STG.E [R14.64], R164 ;  /* 0x000000a40e006986 */ /* 0x0003e2000c101908 */
[----:B------:R-:W-:Y:S02]  /*56ad0*/  ISETP.LT.AND P6, PT, R191, c[0x0][0x178], !P1 ;  /* 0x00005e00bf007a0c */ /* 0x000fe40004fc1270 */
[----:B------:R-:W-:Y:S02]  /*56ae0*/  ISETP.LT.AND P2, PT, R247, c[0x0][0x178], !P1 ;  /* 0x00005e00f7007a0c */ /* 0x000fe40004f41270 */
[----:B------:R-:W-:Y:S01]  /*56af0*/  ISETP.LT.AND P1, PT, R246, c[0x0][0x178], !P1 ;  /* 0x00005e00f6007a0c */ /* 0x000fe20004f21270 */
[----:B--2---:R-:W-:Y:S01]  /*56b00*/  IMAD.WIDE R2, R21, 0x4, R4 ;  /* 0x0000000415027825 */ /* 0x004fe200078e0204 */
[----:B------:R-:W-:Y:S02]  /*56b10*/  ISETP.LT.AND P5, PT, R211, c[0x0][0x178], !P3 ;  /* 0x00005e00d3007a0c */ /* 0x000fe40005fa1270 */
[----:B------:R-:W-:Y:S01]  /*56b20*/  IADD3 R16, R195, 0x65, RZ ;  /* 0x00000065c3107810 */ /* 0x000fe20007ffe0ff */
[C---:B----4-:R-:W-:Y:S01]  /*56b30*/  IMAD.WIDE R8, R17.reuse, 0x4, R30 ;  /* 0x0000000411087825 */ /* 0x050fe200078e021e */
[C---:B------:R-:W-:Y:S01]  /*56b40*/  IADD3 R19, R17.reuse, c[0x0][0x198], RZ ;  /* 0x0000660011137a10 */ /* 0x040fe20007ffe0ff */
[----:B------:R2:W-:Y:S02]  /*56b50*/  @P0 STG.E [R2.64], R176 ;  /* 0x000000b002000986 */ /* 0x0005e4000c101908 */
[C---:B---3--:R-:W-:Y:S01]  /*56b60*/  IMAD.WIDE R10, R17.reuse, 0x4, R28 ;  /* 0x00000004110a7825 */ /* 0x048fe200078e021c */
[----:B------:R-:W-:Y:S01]  /*56b70*/  ISETP.GE.AND P0, PT, R16, c[0x0][0x17c], PT ;  /* 0x00005f0010007a0c */ /* 0x000fe20003f06270 */
[----:B------:R3:W-:Y:S02]  /*56b80*/  @P4 STG.E [R8.64], R133 ;  /* 0x0000008508004986 */ /* 0x0007e4000c101908 */
[----:B------:R-:W-:-:S02]  /*56b90*/  IMAD.WIDE R12, R17, 0x4, R6 ;  /* 0x00000004110c7825 */ /* 0x000fc400078e0206 */
[----:B------:R4:W-:Y:S02]  /*56ba0*/  @P6 STG.E [R10.64], R153 ;  /* 0x000000990a006986 */ /* 0x0009e4000c101908 */
[----:B-1----:R-:W-:Y:S01]  /*56bb0*/  IMAD.WIDE R14, R17, 0x4, R4 ;  /* 0x00000004110e7825 */ /* 0x002fe200078e0204 */
[----:B------:R-:W-:-:S03]  /*56bc0*/  ISETP.LT.AND P6, PT, R191, c[0x0][0x178], !P3 ;  /* 0x00005e00bf007a0c */ /* 0x000fc60005fc1270 */
[----:B------:R-:W-:Y:S01]  /*56bd0*/  IMAD.WIDE R16, R19, 0x4, R30 ;  /* 0x0000000413107825 */ /* 0x000fe200078e021e */
[----:B------:R-:W-:Y:S01]  /*56be0*/  ISETP.LT.AND P4, PT, R247, c[0x0][0x178], !P3 ;  /* 0x00005e00f7007a0c */ /* 0x000fe20005f81270 */
[----:B------:R1:W-:Y:S01]  /*56bf0*/  @P2 STG.E [R12.64], R165 ;  /* 0x000000a50c002986 */ /* 0x0003e2000c101908 */
[----:B------:R-:W-:Y:S02]  /*56c00*/  ISETP.LT.AND P3, PT, R246, c[0x0][0x178], !P3 ;  /* 0x00005e00f6007a0c */ /* 0x000fe40005f61270 */
[----:B------:R-:W-:Y:S01]  /*56c10*/  ISETP.LT.AND P2, PT, R211, c[0x0][0x178], !P0 ;  /* 0x00005e00d3007a0c */ /* 0x000fe20004741270 */
[----:B------:R1:W-:Y:S01]  /*56c20*/  @P1 STG.E [R14.64], R177 ;  /* 0x000000b10e001986 */ /* 0x0003e2000c101908 */
[----:B------:R-:W-:-:S03]  /*56c30*/  IADD3 R21, R19, c[0x0][0x198], RZ ;  /* 0x0000660013157a10 */ /* 0x000fc60007ffe0ff */
[----:B------:R1:W-:Y:S01]  /*56c40*/  @P5 STG.E [R16.64], R128 ;  /* 0x0000008010005986 */ /* 0x0003e2000c101908 */
[----:B------:R-:W-:Y:S01]  /*56c50*/  ISETP.LT.AND P5, PT, R191, c[0x0][0x178], !P0 ;  /* 0x00005e00bf007a0c */ /* 0x000fe200047a1270 */
[----:B--2---:R-:W-:Y:S01]  /*56c60*/  IMAD.WIDE R2, R19, 0x4, R28 ;  /* 0x0000000413027825 */ /* 0x004fe200078e021c */
[----:B------:R-:W-:-:S03]  /*56c70*/  IADD3 R18, R195, 0x66, RZ ;  /* 0x00000066c3127810 */ /* 0x000fc60007ffe0ff */
[C---:B---3--:R-:W-:Y:S01]  /*56c80*/  IMAD.WIDE R8, R19.reuse, 0x4, R6 ;  /* 0x0000000413087825 */ /* 0x048fe200078e0206 */
[----:B------:R2:W-:Y:S03]  /*56c90*/  @P6 STG.E [R2.64], R140 ;  /* 0x0000008c02006986 */ /* 0x0005e6000c101908 */
[----:B----4-:R-:W-:Y:S01]  /*56ca0*/  IMAD.WIDE R10, R19, 0x4, R4 ;  /* 0x00000004130a7825 */ /* 0x010fe200078e0204 */
[----:B------:R-:W-:-:S03]  /*56cb0*/  ISETP.GE.AND P1, PT, R18, c[0x0][0x17c], PT ;  /* 0x00005f0012007a0c */ /* 0x000fc60003f26270 */
[C---:B-1----:R-:W-:Y:S01]  /*56cc0*/  IMAD.WIDE R12, R21.reuse, 0x4, R30 ;  /* 0x00000004150c7825 */ /* 0x042fe200078e021e */
[----:B------:R1:W-:Y:S03]  /*56cd0*/  @P4 STG.E [R8.64], R160 ;  /* 0x000000a008004986 */ /* 0x0003e6000c101908 */
[----:B------:R-:W-:Y:S01]  /*56ce0*/  IMAD.WIDE R14, R21, 0x4, R28 ;  /* 0x00000004150e7825 */ /* 0x000fe200078e021c */
[----:B------:R-:W-:Y:S01]  /*56cf0*/  ISETP.LT.AND P6, PT, R247, c[0x0][0x178], !P0 ;  /* 0x00005e00f7007a0c */ /* 0x000fe200047c1270 */
[----:B------:R3:W-:Y:S01]  /*56d00*/  @P3 STG.E [R10.64], R180 ;  /* 0x000000b40a003986 */ /* 0x0007e2000c101908 */
[----:B------:R-:W-:-:S03]  /*56d10*/  ISETP.LT.AND P0, PT, R246, c[0x0][0x178], !P0 ;  /* 0x00005e00f6007a0c */ /* 0x000fc60004701270 */
[----:B------:R4:W-:Y:S01]  /*56d20*/  @P2 STG.E [R12.64], R129 ;  /* 0x000000810c002986 */ /* 0x0009e2000c101908 */
[----:B------:R-:W-:-:S03]  /*56d30*/  ISETP.LT.AND P3, PT, R191, c[0x0][0x178], !P1 ;  /* 0x00005e00bf007a0c */ /* 0x000fc60004f61270 */
[----:B------:R1:W-:Y:S01]  /*56d40*/  @P5 STG.E [R14.64], R141 ;  /* 0x0000008d0e005986 */ /* 0x0003e2000c101908 */
[----:B------:R-:W-:Y:S02]  /*56d50*/  ISETP.LT.AND P5, PT, R211, c[0x0][0x178], !P1 ;  /* 0x00005e00d3007a0c */ /* 0x000fe40004fa1270 */
[----:B------:R-:W-:Y:S02]  /*56d60*/  IADD3 R16, R195, 0x67, RZ ;  /* 0x00000067c3107810 */ /* 0x000fe40007ffe0ff */
[----:B------:R-:W-:Y:S02]  /*56d70*/  ISETP.LT.AND P2, PT, R247, c[0x0][0x178], !P1 ;  /* 0x00005e00f7007a0c */ /* 0x000fe40004f41270 */
[C---:B------:R-:W-:Y:S01]  /*56d80*/  IADD3 R19, R21.reuse, c[0x0][0x198], RZ ;  /* 0x0000660015137a10 */ /* 0x040fe20007ffe0ff */
[C---:B--2---:R-:W-:Y:S01]  /*56d90*/  IMAD.WIDE R2, R21.reuse, 0x4, R6 ;  /* 0x0000000415027825 */ /* 0x044fe200078e0206 */
[----:B------:R-:W-:Y:S02]  /*56da0*/  ISETP.LT.AND P1, PT, R246, c[0x0][0x178], !P1 ;  /* 0x00005e00f6007a0c */ /* 0x000fe40004f21270 */
[----:B------:R-:W-:Y:S01]  /*56db0*/  ISETP.GE.AND P4, PT, R16, c[0x0][0x17c], PT ;  /* 0x00005f0010007a0c */ /* 0x000fe20003f86270 */
[----:B-1----:R-:W-:Y:S01]  /*56dc0*/  IMAD.WIDE R8, R21, 0x4, R4 ;  /* 0x0000000415087825 */ /* 0x002fe200078e0204 */
[----:B------:R-:W-:Y:S01]  /*56dd0*/  IADD3 R16, R195, 0x68, RZ ;  /* 0x00000068c3107810 */ /* 0x000fe20007ffe0ff */
[----:B------:R1:W-:Y:S02]  /*56de0*/  @P6 STG.E [R2.64], R161 ;  /* 0x000000a102006986 */ /* 0x0003e4000c101908 */
[----:B---3--:R-:W-:Y:S01]  /*56df0*/  IMAD.WIDE R10, R19, 0x4, R30 ;  /* 0x00000004130a7825 */ /* 0x008fe200078e021e */
[----:B------:R-:W-:-:S03]  /*56e00*/  ISETP.GE.AND P6, PT, R16, c[0x0][0x17c], PT ;  /* 0x00005f0010007a0c */ /* 0x000fc60003fc6270 */
[C---:B----4-:R-:W-:Y:S01]  /*56e10*/  IMAD.WIDE R12, R19.reuse, 0x4, R28 ;  /* 0x00000004130c7825 */ /* 0x050fe200078e021c */
[----:B------:R2:W-:Y:S03]  /*56e20*/  @P0 STG.E [R8.64], R181 ;  /* 0x000000b508000986 */ /* 0x0005e6000c101908 */
[C---:B------:R-:W-:Y:S01]  /*56e30*/  IMAD.WIDE R14, R19.reuse, 0x4, R6 ;  /* 0x00000004130e7825 */ /* 0x040fe200078e0206 */
        /* <DEDUP_REMOVED lines=8> */
[----:B------:R-:W-:Y:S02]  /*56ec0*/  IADD3 R19, R19, c[0x0][0x198], RZ ;  /* 0x0000660013137a10 */ /* 0x000fe40007ffe0ff */
[----:B------:R-:W-:Y:S02]  /*56ed0*/  ISETP.LT.AND P4, PT, R246, c[0x0][0x178], !P4 ;  /* 0x00005e00f6007a0c */ /* 0x000fe40006781270 */
[----:B------:R-:W-:Y:S01]  /*56ee0*/  ISETP.LT.AND P5, PT, R211, c[0x0][0x178], !P6 ;  /* 0x00005e00d3007a0c */ /* 0x000fe200077a1270 */
[C---:B-1----:R-:W-:Y:S01]  /*56ef0*/  IMAD.WIDE R2, R19.reuse, 0x4, R30 ;  /* 0x0000000413027825 */ /* 0x042fe200078e021e */
[----:B------:R-:W-:Y:S02]  /*56f00*/  IADD3 R21, R19, c[0x0][0x198], RZ ;  /* 0x0000660013157a10 */ /* 0x000fe40007ffe0ff */
[----:B------:R-:W-:Y:S01]  /*56f10*/  IADD3 R18, R195, 0x69, RZ ;  /* 0x00000069c3127810 */ /* 0x000fe20007ffe0ff */
[C---:B--2---:R-:W-:Y:S01]  /*56f20*/  IMAD.WIDE R8, R19.reuse, 0x4, R28 ;  /* 0x0000000413087825 */ /* 0x044fe200078e021c */
[----:B------:R1:W-:Y:S03]  /*56f30*/  @P2 STG.E [R2.64], R125 ;  /* 0x0000007d02002986 */ /* 0x0003e6000c101908 */
[----:B---3--:R-:W-:Y:S01]  /*56f40*/  IMAD.WIDE R10, R19, 0x4, R6 ;  /* 0x00000004130a7825 */ /* 0x008fe200078e0206 */
[----:B------:R-:W-:-:S03]  /*56f50*/  ISETP.GE.AND P0, PT, R18, c[0x0][0x17c], PT ;  /* 0x00005f0012007a0c */ /* 0x000fc60003f06270 */
[----:B----4-:R-:W-:Y:S01]  /*56f60*/  IMAD.WIDE R12, R19, 0x4, R4 ;  /* 0x00000004130c7825 */ /* 0x010fe200078e0204 */
[----:B------:R2:W-:Y:S03]  /*56f70*/  @P3 STG.E [R8.64], R145 ;  /* 0x0000009108003986 */ /* 0x0005e6000c101908 */
[----:B------:R-:W-:Y:S01]  /*56f80*/  IMAD.WIDE R14, R21, 0x4, R30 ;  /* 0x00000004150e7825 */ /* 0x000fe200078e021e */
[----:B------:R3:W-:Y:S01]  /*56f90*/  @P1 STG.E [R10.64], R157 ;  /* 0x0000009d0a001986 */ /* 0x0007e2000c101908 */
[----:B------:R-:W-:Y:S02]  /*56fa0*/  ISETP.LT.AND P2, PT, R191, c[0x0][0x178], !P6 ;  /* 0x00005e00bf007a0c */ /* 0x000fe40007741270 */
[----:B------:R-:W-:Y:S01]  /*56fb0*/  ISETP.LT.AND P3, PT, R247, c[0x0][0x178], !P6 ;  /* 0x00005e00f7007a0c */ /* 0x000fe20007761270 */
[----:B------:R4:W-:Y:S01]  /*56fc0*/  @P4 STG.E [R12.64], R173 ;  /* 0x000000ad0c004986 */ /* 0x0009e2000c101908 */
[----:B------:R-:W-:-:S03]  /*56fd0*/  ISETP.LT.AND P6, PT, R246, c[0x0][0x178], !P6 ;  /* 0x00005e00f6007a0c */ /* 0x000fc600077c1270 */
[----:B------:R3:W-:Y:S01]  /*56fe0*/  @P5 STG.E [R14.64], R138 ;  /* 0x0000008a0e005986 */ /* 0x0007e2000c101908 */
        /* <DEDUP_REMOVED lines=15> */
[----:B------:R4:W-:Y:S01]  /*570e0*/  @P5 STG.E [R12.64], R139 ;  /* 0x0000008b0c005986 */ /* 0x0009e2000c101908 */
[----:B------:R-:W-:Y:S01]  /*570f0*/  ISETP.LT.AND P2, PT, R211, c[0x0][0x178], !P1 ;  /* 0x00005e00d3007a0c */ /* 0x000fe20004f41270 */
[----:B-1----:R-:W-:Y:S02]  /*57100*/  IMAD.WIDE R2, R19, 0x4, R6 ;  /* 0x0000000413027825 */ /* 0x002fe400078e0206 */
[----:B------:R1:W-:Y:S01]  /*57110*/  @P4 STG.E [R14.64], R151 ;  /* 0x000000970e004986 */ /* 0x0003e2000c101908 */
[----:B------:R-:W-:Y:S01]  /*57120*/  ISETP.LT.AND P4, PT, R191, c[0x0][0x178], !P1 ;  /* 0x00005e00bf007a0c */ /* 0x000fe20004f81270 */
[----:B--2---:R-:W-:Y:S01]  /*57130*/  IMAD.WIDE R8, R19, 0x4, R4 ;  /* 0x0000000413087825 */ /* 0x004fe200078e0204 */
[----:B------:R-:W-:Y:S02]  /*57140*/  ISETP.LT.AND P6, PT, R247, c[0x0][0x178], !P1 ;  /* 0x00005e00f7007a0c */ /* 0x000fe40004fc1270 */
[----:B------:R-:W-:-:S02]  /*57150*/  IADD3 R19, R19, c[0x0][0x198], RZ ;  /* 0x0000660013137a10 */ /* 0x000fc40007ffe0ff */
[----:B------:R-:W-:-:S03]  /*57160*/  IADD3 R17, R195, 0x6b, RZ ;  /* 0x0000006bc3117810 */ /* 0x000fc60007ffe0ff */
[----:B---3--:R-:W-:Y:S01]  /*57170*/  IMAD.WIDE R10, R19, 0x4, R30 ;  /* 0x00000004130a7825 */ /* 0x008fe200078e021e */
[----:B------:R-:W-:Y:S01]  /*57180*/  ISETP.GE.AND P5, PT, R17, c[0x0][0x17c], PT ;  /* 0x00005f0011007a0c */ /* 0x000fe20003fa6270 */
[----:B------:R2:W-:Y:S02]  /*57190*/  @P3 STG.E [R2.64], R171 ;  /* 0x000000ab02003986 */ /* 0x0005e4000c101908 */
[C---:B----4-:R-:W-:Y:S01]  /*571a0*/  IMAD.WIDE R12, R19.reuse, 0x4, R28 ;  /* 0x00000004130c7825 */ /* 0x050fe200078e021c */
[----:B------:R-:W-:Y:S01]  /*571b0*/  ISETP.LT.AND P1, PT, R246, c[0x0][0x178], !P1 ;  /* 0x00005e00f6007a0c */ /* 0x000fe20004f21270 */
[----:B------:R3:W-:Y:S02]  /*571c0*/  @P0 STG.E [R8.64], R187 ;  /* 0x000000bb08000986 */ /* 0x0007e4000c101908 */
[----:B-1----:R-:W-:Y:S01]  /*571d0*/  IMAD.WIDE R14, R19, 0x4, R6 ;  /* 0x00000004130e7825 */ /* 0x002fe200078e0206 */
[----:B------:R-:W-:Y:S01]  /*571e0*/  ISETP.LT.AND P0, PT, R211, c[0x0][0x178], !P5 ;  /* 0x00005e00d3007a0c */ /* 0x000fe20006f01270 */
[----:B------:R1:W-:Y:S01]  /*571f0*/  @P2 STG.E [R10.64], R134 ;  /* 0x000000860a002986 */ /* 0x0003e2000c101908 */
[----:B------:R-:W-:-:S03]  /*57200*/  IADD3 R17, R19, c[0x0][0x198], RZ ;  /* 0x0000660013117a10 */ /* 0x000fc60007ffe0ff */
[----:B------:R4:W-:Y:S01]  /*57210*/  @P4 STG.E [R12.64], R154 ;  /* 0x0000009a0c004986 */ /* 0x0009e2000c101908 */
[----:B------:R-:W-:-:S03]  /*57220*/  ISETP.LT.AND P4, PT, R191, c[0x0][0x178], !P5 ;  /* 0x00005e00bf007a0c */ /* 0x000fc60006f81270 */
[----:B------:R4:W-:Y:S01]  /*57230*/  @P6 STG.E [R14.64], R166 ;  /* 0x000000a60e006986 */ /* 0x0009e2000c101908 */
[----:B------:R-:W-:Y:S01]  /*57240*/  ISETP.LT.AND P6, PT, R247, c[0x0][0x178], !P5 ;  /* 0x00005e00f7007a0c */ /* 0x000fe20006fc1270 */
[----:B--2---:R-:W-:Y:S01]  /*57250*/  IMAD.WIDE R2, R19, 0x4, R4 ;  /* 0x0000000413027825 */ /* 0x004fe200078e0204 */
[----:B------:R-:W-:Y:S02]  /*57260*/  IADD3 R16, R195, 0x6c, RZ ;  /* 0x0000006cc3107810 */ /* 0x000fe40007ffe0ff */
[----:B------:R-:W-:Y:S01]  /*57270*/  ISETP.LT.AND P5, PT, R246, c[0x0][0x178], !P5 ;  /* 0x00005e00f6007a0c */ /* 0x000fe20006fa1270 */
[----:B---3--:R-:W-:Y:S01]  /*57280*/  IMAD.WIDE R8, R17, 0x4, R30 ;  /* 0x0000000411087825 */ /* 0x008fe200078e021e */
[----:B------:R-:W-:-:S03]  /*57290*/  ISETP.GE.AND P3, PT, R16, c[0x0][0x17c], PT ;  /* 0x00005f0010007a0c */ /* 0x000fc60003f66270 */
[----:B-1----:R-:W-:Y:S01]  /*572a0*/  IMAD.WIDE R10, R17, 0x4, R28 ;  /* 0x00000004110a7825 */ /* 0x002fe200078e021c */
[----:B------:R-:W-:Y:S01]  /*572b0*/  IADD3 R16, R195, 0x6d, RZ ;  /* 0x0000006dc3107810 */ /* 0x000fe20007ffe0ff */
[----:B------:R1:W-:Y:S02]  /*572c0*/  @P1 STG.E [R2.64], R178 ;  /* 0x000000b202001986 */ /* 0x0003e4000c101908 */
[----:B----4-:R-:W-:Y:S01]  /*572d0*/  IMAD.WIDE R12, R17, 0x4, R6 ;  /* 0x00000004110c7825 */ /* 0x010fe200078e0206 */
[----:B------:R-:W-:Y:S01]  /*572e0*/  ISETP.LT.AND P1, PT, R211, c[0x0][0x178], !P3 ;  /* 0x00005e00d3007a0c */ /* 0x000fe20005f21270 */
[----:B------:R2:W-:Y:S02]  /*572f0*/  @P0 STG.E [R8.64], R135 ;  /* 0x0000008708000986 */ /* 0x0005e4000c101908 */
[----:B------:R-:W-:Y:S02]  /*57300*/  IMAD.WIDE R14, R17, 0x4, R4 ;  /* 0x00000004110e7825 */ /* 0x000fe400078e0204 */
[----:B------:R3:W-:Y:S01]  /*57310*/  @P4 STG.E [R10.64], R155 ;  /* 0x0000009b0a004986 */ /* 0x0007e2000c101908 */
[----:B------:R-:W-:-:S02]  /*57320*/  ISETP.LT.AND P4, PT, R191, c[0x0][0x178], !P3 ;  /* 0x00005e00bf007a0c */ /* 0x000fc40005f81270 */
[----:B------:R-:W-:Y:S01]  /*57330*/  ISETP.GE.AND P2, PT, R16, c[0x0][0x17c], PT ;  /* 0x00005f0010007a0c */ /* 0x000fe20003f46270 */
[----:B------:R4:W-:Y:S01]  /*57340*/  @P6 STG.E [R12.64], R167 ;  /* 0x000000a70c006986 */ /* 0x0009e2000c101908 */
[----:B------:R-:W-:Y:S02]  /*57350*/  ISETP.LT.AND P6, PT, R247, c[0x0][0x178], !P3 ;  /* 0x00005e00f7007a0c */ /* 0x000fe40005fc1270 */
[----:B------:R-:W-:Y:S01]  /*57360*/  IADD3 R19, R17, c[0x0][0x198], RZ ;  /* 0x0000660011137a10 */ /* 0x000fe20007ffe0ff */
[----:B------:R-:W4:Y:S01]  /*57370*/  S2R R245, SR_TID.X ;  /* 0x0000000000f57919 */ /* 0x000f220000002100 */
[----:B------:R-:W-:-:S03]  /*57380*/  ISETP.LT.AND P3, PT, R246, c[0x0][0x178], !P3 ;  /* 0x00005e00f6007a0c */ /* 0x000fc60005f61270 */
[----:B------:R4:W-:Y:S01]  /*57390*/  @P5 STG.E [R14.64], R179 ;  /* 0x000000b30e005986 */ /* 0x0009e2000c101908 */
[----:B------:R-:W-:Y:S01]  /*573a0*/  ISETP.LT.AND P5, PT, R211, c[0x0][0x178], !P2 ;  /* 0x00005e00d3007a0c */ /* 0x000fe200057a1270 */
[C---:B-1----:R-:W-:Y:S01]  /*573b0*/  IMAD.WIDE R2, R19.reuse, 0x4, R30 ;  /* 0x0000000413027825 */ /* 0x042fe200078e021e */
[----:B------:R-:W-:-:S03]  /*573c0*/  IADD3 R21, R19, c[0x0][0x198], RZ ;  /* 0x0000660013157a10 */ /* 0x000fc60007ffe0ff */
[----:B--2---:R-:W-:Y:S01]  /*573d0*/  IMAD.WIDE R8, R19, 0x4, R28 ;  /* 0x0000000413087825 */ /* 0x004fe200078e021c */
[----:B------:R-:W-:-:S03]  /*573e0*/  IADD3 R16, R195, 0x6e, RZ ;  /* 0x0000006ec3107810 */ /* 0x000fc60007ffe0ff */
[C---:B---3--:R-:W-:Y:S01]  /*573f0*/  IMAD.WIDE R10, R19.reuse, 0x4, R6 ;  /* 0x00000004130a7825 */ /* 0x048fe200078e0206 */
[----:B------:R1:W-:Y:S03]  /*57400*/  @P1 STG.E [R2.64], R130 ;  /* 0x0000008202001986 */ /* 0x0003e6000c101908 */
[----:B----4-:R-:W-:Y:S01]  /*57410*/  IMAD.WIDE R12, R19, 0x4, R4 ;  /* 0x00000004130c7825 */ /* 0x010fe200078e0204 */
[----:B------:R-:W-:Y:S01]  /*57420*/  @P4 STG.E [R8.64], R142 ;  /* 0x0000008e08004986 */ /* 0x000fe2000c101908 */
[----:B------:R-:W-:Y:S02]  /*57430*/  ISETP.GE.AND P0, PT, R16, c[0x0][0x17c], PT ;  /* 0x00005f0010007a0c */ /* 0x000fe40003f06270 */
[----:B------:R-:W-:Y:S01]  /*57440*/  IMAD.WIDE R14, R21, 0x4, R30 ;  /* 0x00000004150e7825 */ /* 0x000fe200078e021e */
[----:B------:R-:W-:Y:S01]  /*57450*/  @P6 STG.E [R10.64], R162 ;  /* 0x000000a20a006986 */ /* 0x000fe2000c101908 */
[----:B------:R-:W-:-:S03]  /*57460*/  ISETP.LT.AND P4, PT, R191, c[0x0][0x178], !P2 ;  /* 0x00005e00bf007a0c */ /* 0x000fc60005781270 */
[----:B------:R2:W-:Y:S01]  /*57470*/  @P3 STG.E [R12.64], R182 ;  /* 0x000000b60c003986 */ /* 0x0005e2000c101908 */
[----:B------:R-:W-:Y:S02]  /*57480*/  ISETP.LT.AND P3, PT, R247, c[0x0][0x178], !P2 ;  /* 0x00005e00f7007a0c */ /* 0x000fe40005761270 */
[----:B------:R-:W-:Y:S01]  /*57490*/  ISETP.LT.AND P2, PT, R246, c[0x0][0x178], !P2 ;  /* 0x00005e00f6007a0c */ /* 0x000fe20005741270 */
[----:B------:R3:W-:Y:S01]  /*574a0*/  @P5 STG.E [R14.64], R131 ;  /* 0x000000830e005986 */ /* 0x0007e2000c101908 */
[----:B------:R-:W-:Y:S02]  /*574b0*/  ISETP.LT.AND P6, PT, R211, c[0x0][0x178], !P0 ;  /* 0x00005e00d3007a0c */ /* 0x000fe400047c1270 */
[----:B------:R-:W-:Y:S02]  /*574c0*/  IADD3 R16, R195, 0x6f, RZ ;  /* 0x0000006fc3107810 */ /* 0x000fe40007ffe0ff */
[C---:B------:R-:W-:Y:S01]  /*574d0*/  IADD3 R23, R21.reuse, c[0x0][0x198], RZ ;  /* 0x0000660015177a10 */ /* 0x040fe20007ffe0ff */
[----:B-1----:R-:W-:Y:S01]  /*574e0*/  IMAD.WIDE R2, R21, 0x4, R28 ;  /* 0x0000000415027825 */ /* 0x002fe200078e021c */
[----:B------:R-:W-:Y:S01]  /*574f0*/  ISETP.LT.AND P5, PT, R191, c[0x0][0x178], !P0 ;  /* 0x00005e00bf007a0c */ /* 0x000fe200047a1270 */
[----:B------:R-:W1:Y:S01]  /*57500*/  LDS.128 R8, [R0] ;  /* 0x0000000000087984 */ /* 0x000e620000000c00 */
[----:B------:R-:W-:Y:S01]  /*57510*/  ISETP.GE.AND P1, PT, R16, c[0x0][0x17c], PT ;  /* 0x00005f0010007a0c */ /* 0x000fe20003f26270 */
[----:B------:R-:W-:Y:S01]  /*57520*/  IMAD.WIDE R16, R21, 0x4, R6 ;  /* 0x0000000415107825 */ /* 0x000fe200078e0206 */
[----:B------:R-:W-:-:S03]  /*57530*/  LOP3.LUT R22, R245, 0x7f, RZ, 0xc0, !PT ;  /* 0x0000007ff5167812 */ /* 0x000fc600078ec0ff */
[----:B------:R-:W-:Y:S01]  /*57540*/  IMAD.WIDE R18, R21, 0x4, R4 ;  /* 0x0000000415127825 */ /* 0x000fe200078e0204 */
[----:B------:R4:W-:Y:S03]  /*57550*/  @P4 STG.E [R2.64], R143 ;  /* 0x0000008f02004986 */ /* 0x0009e6000c101908 */
[C---:B--2---:R-:W-:Y:S01]  /*57560*/  IMAD.WIDE R12, R23.reuse, 0x4, R30 ;  /* 0x00000004170c7825 */ /* 0x044fe200078e021e */
[----:B------:R2:W-:Y:S03]  /*57570*/  @P3 STG.E [R16.64], R163 ;  /* 0x000000a310003986 */ /* 0x0005e6000c101908 */
[----:B---3--:R-:W-:Y:S01]  /*57580*/  IMAD.WIDE R14, R23, 0x4, R28 ;  /* 0x00000004170e7825 */ /* 0x008fe200078e021c */
[----:B------:R3:W-:Y:S01]  /*57590*/  @P2 STG.E [R18.64], R183 ;  /* 0x000000b712002986 */ /* 0x0007e2000c101908 */
[----:B------:R-:W-:-:S02]  /*575a0*/  ISETP.LT.AND P3, PT, R247, c[0x0][0x178], !P0 ;  /* 0x00005e00f7007a0c */ /* 0x000fc40004761270 */
[----:B------:R-:W-:Y:S01]  /*575b0*/  IMAD.SHL.U32 R245, R245, 0x400, RZ ;  /* 0x00000400f5f57824 */ /* 0x000fe200078e00ff */
[----:B------:R1:W-:Y:S01]  /*575c0*/  @P6 STG.E [R12.64], R126 ;  /* 0x0000007e0c006986 */ /* 0x0003e2000c101908 */
[----:B------:R-:W-:Y:S02]  /*575d0*/  ISETP.LT.AND P0, PT, R246, c[0x0][0x178], !P0 ;  /* 0x00005e00f6007a0c */ /* 0x000fe40004701270 */
[----:B------:R-:W-:Y:S01]  /*575e0*/  ISETP.LT.AND P2, PT, R211, c[0x0][0x178], !P1 ;  /* 0x00005e00d3007a0c */ /* 0x000fe20004f41270 */
[----:B------:R1:W-:Y:S01]  /*575f0*/  @P5 STG.E [R14.64], R146 ;  /* 0x000000920e005986 */ /* 0x0003e2000c101908 */
[----:B------:R-:W-:Y:S02]  /*57600*/  ISETP.LT.AND P5, PT, R191, c[0x0][0x178], !P1 ;  /* 0x00005e00bf007a0c */ /* 0x000fe40004fa1270 */
[----:B------:R-:W-:Y:S02]  /*57610*/  LOP3.LUT R245, R245, 0x1800, RZ, 0xc0, !PT ;  /* 0x00001800f5f57812 */ /* 0x000fe400078ec0ff */
[----:B------:R-:W-:-:S02]  /*57620*/  ISETP.LT.AND P6, PT, R247, c[0x0][0x178], !P1 ;  /* 0x00005e00f7007a0c */ /* 0x000fc40004fc1270 */
[C---:B------:R-:W-:Y:S01]  /*57630*/  IADD3 R21, R23.reuse, c[0x0][0x198], RZ ;  /* 0x0000660017157a10 */ /* 0x040fe20007ffe0ff */
[----:B----4-:R-:W-:-:S04]  /*57640*/  IMAD.WIDE R2, R23, 0x4, R6 ;  /* 0x0000000417027825 */ /* 0x010fc800078e0206 */
[----:B------:R-:W-:Y:S02]  /*57650*/  IMAD R245, R22, 0x10, R245 ;  /* 0x0000001016f57824 */ /* 0x000fe400078e02f5 */
[----:B--2---:R-:W-:Y:S01]  /*57660*/  IMAD.WIDE R16, R23, 0x4, R4 ;  /* 0x0000000417107825 */ /* 0x004fe200078e0204 */
[----:B------:R-:W-:Y:S03]  /*57670*/  @P3 STG.E [R2.64], R158 ;  /* 0x0000009e02003986 */ /* 0x000fe6000c101908 */
[----:B---3--:R-:W-:Y:S01]  /*57680*/  IMAD.WIDE R18, R21, 0x4, R30 ;  /* 0x0000000415127825 */ /* 0x008fe200078e021e */
[----:B------:R-:W-:-:S03]  /*57690*/  LOP3.LUT R245, R245, 0x20, RZ, 0x3c, !PT ;  /* 0x00000020f5f57812 */ /* 0x000fc600078e3cff */
[C---:B-1----:R-:W-:Y:S01]  /*576a0*/  IMAD.WIDE R12, R21.reuse, 0x4, R28 ;  /* 0x00000004150c7825 */ /* 0x042fe200078e021c */
[----:B------:R-:W-:Y:S03]  /*576b0*/  @P0 STG.E [R16.64], R174 ;  /* 0x000000ae10000986 */ /* 0x000fe6000c101908 */
[----:B------:R-:W-:Y:S01]  /*576c0*/  IMAD.WIDE R14, R21, 0x4, R6 ;  /* 0x00000004150e7825 */ /* 0x000fe200078e0206 */
[----:B------:R-:W-:Y:S04]  /*576d0*/  @P2 STG.E [R18.64], R127 ;  /* 0x0000007f12002986 */ /* 0x000fe8000c101908 */
[----:B------:R-:W-:Y:S01]  /*576e0*/  @P5 STG.E [R12.64], R147 ;  /* 0x000000930c005986 */ /* 0x000fe2000c101908 */
[----:B------:R-:W-:-:S03]  /*576f0*/  IADD3 R20, R195, 0x70, RZ ;  /* 0x00000070c3147810 */ /* 0x000fc60007ffe0ff */
[----:B------:R-:W-:Y:S04]  /*57700*/  @P6 STG.E [R14.64], R159 ;  /* 0x0000009f0e006986 */ /* 0x000fe8000c101908 */
[----:B------:R1:W2:Y:S01]  /*57710*/  LDS.128 R12, [R245] ;  /* 0x00000000f50c7984 */ /* 0x0002a20000000c00 */
[----:B------:R-:W-:-:S03]  /*57720*/  ISETP.GE.AND P4, PT, R20, c[0x0][0x17c], PT ;  /* 0x00005f0014007a0c */ /* 0x000fc60003f86270 */
[----:B-1----:R-:W1:Y:S01]  /*57730*/  S2R R245, SR_TID.X ;  /* 0x0000000000f57919 */ /* 0x002e620000002100 */
[C---:B------:R-:W-:Y:S02]  /*57740*/  ISETP.LT.AND P1, PT, R246.reuse, c[0x0][0x178], !P1 ;  /* 0x00005e00f6007a0c */ /* 0x040fe40004f21270 */
[----:B------:R-:W-:Y:S02]  /*57750*/  ISETP.LT.AND P0, PT, R211, c[0x0][0x178], !P4 ;  /* 0x00005e00d3007a0c */ /* 0x000fe40006701270 */
[----:B------:R-:W-:Y:S02]  /*57760*/  ISETP.LT.AND P5, PT, R191, c[0x0][0x178], !P4 ;  /* 0x00005e00bf007a0c */ /* 0x000fe400067a1270 */
[----:B------:R-:W-:Y:S02]  /*57770*/  ISETP.LT.AND P6, PT, R247, c[0x0][0x178], !P4 ;  /* 0x00005e00f7007a0c */ /* 0x000fe400067c1270 */
[----:B------:R-:W-:Y:S02]  /*57780*/  IADD3 R25, R21, c[0x0][0x198], RZ ;  /* 0x0000660015197a10 */ /* 0x000fe40007ffe0ff */
[----:B------:R-:W-:-:S02]  /*57790*/  ISETP.LT.AND P4, PT, R246, c[0x0][0x178], !P4 ;  /* 0x00005e00f6007a0c */ /* 0x000fc40006781270 */
[----:B------:R-:W-:Y:S01]  /*577a0*/  IADD3 R20, R195, 0x71, RZ ;  /* 0x00000071c3147810 */ /* 0x000fe20007ffe0ff */
[----:B------:R-:W-:-:S03]  /*577b0*/  IMAD.WIDE R2, R21, 0x4, R4 ;  /* 0x0000000415027825 */ /* 0x000fc600078e0204 */
[----:B------:R-:W-:Y:S01]  /*577c0*/  ISETP.GE.AND P3, PT, R20, c[0x0][0x17c], PT ;  /* 0x00005f0014007a0c */ /* 0x000fe20003f66270 */
[C---:B------:R-:W-:Y:S01]  /*577d0*/  IMAD.WIDE R16, R25.reuse, 0x4, R30 ;  /* 0x0000000419107825 */ /* 0x040fe200078e021e */
[----:B------:R3:W-:Y:S03]  /*577e0*/  @P1 STG.E [R2.64], R175 ;  /* 0x000000af02001986 */ /* 0x0007e6000c101908 */
[C---:B------:R-:W-:Y:S01]  /*577f0*/  IMAD.WIDE R18, R25.reuse, 0x4, R28 ;  /* 0x0000000419127825 */ /* 0x040fe200078e021c */
[----:B------:R4:W-:Y:S03]  /*57800*/  @P0 STG.E [R16.64], R200 ;  /* 0x000000c810000986 */ /* 0x0009e6000c101908 */
[C---:B------:R-:W-:Y:S01]  /*57810*/  IMAD.WIDE R20, R25.reuse, 0x4, R6 ;  /* 0x0000000419147825 */ /* 0x040fe200078e0206 */
[----:B------:R-:W-:Y:S03]  /*57820*/  @P5 STG.E [R18.64], R216 ;  /* 0x000000d812005986 */ /* 0x000fe6000c101908 */
[----:B------:R-:W-:Y:S01]  /*57830*/  IMAD.WIDE R22, R25, 0x4, R4 ;  /* 0x0000000419167825 */ /* 0x000fe200078e0204 */
[----:B------:R-:W-:Y:S01]  /*57840*/  ISETP.LT.AND P0, PT, R211, c[0x0][0x178], !P3 ;  /* 0x00005e00d3007a0c */ /* 0x000fe20005f01270 */
[----:B------:R2:W-:Y:S01]  /*57850*/  @P6 STG.E [R20.64], R220 ;  /* 0x000000dc14006986 */ /* 0x0005e2000c101908 */
[----:B-1----:R-:W-:-:S02]  /*57860*/  LOP3.LUT R26, R245, 0x7f, RZ, 0xc0, !PT ;  /* 0x0000007ff51a7812 */ /* 0x002fc400078ec0ff */
[----:B------:R-:W-:Y:S01]  /*57870*/  ISETP.LT.AND P5, PT, R191, c[0x0][0x178], !P3 ;  /* 0x00005e00bf007a0c */ /* 0x000fe20005fa1270 */
[----:B------:R1:W-:Y:S01]  /*57880*/  @P4 STG.E [R22.64], R8 ;  /* 0x0000000816004986 */ /* 0x0003e2000c101908 */
[----:B------:R-:W-:Y:S02]  /*57890*/  SHF.L.U32 R245, R245, 0xa, RZ ;  /* 0x0000000af5f57819 */ /* 0x000fe400000006ff */
[----:B------:R-:W-:Y:S02]  /*578a0*/  ISETP.LT.AND P4, PT, R247, c[0x0][0x178], !P3 ;  /* 0x00005e00f7007a0c */ /* 0x000fe40005f81270 */
[----:B------:R-:W-:Y:S02]  /*578b0*/  IADD3 R25, R25, c[0x0][0x198], RZ ;  /* 0x0000660019197a10 */ /* 0x000fe40007ffe0ff */
[----:B------:R-:W-:Y:S02]  /*578c0*/  LOP3.LUT R245, R245, 0x1800, RZ, 0xc0, !PT ;  /* 0x00001800f5f57812 */ /* 0x000fe400078ec0ff */
[----:B------:R-:W-:Y:S01]  /*578d0*/  IADD3 R0, R195, 0x72, RZ ;  /* 0x00000072c3007810 */ /* 0x000fe20007ffe0ff */
[----:B---3--:R-:W-:-:S03]  /*578e0*/  IMAD.WIDE R2, R25, 0x4, R30 ;  /* 0x0000000419027825 */ /* 0x008fc600078e021e */
[----:B------:R-:W-:Y:S01]  /*578f0*/  ISETP.GE.AND P2, PT, R0, c[0x0][0x17c], PT ;  /* 0x00005f0000007a0c */ /* 0x000fe20003f46270 */
[----:B----4-:R-:W-:Y:S01]  /*57900*/  IMAD.WIDE R16, R25, 0x4, R28 ;  /* 0x0000000419107825 */ /* 0x010fe200078e021c */
[----:B------:R-:W-:-:S03]  /*57910*/  ISETP.LT.AND P3, PT, R246, c[0x0][0x178], !P3 ;  /* 0x00005e00f6007a0c */ /* 0x000fc60005f61270 */
[----:B--2---:R-:W-:Y:S01]  /*57920*/  IMAD.WIDE R20, R25, 0x4, R6 ;  /* 0x0000000419147825 */ /* 0x004fe200078e0206 */
[----:B------:R2:W-:Y:S03]  /*57930*/  @P0 STG.E [R2.64], R201 ;  /* 0x000000c902000986 */ /* 0x0005e6000c101908 */
[----:B------:R-:W-:Y:S01]  /*57940*/  IMAD R245, R26, 0x10, R245 ;  /* 0x000000101af57824 */ /* 0x000fe200078e02f5 */
[----:B------:R-:W-:Y:S01]  /*57950*/  ISETP.LT.AND P6, PT, R211, c[0x0][0x178], !P2 ;  /* 0x00005e00d3007a0c */ /* 0x000fe200057c1270 */
[----:B------:R-:W-:Y:S01]  /*57960*/  @P5 STG.E [R16.64], R217 ;  /* 0x000000d910005986 */ /* 0x000fe2000c101908 */
[----:B------:R-:W-:Y:S02]  /*57970*/  ISETP.LT.AND P5, PT, R191, c[0x0][0x178], !P2 ;  /* 0x00005e00bf007a0c */ /* 0x000fe400057a1270 */
[----:B------:R-:W-:Y:S01]  /*57980*/  LOP3.LUT R245, R245, 0x40, RZ, 0x3c, !PT ;  /* 0x00000040f5f57812 */ /* 0x000fe200078e3cff */
[----:B------:R-:W-:Y:S01]  /*57990*/  @P4 STG.E [R20.64], R221 ;  /* 0x000000dd14004986 */ /* 0x000fe2000c101908 */
[----:B------:R-:W-:-:S02]  /*579a0*/  ISETP.LT.AND P4, PT, R247, c[0x0][0x178], !P2 ;  /* 0x00005e00f7007a0c */ /* 0x000fc40005781270 */
[----:B------:R-:W-:Y:S01]  /*579b0*/  IADD3 R33, R25, c[0x0][0x198], RZ ;  /* 0x0000660019217a10 */ /* 0x000fe20007ffe0ff */
[----:B------:R-:W3:Y:S01]  /*579c0*/  LDS.128 R16, [R245] ;  /* 0x00000000f5107984 */ /* 0x000ee20000000c00 */
[----:B------:R-:W-:Y:S01]  /*579d0*/  IADD3 R0, R195, 0x73, RZ ;  /* 0x00000073c3007810 */ /* 0x000fe20007ffe0ff */
[----:B-1----:R-:W-:-:S04]  /*579e0*/  IMAD.WIDE R22, R25, 0x4, R4 ;  /* 0x0000000419167825 */ /* 0x002fc800078e0204 */
[----:B------:R-:W-:Y:S01]  /*579f0*/  IMAD.WIDE R24, R33, 0x4, R30 ;  /* 0x0000000421187825 */ /* 0x000fe200078e021e */
[----:B------:R-:W-:-:S03]  /*57a00*/  ISETP.GE.AND P1, PT, R0, c[0x0][0x17c], PT ;  /* 0x00005f0000007a0c */ /* 0x000fc60003f26270 */
[C---:B--2---:R-:W-:Y:S01]  /*57a10*/  IMAD.WIDE R2, R33.reuse, 0x4, R28 ;  /* 0x0000000421027825 */ /* 0x044fe200078e021c */
[----:B------:R1:W-:Y:S03]  /*57a20*/  @P3 STG.E [R22.64], R9 ;  /* 0x0000000916003986 */ /* 0x0003e6000c101908 */
[----:B------:R-:W-:Y:S01]  /*57a30*/  IMAD.WIDE R26, R33, 0x4, R6 ;  /* 0x00000004211a7825 */ /* 0x000fe200078e0206 */
[----:B------:R-:W-:Y:S01]  /*57a40*/  @P6 STG.E [R24.64], R196 ;  /* 0x000000c418006986 */ /* 0x000fe2000c101908 */
[----:B------:R-:W-:Y:S02]  /*57a50*/  ISETP.LT.AND P2, PT, R246, c[0x0][0x178], !P2 ;  /* 0x00005e00f6007a0c */ /* 0x000fe40005741270 */
[----:B------:R-:W-:Y:S01]  /*57a60*/  ISETP.LT.AND P6, PT, R211, c[0x0][0x178], !P1 ;  /* 0x00005e00d3007a0c */ /* 0x000fe20004fc1270 */
[----:B------:R2:W-:Y:S01]  /*57a70*/  @P5 STG.E [R2.64], R212 ;  /* 0x000000d402005986 */ /* 0x0005e2000c101908 */
[----:B------:R-:W-:-:S03]  /*57a80*/  ISETP.LT.AND P5, PT, R247, c[0x0][0x178], !P1 ;  /* 0x00005e00f7007a0c */ /* 0x000fc60004fa1270 */
[----:B------:R4:W-:Y:S01]  /*57a90*/  @P4 STG.E [R26.64], R224 ;  /* 0x000000e01a004986 */ /* 0x0009e2000c101908 */
[----:B------:R-:W-:Y:S02]  /*57aa0*/  ISETP.LT.AND P4, PT, R191, c[0x0][0x178], !P1 ;  /* 0x00005e00bf007a0c */ /* 0x000fe40004f81270 */
[C---:B------:R-:W-:Y:S02]  /*57ab0*/  IADD3 R35, R33.reuse, c[0x0][0x198], RZ ;  /* 0x0000660021237a10 */ /* 0x040fe40007ffe0ff */
[----:B------:R-:W-:Y:S01]  /*57ac0*/  ISETP.LT.AND P1, PT, R246, c[0x0][0x178], !P1 ;  /* 0x00005e00f6007a0c */ /* 0x000fe20004f21270 */
[----:B-1----:R-:W-:Y:S01]  /*57ad0*/  IMAD.WIDE R8, R33, 0x4, R4 ;  /* 0x0000000421087825 */ /* 0x002fe200078e0204 */
[----:B------:R-:W-:-:S03]  /*57ae0*/  IADD3 R0, R195, 0x74, RZ ;  /* 0x00000074c3007810 */ /* 0x000fc60007ffe0ff */
[----:B------:R-:W-:Y:S01]  /*57af0*/  IMAD.WIDE R20, R35, 0x4, R30 ;  /* 0x0000000423147825 */ /* 0x000fe200078e021e */
[----:B------:R-:W-:-:S03]  /*57b00*/  ISETP.GE.AND P0, PT, R0, c[0x0][0x17c], PT ;  /* 0x00005f0000007a0c */ /* 0x000fc60003f06270 */
[----:B--2---:R-:W-:Y:S01]  /*57b10*/  IMAD.WIDE R2, R35, 0x4, R28 ;  /* 0x0000000423027825 */ /* 0x004fe200078e021c */
[----:B------:R-:W-:Y:S01]  /*57b20*/  IADD3 R0, R195, 0x75, RZ ;  /* 0x00000075c3007810 */ /* 0x000fe20007ffe0ff */
[----:B------:R1:W-:Y:S02]  /*57b30*/  @P2 STG.E [R8.64], R12 ;  /* 0x0000000c08002986 */ /* 0x0003e4000c101908 */
[C---:B------:R-:W-:Y:S02]  /*57b40*/  IMAD.WIDE R22, R35.reuse, 0x4, R6 ;  /* 0x0000000423167825 */ /* 0x040fe400078e0206 */
[----:B------:R-:W-:Y:S02]  /*57b50*/  @P6 STG.E [R20.64], R197 ;  /* 0x000000c514006986 */ /* 0x000fe4000c101908 */
[----:B------:R-:W-:Y:S01]  /*57b60*/  IMAD.WIDE R24, R35, 0x4, R4 ;  /* 0x0000000423187825 */ /* 0x000fe200078e0204 */
[----:B------:R-:W-:Y:S01]  /*57b70*/  ISETP.LT.AND P2, PT, R211, c[0x0][0x178], !P0 ;  /* 0x00005e00d3007a0c */ /* 0x000fe20004741270 */
[----:B------:R2:W-:Y:S01]  /*57b80*/  @P4 STG.E [R2.64], R213 ;  /* 0x000000d502004986 */ /* 0x0005e2000c101908 */
[----:B------:R-:W-:-:S02]  /*57b90*/  ISETP.GE.AND P3, PT, R0, c[0x0][0x17c], PT ;  /* 0x00005f0000007a0c */ /* 0x000fc40003f66270 */
[----:B------:R-:W-:Y:S01]  /*57ba0*/  ISETP.LT.AND P4, PT, R191, c[0x0][0x178], !P0 ;  /* 0x00005e00bf007a0c */ /* 0x000fe20004781270 */
[----:B------:R-:W-:Y:S01]  /*57bb0*/  @P5 STG.E [R22.64], R225 ;  /* 0x000000e116005986 */ /* 0x000fe2000c101908 */
[----:B------:R-:W-:-:S03]  /*57bc0*/  IADD3 R33, R35, c[0x0][0x198], RZ ;  /* 0x0000660023217a10 */ /* 0x000fc60007ffe0ff */
[----:B------:R2:W-:Y:S01]  /*57bd0*/  @P1 STG.E [R24.64], R13 ;  /* 0x0000000d18001986 */ /* 0x0005e2000c101908 */
[----:B------:R-:W-:Y:S02]  /*57be0*/  ISETP.LT.AND P1, PT, R247, c[0x0][0x178], !P0 ;  /* 0x00005e00f7007a0c */ /* 0x000fe40004721270 */
[----:B------:R-:W-:Y:S01]  /*57bf0*/  ISETP.LT.AND P0, PT, R246, c[0x0][0x178], !P0 ;  /* 0x00005e00f6007a0c */ /* 0x000fe20004701270 */
[----:B------:R-:W3:Y:S01]  /*57c00*/  LDS.128 R20, [R252] ;  /* 0x00000000fc147984 */ /* 0x000ee20000000c00 */
[----:B------:R-:W-:Y:S01]  /*57c10*/  ISETP.LT.AND P5, PT, R211, c[0x0][0x178], !P3 ;  /* 0x00005e00d3007a0c */ /* 0x000fe20005fa1270 */
[C---:B----4-:R-:W-:Y:S01]  /*57c20*/  IMAD.WIDE R26, R33.reuse, 0x4, R30 ;  /* 0x00000004211a7825 */ /* 0x050fe200078e021e */
[----:B------:R-:W-:-:S03]  /*57c30*/  IADD3 R35, R33, c[0x0][0x198], RZ ;  /* 0x0000660021237a10 */ /* 0x000fc60007ffe0ff */
[----:B-1----:R-:W-:Y:S01]  /*57c40*/  IMAD.WIDE R8, R33, 0x4, R28 ;  /* 0x0000000421087825 */ /* 0x002fe200078e021c */
[----:B------:R-:W-:-:S03]  /*57c50*/  IADD3 R0, R195, 0x76, RZ ;  /* 0x00000076c3007810 */ /* 0x000fc60007ffe0ff */
[C---:B--2---:R-:W-:Y:S01]  /*57c60*/  IMAD.WIDE R2, R33.reuse, 0x4, R6 ;  /* 0x0000000421027825 */ /* 0x044fe200078e0206 */
[----:B------:R1:W-:Y:S03]  /*57c70*/  @P2 STG.E [R26.64], R192 ;  /* 0x000000c01a002986 */ /* 0x0003e6000c101908 */
[----:B------:R-:W-:Y:S01]  /*57c80*/  IMAD.WIDE R12, R33, 0x4, R4 ;  /* 0x00000004210c7825 */ /* 0x000fe200078e0204 */
[----:B------:R-:W-:Y:S01]  /*57c90*/  @P4 STG.E [R8.64], R204 ;  /* 0x000000cc08004986 */ /* 0x000fe2000c101908 */
[----:B------:R-:W-:Y:S02]  /*57ca0*/  ISETP.GE.AND P6, PT, R0, c[0x0][0x17c], PT ;  /* 0x00005f0000007a0c */ /* 0x000fe40003fc6270 */
[----:B------:R-:W-:Y:S01]  /*57cb0*/  IMAD.WIDE R24, R35, 0x4, R30 ;  /* 0x0000000423187825 */ /* 0x000fe200078e021e */
[----:B------:R2:W-:Y:S01]  /*57cc0*/  @P1 STG.E [R2.64], R228 ;  /* 0x000000e402001986 */ /* 0x0005e2000c101908 */
[----:B------:R-:W-:-:S03]  /*57cd0*/  ISETP.LT.AND P2, PT, R191, c[0x0][0x178], !P3 ;  /* 0x00005e00bf007a0c */ /* 0x000fc60005f41270 */
[----:B---3--:R3:W-:Y:S01]  /*57ce0*/  @P0 STG.E [R12.64], R16 ;  /* 0x000000100c000986 */ /* 0x0087e2000c101908 */
[----:B------:R-:W-:Y:S02]  /*57cf0*/  ISETP.LT.AND P0, PT, R247, c[0x0][0x178], !P3 ;  /* 0x00005e00f7007a0c */ /* 0x000fe40005f01270 */
[----:B------:R-:W-:Y:S01]  /*57d00*/  ISETP.LT.AND P3, PT, R246, c[0x0][0x178], !P3 ;  /* 0x00005e00f6007a0c */ /* 0x000fe20005f61270 */
        /* <DEDUP_REMOVED lines=8> */
[----:B------:R-:W-:Y:S01]  /*57d90*/  IMAD.WIDE R8, R35, 0x4, R4 ;  /* 0x0000000423087825 */ /* 0x000fe200078e0204 */
[----:B------:R1:W-:Y:S03]  /*57da0*/  @P2 STG.E [R26.64], R205 ;  /* 0x000000cd1a002986 */ /* 0x0003e6000c101908 */
[----:B---3--:R-:W-:Y:S01]  /*57db0*/  IMAD.WIDE R12, R33, 0x4, R30 ;  /* 0x00000004210c7825 */ /* 0x008fe200078e021e */
[----:B------:R2:W-:Y:S01]  /*57dc0*/  @P0 STG.E [R2.64], R229 ;  /* 0x000000e502000986 */ /* 0x0005e2000c101908 */
[----:B------:R-:W-:Y:S02]  /*57dd0*/  ISETP.LT.AND P2, PT, R247, c[0x0][0x178], !P6 ;  /* 0x00005e00f7007a0c */ /* 0x000fe40007741270 */
[----:B----4-:R-:W-:Y:S01]  /*57de0*/  IMAD.WIDE R24, R33, 0x4, R28 ;  /* 0x0000000421187825 */ /* 0x010fe200078e021c */
[----:B------:R3:W-:Y:S01]  /*57df0*/  @P3 STG.E [R8.64], R17 ;  /* 0x0000001108003986 */ /* 0x0007e2000c101908 */
[----:B------:R-:W-:-:S03]  /*57e00*/  ISETP.LT.AND P6, PT, R246, c[0x0][0x178], !P6 ;  /* 0x00005e00f6007a0c */ /* 0x000fc600077c1270 */
[----:B------:R4:W-:Y:S01]  /*57e10*/  @P5 STG.E [R12.64], R188 ;  /* 0x000000bc0c005986 */ /* 0x0009e2000c101908 */
[----:B------:R-:W-:Y:S02]  /*57e20*/  ISETP.LT.AND P5, PT, R211, c[0x0][0x178], !P4 ;  /* 0x00005e00d3007a0c */ /* 0x000fe400067a1270 */
[----:B------:R-:W-:Y:S01]  /*57e30*/  ISETP.LT.AND P3, PT, R191, c[0x0][0x178], !P4 ;  /* 0x00005e00bf007a0c */ /* 0x000fe20006761270 */
[----:B------:R3:W-:Y:S01]  /*57e40*/  @P1 STG.E [R24.64], R208 ;  /* 0x000000d018001986 */ /* 0x0007e2000c101908 */
[----:B------:R-:W-:Y:S02]  /*57e50*/  ISETP.LT.AND P1, PT, R247, c[0x0][0x178], !P4 ;  /* 0x00005e00f7007a0c */ /* 0x000fe40006721270 */
[C---:B------:R-:W-:Y:S01]  /*57e60*/  IADD3 R35, R33.reuse, c[0x0][0x198], RZ ;  /* 0x0000660021237a10 */ /* 0x040fe20007ffe0ff */
[----:B-1----:R-:W-:Y:S01]  /*57e70*/  IMAD.WIDE R26, R33, 0x4, R6 ;  /* 0x00000004211a7825 */ /* 0x002fe200078e0206 */
[----:B------:R-:W-:-:S03]  /*57e80*/  IADD3 R0, R195, 0x78, RZ ;  /* 0x00000078c3007810 */ /* 0x000fc60007ffe0ff */
[----:B--2---:R-:W-:Y:S01]  /*57e90*/  IMAD.WIDE R2, R33, 0x4, R4 ;  /* 0x0000000421027825 */ /* 0x004fe200078e0204 */
[----:B------:R-:W-:-:S03]  /*57ea0*/  ISETP.GE.AND P0, PT, R0, c[0x0][0x17c], PT ;  /* 0x00005f0000007a0c */ /* 0x000fc60003f06270 */
[C---:B---3--:R-:W-:Y:S01]  /*57eb0*/  IMAD.WIDE R8, R35.reuse, 0x4, R30 ;  /* 0x0000000423087825 */ /* 0x048fe200078e021e */
[----:B------:R-:W-:Y:S03]  /*57ec0*/  @P2 STG.E [R26.64], R232 ;  /* 0x000000e81a002986 */ /* 0x000fe6000c101908 */
[C---:B----4-:R-:W-:Y:S01]  /*57ed0*/  IMAD.WIDE R12, R35.reuse, 0x4, R28 ;  /* 0x00000004230c7825 */ /* 0x050fe200078e021c */
[----:B------:R1:W-:Y:S03]  /*57ee0*/  @P6 STG.E [R2.64], R20 ;  /* 0x0000001402006986 */ /* 0x0003e6000c101908 */
[----:B------:R-:W-:Y:S01]  /*57ef0*/  IMAD.WIDE R16, R35, 0x4, R6 ;  /* 0x0000000423107825 */ /* 0x000fe200078e0206 */
[----:B------:R2:W-:Y:S01]  /*57f00*/  @P5 STG.E [R8.64], R189 ;  /* 0x000000bd08005986 */ /* 0x0005e2000c101908 */
[----:B------:R-:W-:-:S03]  /*57f10*/  ISETP.LT.AND P4, PT, R246, c[0x0][0x178], !P4 ;  /* 0x00005e00f6007a0c */ /* 0x000fc60006781270 */
[----:B------:R3:W-:Y:S01]  /*57f20*/  @P3 STG.E [R12.64], R209 ;  /* 0x000000d10c003986 */ /* 0x0007e2000c101908 */
[----:B------:R-:W-:Y:S01]  /*57f30*/  ISETP.LT.AND P3, PT, R211, c[0x0][0x178], !P0 ;  /* 0x00005e00d3007a0c */ /* 0x000fe20004761270 */
[----:B------:R-:W-:Y:S02]  /*57f40*/  IMAD.WIDE R24, R35, 0x4, R4 ;  /* 0x0000000423187825 */ /* 0x000fe400078e0204 */
[----:B------:R4:W-:Y:S01]  /*57f50*/  @P1 STG.E [R16.64], R233 ;  /* 0x000000e910001986 */ /* 0x0009e2000c101908 */
[----:B------:R-:W-:Y:S02]  /*57f60*/  ISETP.LT.AND P1, PT, R191, c[0x0][0x178], !P0 ;  /* 0x00005e00bf007a0c */ /* 0x000fe40004721270 */
[----:B------:R-:W-:Y:S02]  /*57f70*/  ISETP.LT.AND P6, PT, R247, c[0x0][0x178], !P0 ;  /* 0x00005e00f7007a0c */ /* 0x000fe400047c1270 */
[----:B------:R-:W-:Y:S02]  /*57f80*/  IADD3 R35, R35, c[0x0][0x198], RZ ;  /* 0x0000660023237a10 */ /* 0x000fe40007ffe0ff */
[----:B------:R-:W-:-:S02]  /*57f90*/  ISETP.LT.AND P0, PT, R246, c[0x0][0x178], !P0 ;  /* 0x00005e00f6007a0c */ /* 0x000fc40004701270 */
[----:B------:R-:W-:Y:S01]  /*57fa0*/  IADD3 R0, R195, 0x79, RZ ;  /* 0x00000079c3007810 */ /* 0x000fe20007ffe0ff */
[C---:B-1----:R-:W-:Y:S01]  /*57fb0*/  IMAD.WIDE R2, R35.reuse, 0x4, R30 ;  /* 0x0000000423027825 */ /* 0x042fe200078e021e */
[----:B------:R1:W-:Y:S03]  /*57fc0*/  @P4 STG.E [R24.64], R21 ;  /* 0x0000001518004986 */ /* 0x0003e6000c101908 */
[----:B--2---:R-:W-:Y:S01]  /*57fd0*/  IMAD.WIDE R8, R35, 0x4, R28 ;  /* 0x0000000423087825 */ /* 0x004fe200078e021c */
[----:B------:R-:W-:-:S03]  /*57fe0*/  ISETP.GE.AND P2, PT, R0, c[0x0][0x17c], PT ;  /* 0x00005f0000007a0c */ /* 0x000fc60003f46270 */
[C---:B---3--:R-:W-:Y:S01]  /*57ff0*/  IMAD.WIDE R12, R35.reuse, 0x4, R6 ;  /* 0x00000004230c7825 */ /* 0x048fe200078e0206 */
[----:B------:R2:W-:Y:S03]  /*58000*/  @P3 STG.E [R2.64], R202 ;  /* 0x000000ca02003986 */ /* 0x0005e6000c101908 */
[----:B----4-:R-:W-:Y:S01]  /*58010*/  IMAD.WIDE R16, R35, 0x4, R4 ;  /* 0x0000000423107825 */ /* 0x010fe200078e0204 */
[----:B------:R-:W-:Y:S01]  /*58020*/  IADD3 R0, R195, 0x7a, RZ ;  /* 0x0000007ac3007810 */ /* 0x000fe20007ffe0ff */
[----:B------:R3:W-:Y:S01]  /*58030*/  @P1 STG.E [R8.64], R218 ;  /* 0x000000da08001986 */ /* 0x0007e2000c101908 */
[----:B------:R-:W-:-:S03]  /*58040*/  ISETP.LT.AND P4, PT, R211, c[0x0][0x178], !P2 ;  /* 0x00005e00d3007a0c */ /* 0x000fc60005781270 */
[----:B------:R4:W-:Y:S01]  /*58050*/  @P6 STG.E [R12.64], R222 ;  /* 0x000000de0c006986 */ /* 0x0009e2000c101908 */
[----:B------:R-:W-:-:S03]  /*58060*/  ISETP.GE.AND P5, PT, R0, c[0x0][0x17c], PT ;  /* 0x00005f0000007a0c */ /* 0x000fc60003fa6270 */
[----:B------:R2:W-:Y:S01]  /*58070*/  @P0 STG.E [R16.64], R10 ;  /* 0x0000000a10000986 */ /* 0x0005e2000c101908 */
[----:B------:R-:W-:Y:S02]  /*58080*/  ISETP.LT.AND P0, PT, R191, c[0x0][0x178], !P2 ;  /* 0x00005e00bf007a0c */ /* 0x000fe40005701270 */
[----:B------:R-:W-:Y:S02]  /*58090*/  ISETP.LT.AND P1, PT, R247, c[0x0][0x178], !P2 ;  /* 0x00005e00f7007a0c */ /* 0x000fe40005721270 */
[----:B------:R-:W-:Y:S02]  /*580a0*/  IADD3 R33, R35, c[0x0][0x198], RZ ;  /* 0x0000660023217a10 */ /* 0x000fe40007ffe0ff */
[----:B------:R-:W-:Y:S02]  /*580b0*/  ISETP.LT.AND P2, PT, R246, c[0x0][0x178], !P2 ;  /* 0x00005e00f6007a0c */ /* 0x000fe40005741270 */
[----:B------:R-:W-:Y:S01]  /*580c0*/  ISETP.LT.AND P6, PT, R211, c[0x0][0x178], !P5 ;  /* 0x00005e00d3007a0c */ /* 0x000fe20006fc1270 */
[C---:B------:R-:W-:Y:S01]  /*580d0*/  IMAD.WIDE R26, R33.reuse, 0x4, R30 ;  /* 0x00000004211a7825 */ /* 0x040fe200078e021e */
[----:B-1----:R-:W-:-:S03]  /*580e0*/  IADD3 R25, R33, c[0x0][0x198], RZ ;  /* 0x0000660021197a10 */ /* 0x002fc60007ffe0ff */
[----:B--2---:R-:W-:Y:S01]  /*580f0*/  IMAD.WIDE R2, R33, 0x4, R28 ;  /* 0x0000000421027825 */ /* 0x004fe200078e021c */
[----:B------:R-:W-:-:S03]  /*58100*/  IADD3 R0, R195, 0x7b, RZ ;  /* 0x0000007bc3007810 */ /* 0x000fc60007ffe0ff */
[----:B---3--:R-:W-:Y:S01]  /*58110*/  IMAD.WIDE R8, R33, 0x4, R6 ;  /* 0x0000000421087825 */ /* 0x008fe200078e0206 */
[----:B------:R1:W-:Y:S01]  /*58120*/  @P4 STG.E [R26.64], R203 ;  /* 0x000000cb1a004986 */ /* 0x0003e2000c101908 */
[----:B------:R-:W-:Y:S02]  /*58130*/  ISETP.LT.AND P4, PT, R191, c[0x0][0x178], !P5 ;  /* 0x00005e00bf007a0c */ /* 0x000fe40006f81270 */
[----:B----4-:R-:W-:Y:S01]  /*58140*/  IMAD.WIDE R12, R33, 0x4, R4 ;  /* 0x00000004210c7825 */ /* 0x010fe200078e0204 */
[----:B------:R2:W-:Y:S01]  /*58150*/  @P0 STG.E [R2.64], R219 ;  /* 0x000000db02000986 */ /* 0x0005e2000c101908 */
[----:B------:R-:W-:Y:S02]  /*58160*/  ISETP.GE.AND P3, PT, R0, c[0x0][0x17c], PT ;  /* 0x00005f0000007a0c */ /* 0x000fe40003f66270 */
[----:B------:R-:W-:Y:S01]  /*58170*/  IMAD.WIDE R16, R25, 0x4, R30 ;  /* 0x0000000419107825 */ /* 0x000fe200078e021e */
[----:B------:R3:W-:Y:S01]  /*58180*/  @P1 STG.E [R8.64], R223 ;  /* 0x000000df08001986 */ /* 0x0007e2000c101908 */
[----:B------:R-:W-:-:S02]  /*58190*/  ISETP.LT.AND P1, PT, R247, c[0x0][0x178], !P5 ;  /* 0x00005e00f7007a0c */ /* 0x000fc40006f21270 */
[----:B------:R-:W-:Y:S01]  /*581a0*/  ISETP.LT.AND P5, PT, R246, c[0x0][0x178], !P5 ;  /* 0x00005e00f6007a0c */ /* 0x000fe20006fa1270 */
[----:B------:R4:W-:Y:S01]  /*581b0*/  @P2 STG.E [R12.64], R11 ;  /* 0x0000000b0c002986 */ /* 0x0009e2000c101908 */
[----:B------:R-:W-:-:S03]  /*581c0*/  ISETP.LT.AND P0, PT, R191, c[0x0][0x178], !P3 ;  /* 0x00005e00bf007a0c */ /* 0x000fc60005f01270 */
[----:B------:R4:W-:Y:S01]  /*581d0*/  @P6 STG.E [R16.64], R198 ;  /* 0x000000c610006986 */ /* 0x0009e2000c101908 */
[----:B------:R-:W-:Y:S01]  /*581e0*/  ISETP.LT.AND P6, PT, R211, c[0x0][0x178], !P3 ;  /* 0x00005e00d3007a0c */ /* 0x000fe20005fc1270 */
[C---:B------:R-:W-:Y:S01]  /*581f0*/  IMAD.WIDE R20, R25.reuse, 0x4, R28 ;  /* 0x0000000419147825 */ /* 0x040fe200078e021c */
[----:B-1----:R-:W-:-:S03]  /*58200*/  IADD3 R27, R25, c[0x0][0x198], RZ ;  /* 0x00006600191b7a10 */ /* 0x002fc60007ffe0ff */
[----:B--2---:R-:W-:Y:S01]  /*58210*/  IMAD.WIDE R2, R25, 0x4, R6 ;  /* 0x0000000419027825 */ /* 0x004fe200078e0206 */
[----:B------:R-:W-:Y:S01]  /*58220*/  IADD3 R0, R195, 0x7d, RZ ;  /* 0x0000007dc3007810 */ /* 0x000fe20007ffe0ff */
[----:B------:R1:W-:Y:S02]  /*58230*/  @P4 STG.E [R20.64], R214 ;  /* 0x000000d614004986 */ /* 0x0003e4000c101908 */
[----:B---3--:R-:W-:Y:S02]  /*58240*/  IMAD.WIDE R8, R25, 0x4, R4 ;  /* 0x0000000419087825 */ /* 0x008fe400078e0204 */
[----:B------:R2:W-:Y:S02]  /*58250*/  @P1 STG.E [R2.64], R226 ;  /* 0x000000e202001986 */ /* 0x0005e4000c101908 */
[----:B----4-:R-:W-:Y:S01]  /*58260*/  IMAD.WIDE R10, R27, 0x4, R30 ;  /* 0x000000041b0a7825 */ /* 0x010fe200078e021e */
[----:B------:R-:W-:-:S03]  /*58270*/  ISETP.GE.AND P1, PT, R0, c[0x0][0x17c], PT ;  /* 0x00005f0000007a0c */ /* 0x000fc60003f26270 */
[----:B------:R-:W-:Y:S01]  /*58280*/  IMAD.WIDE R12, R27, 0x4, R28 ;  /* 0x000000041b0c7825 */ /* 0x000fe200078e021c */
[C---:B------:R-:W-:Y:S01]  /*58290*/  IADD3 R0, R195.reuse, 0x7e, RZ ;  /* 0x0000007ec3007810 */ /* 0x040fe20007ffe0ff */
[----:B------:R3:W-:Y:S01]  /*582a0*/  @P5 STG.E [R8.64], R14 ;  /* 0x0000000e08005986 */ /* 0x0007e2000c101908 */
[----:B------:R-:W-:-:S03]  /*582b0*/  IADD3 R24, R195, 0x7c, RZ ;  /* 0x0000007cc3187810 */ /* 0x000fc60007ffe0ff */
[----:B------:R2:W-:Y:S04]  /*582c0*/  @P6 STG.E [R10.64], R199 ;  /* 0x000000c70a006986 */ /* 0x0005e8000c101908 */
[----:B------:R1:W-:Y:S01]  /*582d0*/  @P0 STG.E [R12.64], R215 ;  /* 0x000000d70c000986 */ /* 0x0003e2000c101908 */
[----:B------:R-:W-:Y:S02]  /*582e0*/  ISETP.GE.AND P0, PT, R0, c[0x0][0x17c], PT ;  /* 0x00005f0000007a0c */ /* 0x000fe40003f06270 */
[----:B------:R-:W-:Y:S02]  /*582f0*/  IADD3 R0, R195, 0x7f, RZ ;  /* 0x0000007fc3007810 */ /* 0x000fe40007ffe0ff */
[----:B------:R-:W4:Y:S01]  /*58300*/  LDL.LU R195, [R1+0x1380] ;  /* 0x0013800001c37983 */ /* 0x000f220000300800 */
[----:B------:R-:W-:Y:S01]  /*58310*/  ISETP.LT.AND P4, PT, R247, c[0x0][0x178], !P3 ;  /* 0x00005e00f7007a0c */ /* 0x000fe20005f81270 */
[----:B------:R-:W-:Y:S01]  /*58320*/  IMAD.WIDE R16, R27, 0x4, R6 ;  /* 0x000000041b107825 */ /* 0x000fe200078e0206 */
[----:B------:R-:W-:-:S02]  /*58330*/  ISETP.GE.AND P2, PT, R24, c[0x0][0x17c], PT ;  /* 0x00005f0018007a0c */ /* 0x000fc40003f46270 */
[----:B------:R-:W-:Y:S02]  /*58340*/  ISETP.LT.AND P3, PT, R246, c[0x0][0x178], !P3 ;  /* 0x00005e00f6007a0c */ /* 0x000fe40005f61270 */
[----:B------:R-:W-:Y:S02]  /*58350*/  ISETP.LT.AND P6, PT, R211, c[0x0][0x178], !P2 ;  /* 0x00005e00d3007a0c */ /* 0x000fe400057c1270 */
[----:B------:R-:W-:Y:S02]  /*58360*/  ISETP.LT.AND P5, PT, R191, c[0x0][0x178], !P2 ;  /* 0x00005e00bf007a0c */ /* 0x000fe400057a1270 */
[----:B-1----:R-:W-:-:S03]  /*58370*/  IADD3 R21, R27, c[0x0][0x198], RZ ;  /* 0x000066001b157a10 */ /* 0x002fc60007ffe0ff */
[----:B------:R1:W-:Y:S01]  /*58380*/  @P4 STG.E [R16.64], R227 ;  /* 0x000000e310004986 */ /* 0x0003e2000c101908 */
[----:B------:R-:W-:Y:S01]  /*58390*/  ISETP.LT.AND P4, PT, R247, c[0x0][0x178], !P2 ;  /* 0x00005e00f7007a0c */ /* 0x000fe20005781270 */
[----:B--2---:R-:W-:-:S04]  /*583a0*/  IMAD.WIDE R2, R27, 0x4, R4 ;  /* 0x000000041b027825 */ /* 0x004fc800078e0204 */
[C---:B---3--:R-:W-:Y:S01]  /*583b0*/  IMAD.WIDE R8, R21.reuse, 0x4, R30 ;  /* 0x0000000415087825 */ /* 0x048fe200078e021e */
[----:B------:R2:W-:Y:S03]  /*583c0*/  @P3 STG.E [R2.64], R15 ;  /* 0x0000000f02003986 */ /* 0x0005e6000c101908 */
[C---:B------:R-:W-:Y:S01]  /*583d0*/  IMAD.WIDE R10, R21.reuse, 0x4, R28 ;  /* 0x00000004150a7825 */ /* 0x040fe200078e021c */
[----:B------:R3:W-:Y:S03]  /*583e0*/  @P6 STG.E [R8.64], R194 ;  /* 0x000000c208006986 */ /* 0x0007e6000c101908 */
[----:B------:R-:W-:Y:S01]  /*583f0*/  IMAD.WIDE R12, R21, 0x4, R6 ;  /* 0x00000004150c7825 */ /* 0x000fe200078e0206 */
[----:B------:R-:W-:Y:S01]  /*58400*/  ISETP.LT.AND P2, PT, R246, c[0x0][0x178], !P2 ;  /* 0x00005e00f6007a0c */ /* 0x000fe20005741270 */
[----:B------:R2:W-:Y:S01]  /*58410*/  @P5 STG.E [R10.64], R206 ;  /* 0x000000ce0a005986 */ /* 0x0005e2000c101908 */
[----:B------:R-:W-:-:S02]  /*58420*/  ISETP.LT.AND P5, PT, R211, c[0x0][0x178], !P1 ;  /* 0x00005e00d3007a0c */ /* 0x000fc40004fa1270 */
[----:B------:R-:W-:Y:S01]  /*58430*/  ISETP.LT.AND P6, PT, R191, c[0x0][0x178], !P1 ;  /* 0x00005e00bf007a0c */ /* 0x000fe20004fc1270 */
[----:B------:R3:W-:Y:S01]  /*58440*/  @P4 STG.E [R12.64], R230 ;  /* 0x000000e60c004986 */ /* 0x0007e2000c101908 */
[----:B------:R-:W-:Y:S02]  /*58450*/  ISETP.LT.AND P4, PT, R247, c[0x0][0x178], !P1 ;  /* 0x00005e00f7007a0c */ /* 0x000fe40004f81270 */
[C---:B------:R-:W-:Y:S01]  /*58460*/  IADD3 R25, R21.reuse, c[0x0][0x198], RZ ;  /* 0x0000660015197a10 */ /* 0x040fe20007ffe0ff */
[----:B-1----:R-:W-:Y:S01]  /*58470*/  IMAD.WIDE R16, R21, 0x4, R4 ;  /* 0x0000000415107825 */ /* 0x002fe200078e0204 */
[----:B------:R-:W-:-:S03]  /*58480*/  ISETP.GE.AND P3, PT, R0, c[0x0][0x17c], PT ;  /* 0x00005f0000007a0c */ /* 0x000fc60003f66270 */
[C---:B--2---:R-:W-:Y:S01]  /*58490*/  IMAD.WIDE R2, R25.reuse, 0x4, R30 ;  /* 0x0000000419027825 */ /* 0x044fe200078e021e */
[----:B------:R1:W-:Y:S03]  /*584a0*/  @P2 STG.E [R16.64], R18 ;  /* 0x0000001210002986 */ /* 0x0003e6000c101908 */
[----:B---3--:R-:W-:-:S04]  /*584b0*/  IMAD.WIDE R8, R25, 0x4, R28 ;  /* 0x0000000419087825 */ /* 0x008fc800078e021c */
[----:B------:R-:W-:Y:S01]  /*584c0*/  IMAD.WIDE R10, R25, 0x4, R6 ;  /* 0x00000004190a7825 */ /* 0x000fe200078e0206 */
[C---:B------:R-:W-:Y:S01]  /*584d0*/  ISETP.LT.AND P2, PT, R211.reuse, c[0x0][0x178], !P0 ;  /* 0x00005e00d3007a0c */ /* 0x040fe20004741270 */
[----:B----4-:R2:W-:Y:S01]  /*584e0*/  @P5 STG.E [R2.64], R195 ;  /* 0x000000c302005986 */ /* 0x0105e2000c101908 */
[----:B------:R-:W-:-:S03]  /*584f0*/  ISETP.LT.AND P5, PT, R211, c[0x0][0x178], !P3 ;  /* 0x00005e00d3007a0c */ /* 0x000fc60005fa1270 */
[----:B------:R3:W-:Y:S01]  /*58500*/  @P6 STG.E [R8.64], R207 ;  /* 0x000000cf08006986 */ /* 0x0007e2000c101908 */
[----:B------:R-:W-:-:S03]  /*58510*/  ISETP.LT.AND P6, PT, R191, c[0x0][0x178], !P3 ;  /* 0x00005e00bf007a0c */ /* 0x000fc60005fc1270 */
[----:B------:R2:W-:Y:S01]  /*58520*/  @P4 STG.E [R10.64], R231 ;  /* 0x000000e70a004986 */ /* 0x0005e2000c101908 */
[----:B------:R-:W-:-:S03]  /*58530*/  ISETP.LT.AND P4, PT, R191, c[0x0][0x178], !P0 ;  /* 0x00005e00bf007a0c */ /* 0x000fc60004781270 */
[----:B------:R-:W4:Y:S04]  /*58540*/  LDL.LU R211, [R1+0x137c] ;  /* 0x00137c0001d37983 */ /* 0x000f280000300800 */
[----:B------:R-:W4:Y:S01]  /*58550*/  LDL.LU R191, [R1+0x1378] ;  /* 0x0013780001bf7983 */ /* 0x000f220000300800 */
[----:B------:R-:W-:Y:S01]  /*58560*/  ISETP.LT.AND P1, PT, R246, c[0x0][0x178], !P1 ;  /* 0x00005e00f6007a0c */ /* 0x000fe20004f21270 */
[C---:B------:R-:W-:Y:S01]  /*58570*/  IMAD.WIDE R12, R25.reuse, 0x4, R4 ;  /* 0x00000004190c7825 */ /* 0x040fe200078e0204 */
[----:B------:R-:W-:-:S05]  /*58580*/  IADD3 R21, R25, c[0x0][0x198], RZ ;  /* 0x0000660019157a10 */ /* 0x000fca0007ffe0ff */
[----:B------:R-:W-:-:S06]  /*58590*/  IMAD.WIDE R14, R21, 0x4, R30 ;  /* 0x00000004150e7825 */ /* 0x000fcc00078e021e */
[----:B------:R3:W-:Y:S01]  /*585a0*/  @P1 STG.E [R12.64], R19 ;  /* 0x000000130c001986 */ /* 0x0007e2000c101908 */
[C---:B------:R-:W-:Y:S02]  /*585b0*/  ISETP.LT.AND P1, PT, R247.reuse, c[0x0][0x178], !P0 ;  /* 0x00005e00f7007a0c */ /* 0x040fe40004721270 */
[C---:B------:R-:W-:Y:S01]  /*585c0*/  ISETP.LT.AND P0, PT, R246.reuse, c[0x0][0x178], !P0 ;  /* 0x00005e00f6007a0c */ /* 0x040fe20004701270 */
[----:B------:R4:W-:Y:S01]  /*585d0*/  @P2 STG.E [R14.64], R190 ;  /* 0x000000be0e002986 */ /* 0x0009e2000c101908 */
[----:B------:R-:W-:Y:S02]  /*585e0*/  ISETP.LT.AND P2, PT, R247, c[0x0][0x178], !P3 ;  /* 0x00005e00f7007a0c */ /* 0x000fe40005f41270 */
[C---:B-1----:R-:W-:Y:S02]  /*585f0*/  IADD3 R17, R21.reuse, c[0x0][0x198], RZ ;  /* 0x0000660015117a10 */ /* 0x042fe40007ffe0ff */
[----:B------:R-:W-:Y:S01]  /*58600*/  ISETP.LT.AND P3, PT, R246, c[0x0][0x178], !P3 ;  /* 0x00005e00f6007a0c */ /* 0x000fe20005f61270 */
[----:B--2---:R-:W-:-:S04]  /*58610*/  IMAD.WIDE R2, R21, 0x4, R28 ;  /* 0x0000000415027825 */ /* 0x004fc800078e021c */
[C---:B---3--:R-:W-:Y:S01]  /*58620*/  IMAD.WIDE R8, R21.reuse, 0x4, R6 ;  /* 0x0000000415087825 */ /* 0x048fe200078e0206 */
[----:B------:R1:W-:Y:S03]  /*58630*/  @P4 STG.E [R2.64], R210 ;  /* 0x000000d202004986 */ /* 0x0003e6000c101908 */
[----:B------:R-:W-:Y:S01]  /*58640*/  IMAD.WIDE R10, R21, 0x4, R4 ;  /* 0x00000004150a7825 */ /* 0x000fe200078e0204 */
[----:B------:R1:W-:Y:S03]  /*58650*/  @P1 STG.E [R8.64], R234 ;  /* 0x000000ea08001986 */ /* 0x0003e6000c101908 */
[C---:B------:R-:W-:Y:S01]  /*58660*/  IMAD.WIDE R30, R17.reuse, 0x4, R30 ;  /* 0x00000004111e7825 */ /* 0x040fe200078e021e */
[----:B------:R1:W-:Y:S03]  /*58670*/  @P0 STG.E [R10.64], R22 ;  /* 0x000000160a000986 */ /* 0x0003e6000c101908 */
[----:B------:R-:W-:-:S04]  /*58680*/  IMAD.WIDE R28, R17, 0x4, R28 ;  /* 0x00000004111c7825 */ /* 0x000fc800078e021c */
[----:B------:R-:W-:-:S04]  /*58690*/  IMAD.WIDE R6, R17, 0x4, R6 ;  /* 0x0000000411067825 */ /* 0x000fc800078e0206 */
[----:B------:R-:W-:Y:S01]  /*586a0*/  IMAD.WIDE R4, R17, 0x4, R4 ;  /* 0x0000000411047825 */ /* 0x000fe200078e0204 */
[----:B----4-:R1:W-:Y:S04]  /*586b0*/  @P5 STG.E [R30.64], R191 ;  /* 0x000000bf1e005986 */ /* 0x0103e8000c101908 */
[----:B------:R1:W-:Y:S04]  /*586c0*/  @P6 STG.E [R28.64], R211 ;  /* 0x000000d31c006986 */ /* 0x0003e8000c101908 */
[----:B------:R1:W-:Y:S01]  /*586d0*/  @P2 STG.E [R6.64], R235 ;  /* 0x000000eb06002986 */ /* 0x0003e2000c101908 */
[----:B------:R-:W-:Y:S05]  /*586e0*/  @!P3 EXIT ;  /* 0x000000000000b94d */ /* 0x000fea0003800000 */
[----:B------:R-:W-:Y:S01]  /*586f0*/  STG.E [R4.64], R23 ;  /* 0x0000001704007986 */ /* 0x000fe2000c101908 */
[----:B------:R-:W-:Y:S05]  /*58700*/  EXIT ;  /* 0x000000000000794d */ /* 0x000fea0003800000 */
.L_x_2:
[----:B------:R-:W-:-:S00]  /*58710*/  BRA `(.L_x_2) ;  /* 0xfffffff000007947 */ /* 0x000fc0000383ffff */
[----:B------:R-:W-:-:S00]  /*58720*/  NOP ;  /* 0x0000000000007918 */ /* 0x000fc00000000000 */
        /* <DEDUP_REMOVED lines=13> */
.L_x_3:


//--------------------- .nv.shared.matmul_kernel  --------------------------
	.section	.nv.shared.matmul_kernel,"aw",@nobits
	.sectionflags	@""
	.align	16
